	.target	sm_90a

	.elftype	@"ET_EXEC"


//--------------------- .note.nv.tkinfo           --------------------------
	.section	.note.nv.tkinfo,"",@"SHT_NOTE"
	.sectionflags	@"SHF_NOTE_NV_TKINFO"
	.tkinfo
        /*0018*/ 	.word	0x00000002
        /*0030*/ 	.string	""
        /*0030*/ 	.string	"ptxas"
        /*0030*/ 	.string	"Cuda compilation tools, release 13.0, V13.0.88"
        /*0030*/ 	.string	"Build cuda_13.0.r13.0/compiler.36424714_0"
        /*0030*/ 	.string	"-arch sm_90a -m 64 "



//--------------------- .note.nv.cuinfo           --------------------------
	.section	.note.nv.cuinfo,"",@"SHT_NOTE"
	.sectionflags	@"SHF_NOTE_NV_CUINFO"
        /*0018*/ 	.short	0x0002
        /*001a*/ 	.short	0x005a
        /*001c*/ 	.short	0x0082
	.zero		2


//--------------------- .nv.info                  --------------------------
	.section	.nv.info,"",@"SHT_CUDA_INFO"
	.align	4


	//----- nvinfo : EIATTR_REGCOUNT
	.align		4
        /*0000*/ 	.byte	0x04, 0x2f
        /*0002*/ 	.short	(.L_1 - .L_0)
	.align		4
.L_0:
        /*0004*/ 	.word	index@(_ZN13group_norm_v214gn_cuda_kernelI6__halfLi320ELi1ELi16ELi80ELi64ELb1ELi64ELi80ELi80ELi4ELb0ELi148ELb0ELb0ENS_16CompileConditionILi900EEEEEvPT_PKS4_S7_S7_flPfS8_Pj)
        /*0008*/ 	.word	0x00000030


	//----- nvinfo : EIATTR_FRAME_SIZE
	.align		4
.L_1:
        /*000c*/ 	.byte	0x04, 0x11
        /*000e*/ 	.short	(.L_3 - .L_2)
	.align		4
.L_2:
        /*0010*/ 	.word	index@(_ZN13group_norm_v214gn_cuda_kernelI6__halfLi320ELi1ELi16ELi80ELi64ELb1ELi64ELi80ELi80ELi4ELb0ELi148ELb0ELb0ENS_16CompileConditionILi900EEEEEvPT_PKS4_S7_S7_flPfS8_Pj)
        /*0014*/ 	.word	0x00000000


	//----- nvinfo : EIATTR_REGCOUNT
	.align		4
.L_3:
        /*0018*/ 	.byte	0x04, 0x2f
        /*001a*/ 	.short	(.L_5 - .L_4)
	.align		4
.L_4:
        /*001c*/ 	.word	index@(_ZN13group_norm_v214gn_cuda_kernelI6__halfLi320ELi1ELi16ELi80ELi64ELb1ELi64ELi80ELi80ELi4ELb0ELi116ELb0ELb0ENS_16CompileConditionILi900EEEEEvPT_PKS4_S7_S7_flPfS8_Pj)
        /*0020*/ 	.word	0x00000030


	//----- nvinfo : EIATTR_FRAME_SIZE
	.align		4
.L_5:
        /*0024*/ 	.byte	0x04, 0x11
        /*0026*/ 	.short	(.L_7 - .L_6)
	.align		4
.L_6:
        /*0028*/ 	.word	index@(_ZN13group_norm_v214gn_cuda_kernelI6__halfLi320ELi1ELi16ELi80ELi64ELb1ELi64ELi80ELi80ELi4ELb0ELi116ELb0ELb0ENS_16CompileConditionILi900EEEEEvPT_PKS4_S7_S7_flPfS8_Pj)
        /*002c*/ 	.word	0x00000000


	//----- nvinfo : EIATTR_REGCOUNT
	.align		4
.L_7:
        /*0030*/ 	.byte	0x04, 0x2f
        /*0032*/ 	.short	(.L_9 - .L_8)
	.align		4
.L_8:
        /*0034*/ 	.word	index@(_ZN13group_norm_v214gn_cuda_kernelI6__halfLi320ELi1ELi32ELi40ELi64ELb0ELi64ELi40ELi40ELi4ELb0ELi148ELb0ELb0ENS_16CompileConditionILi900EEEEEvPT_PKS4_S7_S7_flPfS8_Pj)
        /*0038*/ 	.word	0x00000020


	//----- nvinfo : EIATTR_FRAME_SIZE
	.align		4
.L_9:
        /*003c*/ 	.byte	0x04, 0x11
        /*003e*/ 	.short	(.L_11 - .L_10)
	.align		4
.L_10:
        /*0040*/ 	.word	index@(_ZN13group_norm_v214gn_cuda_kernelI6__halfLi320ELi1ELi32ELi40ELi64ELb0ELi64ELi40ELi40ELi4ELb0ELi148ELb0ELb0ENS_16CompileConditionILi900EEEEEvPT_PKS4_S7_S7_flPfS8_Pj)
        /*0044*/ 	.word	0x00000000


	//----- nvinfo : EIATTR_REGCOUNT
	.align		4
.L_11:
        /*0048*/ 	.byte	0x04, 0x2f
        /*004a*/ 	.short	(.L_13 - .L_12)
	.align		4
.L_12:
        /*004c*/ 	.word	index@(_ZN13group_norm_v214gn_cuda_kernelI6__halfLi320ELi1ELi32ELi40ELi64ELb0ELi64ELi40ELi40ELi4ELb0ELi116ELb0ELb0ENS_16CompileConditionILi900EEEEEvPT_PKS4_S7_S7_flPfS8_Pj)
        /*0050*/ 	.word	0x00000020


	//----- nvinfo : EIATTR_FRAME_SIZE
	.align		4
.L_13:
        /*0054*/ 	.byte	0x04, 0x11
        /*0056*/ 	.short	(.L_15 - .L_14)
	.align		4
.L_14:
        /*0058*/ 	.word	index@(_ZN13group_norm_v214gn_cuda_kernelI6__halfLi320ELi1ELi32ELi40ELi64ELb0ELi64ELi40ELi40ELi4ELb0ELi116ELb0ELb0ENS_16CompileConditionILi900EEEEEvPT_PKS4_S7_S7_flPfS8_Pj)
        /*005c*/ 	.word	0x00000000


	//----- nvinfo : EIATTR_REGCOUNT
	.align		4
.L_15:
        /*0060*/ 	.byte	0x04, 0x2f
        /*0062*/ 	.short	(.L_17 - .L_16)
	.align		4
.L_16:
        /*0064*/ 	.word	index@(_ZN13group_norm_v218gn_bwd_cuda_kernelI6__halfLi320ELi1ELi16ELi80ELi64ELb1ELb1ELi64ELi80ELi80ELi4ELb1ELi144ELb0ELb0ELNS_15WgradSyncMethodE3ENS_16CompileConditionILi900EEEEEvPT_S6_S6_PKS5_S8_S8_S8_PKfflPfPj)
        /*0068*/ 	.word	0x00000072


	//----- nvinfo : EIATTR_FRAME_SIZE
	.align		4
.L_17:
        /*006c*/ 	.byte	0x04, 0x11
        /*006e*/ 	.short	(.L_19 - .L_18)
	.align		4
.L_18:
        /*0070*/ 	.word	index@(_ZN13group_norm_v218gn_bwd_cuda_kernelI6__halfLi320ELi1ELi16ELi80ELi64ELb1ELb1ELi64ELi80ELi80ELi4ELb1ELi144ELb0ELb0ELNS_15WgradSyncMethodE3ENS_16CompileConditionILi900EEEEEvPT_S6_S6_PKS5_S8_S8_S8_PKfflPfPj)
        /*0074*/ 	.word	0x00000000


	//----- nvinfo : EIATTR_REGCOUNT
	.align		4
.L_19:
        /*0078*/ 	.byte	0x04, 0x2f
        /*007a*/ 	.short	(.L_21 - .L_20)
	.align		4
.L_20:
        /*007c*/ 	.word	index@(_ZN13group_norm_v218gn_bwd_cuda_kernelI6__halfLi320ELi1ELi16ELi80ELi64ELb1ELb1ELi64ELi80ELi80ELi4ELb1ELi112ELb0ELb0ELNS_15WgradSyncMethodE3ENS_16CompileConditionILi900EEEEEvPT_S6_S6_PKS5_S8_S8_S8_PKfflPfPj)
        /*0080*/ 	.word	0x00000072


	//----- nvinfo : EIATTR_FRAME_SIZE
	.align		4
.L_21:
        /*0084*/ 	.byte	0x04, 0x11
        /*0086*/ 	.short	(.L_23 - .L_22)
	.align		4
.L_22:
        /*0088*/ 	.word	index@(_ZN13group_norm_v218gn_bwd_cuda_kernelI6__halfLi320ELi1ELi16ELi80ELi64ELb1ELb1ELi64ELi80ELi80ELi4ELb1ELi112ELb0ELb0ELNS_15WgradSyncMethodE3ENS_16CompileConditionILi900EEEEEvPT_S6_S6_PKS5_S8_S8_S8_PKfflPfPj)
        /*008c*/ 	.word	0x00000000


	//----- nvinfo : EIATTR_REGCOUNT
	.align		4
.L_23:
        /*0090*/ 	.byte	0x04, 0x2f
        /*0092*/ 	.short	(.L_25 - .L_24)
	.align		4
.L_24:
        /*0094*/ 	.word	index@(_ZN13group_norm_v218gn_bwd_cuda_kernelI6__halfLi320ELi1ELi32ELi40ELi64ELb0ELb1ELi64ELi40ELi40ELi4ELb1ELi128ELb0ELb0ELNS_15WgradSyncMethodE3ENS_16CompileConditionILi900EEEEEvPT_S6_S6_PKS5_S8_S8_S8_PKfflPfPj)
        /*0098*/ 	.word	0x0000006e


	//----- nvinfo : EIATTR_FRAME_SIZE
	.align		4
.L_25:
        /*009c*/ 	.byte	0x04, 0x11
        /*009e*/ 	.short	(.L_27 - .L_26)
	.align		4
.L_26:
        /*00a0*/ 	.word	index@(_ZN13group_norm_v218gn_bwd_cuda_kernelI6__halfLi320ELi1ELi32ELi40ELi64ELb0ELb1ELi64ELi40ELi40ELi4ELb1ELi128ELb0ELb0ELNS_15WgradSyncMethodE3ENS_16CompileConditionILi900EEEEEvPT_S6_S6_PKS5_S8_S8_S8_PKfflPfPj)
        /*00a4*/ 	.word	0x00000000


	//----- nvinfo : EIATTR_REGCOUNT
	.align		4
.L_27:
        /*00a8*/ 	.byte	0x04, 0x2f
        /*00aa*/ 	.short	(.L_29 - .L_28)
	.align		4
.L_28:
        /*00ac*/ 	.word	index@(_ZN13group_norm_v218gn_bwd_cuda_kernelI6__halfLi320ELi1ELi32ELi40ELi64ELb0ELb1ELi64ELi40ELi40ELi4ELb1ELi96ELb0ELb0ELNS_15WgradSyncMethodE3ENS_16CompileConditionILi900EEEEEvPT_S6_S6_PKS5_S8_S8_S8_PKfflPfPj)
        /*00b0*/ 	.word	0x0000006e


	//----- nvinfo : EIATTR_FRAME_SIZE
	.align		4
.L_29:
        /*00b4*/ 	.byte	0x04, 0x11
        /*00b6*/ 	.short	(.L_31 - .L_30)
	.align		4
.L_30:
        /*00b8*/ 	.word	index@(_ZN13group_norm_v218gn_bwd_cuda_kernelI6__halfLi320ELi1ELi32ELi40ELi64ELb0ELb1ELi64ELi40ELi40ELi4ELb1ELi96ELb0ELb0ELNS_15WgradSyncMethodE3ENS_16CompileConditionILi900EEEEEvPT_S6_S6_PKS5_S8_S8_S8_PKfflPfPj)
        /*00bc*/ 	.word	0x00000000


	//----- nvinfo : EIATTR_REGCOUNT
	.align		4
.L_31:
        /*00c0*/ 	.byte	0x04, 0x2f
        /*00c2*/ 	.short	(.L_33 - .L_32)
	.align		4
.L_32:
        /*00c4*/ 	.word	index@(_ZN13group_norm_v214gn_cuda_kernelI13__nv_bfloat16Li320ELi1ELi16ELi80ELi64ELb1ELi64ELi80ELi80ELi4ELb0ELi148ELb0ELb0ENS_16CompileConditionILi900EEEEEvPT_PKS4_S7_S7_flPfS8_Pj)
        /*00c8*/ 	.word	0x00000030


	//----- nvinfo : EIATTR_FRAME_SIZE
	.align		4
.L_33:
        /*00cc*/ 	.byte	0x04, 0x11
        /*00ce*/ 	.short	(.L_35 - .L_34)
	.align		4
.L_34:
        /*00d0*/ 	.word	index@(_ZN13group_norm_v214gn_cuda_kernelI13__nv_bfloat16Li320ELi1ELi16ELi80ELi64ELb1ELi64ELi80ELi80ELi4ELb0ELi148ELb0ELb0ENS_16CompileConditionILi900EEEEEvPT_PKS4_S7_S7_flPfS8_Pj)
        /*00d4*/ 	.word	0x00000000


	//----- nvinfo : EIATTR_REGCOUNT
	.align		4
.L_35:
        /*00d8*/ 	.byte	0x04, 0x2f
        /*00da*/ 	.short	(.L_37 - .L_36)
	.align		4
.L_36:
        /*00dc*/ 	.word	index@(_ZN13group_norm_v214gn_cuda_kernelI13__nv_bfloat16Li320ELi1ELi16ELi80ELi64ELb1ELi64ELi80ELi80ELi4ELb0ELi116ELb0ELb0ENS_16CompileConditionILi900EEEEEvPT_PKS4_S7_S7_flPfS8_Pj)
        /*00e0*/ 	.word	0x00000030


	//----- nvinfo : EIATTR_FRAME_SIZE
	.align		4
.L_37:
        /*00e4*/ 	.byte	0x04, 0x11
        /*00e6*/ 	.short	(.L_39 - .L_38)
	.align		4
.L_38:
        /*00e8*/ 	.word	index@(_ZN13group_norm_v214gn_cuda_kernelI13__nv_bfloat16Li320ELi1ELi16ELi80ELi64ELb1ELi64ELi80ELi80ELi4ELb0ELi116ELb0ELb0ENS_16CompileConditionILi900EEEEEvPT_PKS4_S7_S7_flPfS8_Pj)
        /*00ec*/ 	.word	0x00000000


	//----- nvinfo : EIATTR_REGCOUNT
	.align		4
.L_39:
        /*00f0*/ 	.byte	0x04, 0x2f
        /*00f2*/ 	.short	(.L_41 - .L_40)
	.align		4
.L_40:
        /*00f4*/ 	.word	index@(_ZN13group_norm_v214gn_cuda_kernelI13__nv_bfloat16Li320ELi1ELi32ELi40ELi64ELb0ELi64ELi40ELi40ELi4ELb0ELi148ELb0ELb0ENS_16CompileConditionILi900EEEEEvPT_PKS4_S7_S7_flPfS8_Pj)
        /*00f8*/ 	.word	0x00000020


	//----- nvinfo : EIATTR_FRAME_SIZE
	.align		4
.L_41:
        /*00fc*/ 	.byte	0x04, 0x11
        /*00fe*/ 	.short	(.L_43 - .L_42)
	.align		4
.L_42:
        /*0100*/ 	.word	index@(_ZN13group_norm_v214gn_cuda_kernelI13__nv_bfloat16Li320ELi1ELi32ELi40ELi64ELb0ELi64ELi40ELi40ELi4ELb0ELi148ELb0ELb0ENS_16CompileConditionILi900EEEEEvPT_PKS4_S7_S7_flPfS8_Pj)
        /*0104*/ 	.word	0x00000000


	//----- nvinfo : EIATTR_REGCOUNT
	.align		4
.L_43:
        /*0108*/ 	.byte	0x04, 0x2f
        /*010a*/ 	.short	(.L_45 - .L_44)
	.align		4
.L_44:
        /*010c*/ 	.word	index@(_ZN13group_norm_v214gn_cuda_kernelI13__nv_bfloat16Li320ELi1ELi32ELi40ELi64ELb0ELi64ELi40ELi40ELi4ELb0ELi116ELb0ELb0ENS_16CompileConditionILi900EEEEEvPT_PKS4_S7_S7_flPfS8_Pj)
        /*0110*/ 	.word	0x00000020


	//----- nvinfo : EIATTR_FRAME_SIZE
	.align		4
.L_45:
        /*0114*/ 	.byte	0x04, 0x11
        /*0116*/ 	.short	(.L_47 - .L_46)
	.align		4
.L_46:
        /*0118*/ 	.word	index@(_ZN13group_norm_v214gn_cuda_kernelI13__nv_bfloat16Li320ELi1ELi32ELi40ELi64ELb0ELi64ELi40ELi40ELi4ELb0ELi116ELb0ELb0ENS_16CompileConditionILi900EEEEEvPT_PKS4_S7_S7_flPfS8_Pj)
        /*011c*/ 	.word	0x00000000


	//----- nvinfo : EIATTR_REGCOUNT
	.align		4
.L_47:
        /*0120*/ 	.byte	0x04, 0x2f
        /*0122*/ 	.short	(.L_49 - .L_48)
	.align		4
.L_48:
        /*0124*/ 	.word	index@(_ZN13group_norm_v218gn_bwd_cuda_kernelI13__nv_bfloat16Li320ELi1ELi16ELi80ELi64ELb1ELb1ELi64ELi80ELi80ELi4ELb1ELi144ELb0ELb0ELNS_15WgradSyncMethodE3ENS_16CompileConditionILi900EEEEEvPT_S6_S6_PKS5_S8_S8_S8_PKfflPfPj)
        /*0128*/ 	.word	0x0000007d


	//----- nvinfo : EIATTR_FRAME_SIZE
	.align		4
.L_49:
        /*012c*/ 	.byte	0x04, 0x11
        /*012e*/ 	.short	(.L_51 - .L_50)
	.align		4
.L_50:
        /*0130*/ 	.word	index@(_ZN13group_norm_v218gn_bwd_cuda_kernelI13__nv_bfloat16Li320ELi1ELi16ELi80ELi64ELb1ELb1ELi64ELi80ELi80ELi4ELb1ELi144ELb0ELb0ELNS_15WgradSyncMethodE3ENS_16CompileConditionILi900EEEEEvPT_S6_S6_PKS5_S8_S8_S8_PKfflPfPj)
        /*0134*/ 	.word	0x00000000


	//----- nvinfo : EIATTR_REGCOUNT
	.align		4
.L_51:
        /*0138*/ 	.byte	0x04, 0x2f
        /*013a*/ 	.short	(.L_53 - .L_52)
	.align		4
.L_52:
        /*013c*/ 	.word	index@(_ZN13group_norm_v218gn_bwd_cuda_kernelI13__nv_bfloat16Li320ELi1ELi16ELi80ELi64ELb1ELb1ELi64ELi80ELi80ELi4ELb1ELi112ELb0ELb0ELNS_15WgradSyncMethodE3ENS_16CompileConditionILi900EEEEEvPT_S6_S6_PKS5_S8_S8_S8_PKfflPfPj)
        /*0140*/ 	.word	0x0000007d


	//----- nvinfo : EIATTR_FRAME_SIZE
	.align		4
.L_53:
        /*0144*/ 	.byte	0x04, 0x11
        /*0146*/ 	.short	(.L_55 - .L_54)
	.align		4
.L_54:
        /*0148*/ 	.word	index@(_ZN13group_norm_v218gn_bwd_cuda_kernelI13__nv_bfloat16Li320ELi1ELi16ELi80ELi64ELb1ELb1ELi64ELi80ELi80ELi4ELb1ELi112ELb0ELb0ELNS_15WgradSyncMethodE3ENS_16CompileConditionILi900EEEEEvPT_S6_S6_PKS5_S8_S8_S8_PKfflPfPj)
        /*014c*/ 	.word	0x00000000


	//----- nvinfo : EIATTR_REGCOUNT
	.align		4
.L_55:
        /*0150*/ 	.byte	0x04, 0x2f
        /*0152*/ 	.short	(.L_57 - .L_56)
	.align		4
.L_56:
        /*0154*/ 	.word	index@(_ZN13group_norm_v218gn_bwd_cuda_kernelI13__nv_bfloat16Li320ELi1ELi32ELi40ELi64ELb0ELb1ELi64ELi40ELi40ELi4ELb1ELi128ELb0ELb0ELNS_15WgradSyncMethodE3ENS_16CompileConditionILi900EEEEEvPT_S6_S6_PKS5_S8_S8_S8_PKfflPfPj)
        /*0158*/ 	.word	0x0000006f


	//----- nvinfo : EIATTR_FRAME_SIZE
	.align		4
.L_57:
        /*015c*/ 	.byte	0x04, 0x11
        /*015e*/ 	.short	(.L_59 - .L_58)
	.align		4
.L_58:
        /*0160*/ 	.word	index@(_ZN13group_norm_v218gn_bwd_cuda_kernelI13__nv_bfloat16Li320ELi1ELi32ELi40ELi64ELb0ELb1ELi64ELi40ELi40ELi4ELb1ELi128ELb0ELb0ELNS_15WgradSyncMethodE3ENS_16CompileConditionILi900EEEEEvPT_S6_S6_PKS5_S8_S8_S8_PKfflPfPj)
        /*0164*/ 	.word	0x00000000


	//----- nvinfo : EIATTR_REGCOUNT
	.align		4
.L_59:
        /*0168*/ 	.byte	0x04, 0x2f
        /*016a*/ 	.short	(.L_61 - .L_60)
	.align		4
.L_60:
        /*016c*/ 	.word	index@(_ZN13group_norm_v218gn_bwd_cuda_kernelI13__nv_bfloat16Li320ELi1ELi32ELi40ELi64ELb0ELb1ELi64ELi40ELi40ELi4ELb1ELi96ELb0ELb0ELNS_15WgradSyncMethodE3ENS_16CompileConditionILi900EEEEEvPT_S6_S6_PKS5_S8_S8_S8_PKfflPfPj)
        /*0170*/ 	.word	0x0000006f


	//----- nvinfo : EIATTR_FRAME_SIZE
	.align		4
.L_61:
        /*0174*/ 	.byte	0x04, 0x11
        /*0176*/ 	.short	(.L_63 - .L_62)
	.align		4
.L_62:
        /*0178*/ 	.word	index@(_ZN13group_norm_v218gn_bwd_cuda_kernelI13__nv_bfloat16Li320ELi1ELi32ELi40ELi64ELb0ELb1ELi64ELi40ELi40ELi4ELb1ELi96ELb0ELb0ELNS_15WgradSyncMethodE3ENS_16CompileConditionILi900EEEEEvPT_S6_S6_PKS5_S8_S8_S8_PKfflPfPj)
        /*017c*/ 	.word	0x00000000


	//----- nvinfo : EIATTR_MIN_STACK_SIZE
	.align		4
.L_63:
        /*0180*/ 	.byte	0x04, 0x12
        /*0182*/ 	.short	(.L_65 - .L_64)
	.align		4
.L_64:
        /*0184*/ 	.word	index@(_ZN13group_norm_v218gn_bwd_cuda_kernelI13__nv_bfloat16Li320ELi1ELi32ELi40ELi64ELb0ELb1ELi64ELi40ELi40ELi4ELb1ELi96ELb0ELb0ELNS_15WgradSyncMethodE3ENS_16CompileConditionILi900EEEEEvPT_S6_S6_PKS5_S8_S8_S8_PKfflPfPj)
        /*0188*/ 	.word	0x00000000


	//----- nvinfo : EIATTR_MIN_STACK_SIZE
	.align		4
.L_65:
        /*018c*/ 	.byte	0x04, 0x12
        /*018e*/ 	.short	(.L_67 - .L_66)
	.align		4
.L_66:
        /*0190*/ 	.word	index@(_ZN13group_norm_v218gn_bwd_cuda_kernelI13__nv_bfloat16Li320ELi1ELi32ELi40ELi64ELb0ELb1ELi64ELi40ELi40ELi4ELb1ELi128ELb0ELb0ELNS_15WgradSyncMethodE3ENS_16CompileConditionILi900EEEEEvPT_S6_S6_PKS5_S8_S8_S8_PKfflPfPj)
        /*0194*/ 	.word	0x00000000


	//----- nvinfo : EIATTR_MIN_STACK_SIZE
	.align		4
.L_67:
        /*0198*/ 	.byte	0x04, 0x12
        /*019a*/ 	.short	(.L_69 - .L_68)
	.align		4
.L_68:
        /*019c*/ 	.word	index@(_ZN13group_norm_v218gn_bwd_cuda_kernelI13__nv_bfloat16Li320ELi1ELi16ELi80ELi64ELb1ELb1ELi64ELi80ELi80ELi4ELb1ELi112ELb0ELb0ELNS_15WgradSyncMethodE3ENS_16CompileConditionILi900EEEEEvPT_S6_S6_PKS5_S8_S8_S8_PKfflPfPj)
        /*01a0*/ 	.word	0x00000000


	//----- nvinfo : EIATTR_MIN_STACK_SIZE
	.align		4
.L_69:
        /*01a4*/ 	.byte	0x04, 0x12
        /*01a6*/ 	.short	(.L_71 - .L_70)
	.align		4
.L_70:
        /*01a8*/ 	.word	index@(_ZN13group_norm_v218gn_bwd_cuda_kernelI13__nv_bfloat16Li320ELi1ELi16ELi80ELi64ELb1ELb1ELi64ELi80ELi80ELi4ELb1ELi144ELb0ELb0ELNS_15WgradSyncMethodE3ENS_16CompileConditionILi900EEEEEvPT_S6_S6_PKS5_S8_S8_S8_PKfflPfPj)
        /*01ac*/ 	.word	0x00000000


	//----- nvinfo : EIATTR_MIN_STACK_SIZE
	.align		4
.L_71:
        /*01b0*/ 	.byte	0x04, 0x12
        /*01b2*/ 	.short	(.L_73 - .L_72)
	.align		4
.L_72:
        /*01b4*/ 	.word	index@(_ZN13group_norm_v214gn_cuda_kernelI13__nv_bfloat16Li320ELi1ELi32ELi40ELi64ELb0ELi64ELi40ELi40ELi4ELb0ELi116ELb0ELb0ENS_16CompileConditionILi900EEEEEvPT_PKS4_S7_S7_flPfS8_Pj)
        /*01b8*/ 	.word	0x00000000


	//----- nvinfo : EIATTR_MIN_STACK_SIZE
	.align		4
.L_73:
        /*01bc*/ 	.byte	0x04, 0x12
        /*01be*/ 	.short	(.L_75 - .L_74)
	.align		4
.L_74:
        /*01c0*/ 	.word	index@(_ZN13group_norm_v214gn_cuda_kernelI13__nv_bfloat16Li320ELi1ELi32ELi40ELi64ELb0ELi64ELi40ELi40ELi4ELb0ELi148ELb0ELb0ENS_16CompileConditionILi900EEEEEvPT_PKS4_S7_S7_flPfS8_Pj)
        /*01c4*/ 	.word	0x00000000


	//----- nvinfo : EIATTR_MIN_STACK_SIZE
	.align		4
.L_75:
        /*01c8*/ 	.byte	0x04, 0x12
        /*01ca*/ 	.short	(.L_77 - .L_76)
	.align		4
.L_76:
        /*01cc*/ 	.word	index@(_ZN13group_norm_v214gn_cuda_kernelI13__nv_bfloat16Li320ELi1ELi16ELi80ELi64ELb1ELi64ELi80ELi80ELi4ELb0ELi116ELb0ELb0ENS_16CompileConditionILi900EEEEEvPT_PKS4_S7_S7_flPfS8_Pj)
        /*01d0*/ 	.word	0x00000000


	//----- nvinfo : EIATTR_MIN_STACK_SIZE
	.align		4
.L_77:
        /*01d4*/ 	.byte	0x04, 0x12
        /*01d6*/ 	.short	(.L_79 - .L_78)
	.align		4
.L_78:
        /*01d8*/ 	.word	index@(_ZN13group_norm_v214gn_cuda_kernelI13__nv_bfloat16Li320ELi1ELi16ELi80ELi64ELb1ELi64ELi80ELi80ELi4ELb0ELi148ELb0ELb0ENS_16CompileConditionILi900EEEEEvPT_PKS4_S7_S7_flPfS8_Pj)
        /*01dc*/ 	.word	0x00000000


	//----- nvinfo : EIATTR_MIN_STACK_SIZE
	.align		4
.L_79:
        /*01e0*/ 	.byte	0x04, 0x12
        /*01e2*/ 	.short	(.L_81 - .L_80)
	.align		4
.L_80:
        /*01e4*/ 	.word	index@(_ZN13group_norm_v218gn_bwd_cuda_kernelI6__halfLi320ELi1ELi32ELi40ELi64ELb0ELb1ELi64ELi40ELi40ELi4ELb1ELi96ELb0ELb0ELNS_15WgradSyncMethodE3ENS_16CompileConditionILi900EEEEEvPT_S6_S6_PKS5_S8_S8_S8_PKfflPfPj)
        /*01e8*/ 	.word	0x00000000


	//----- nvinfo : EIATTR_MIN_STACK_SIZE
	.align		4
.L_81:
        /*01ec*/ 	.byte	0x04, 0x12
        /*01ee*/ 	.short	(.L_83 - .L_82)
	.align		4
.L_82:
        /*01f0*/ 	.word	index@(_ZN13group_norm_v218gn_bwd_cuda_kernelI6__halfLi320ELi1ELi32ELi40ELi64ELb0ELb1ELi64ELi40ELi40ELi4ELb1ELi128ELb0ELb0ELNS_15WgradSyncMethodE3ENS_16CompileConditionILi900EEEEEvPT_S6_S6_PKS5_S8_S8_S8_PKfflPfPj)
        /*01f4*/ 	.word	0x00000000


	//----- nvinfo : EIATTR_MIN_STACK_SIZE
	.align		4
.L_83:
        /*01f8*/ 	.byte	0x04, 0x12
        /*01fa*/ 	.short	(.L_85 - .L_84)
	.align		4
.L_84:
        /*01fc*/ 	.word	index@(_ZN13group_norm_v218gn_bwd_cuda_kernelI6__halfLi320ELi1ELi16ELi80ELi64ELb1ELb1ELi64ELi80ELi80ELi4ELb1ELi112ELb0ELb0ELNS_15WgradSyncMethodE3ENS_16CompileConditionILi900EEEEEvPT_S6_S6_PKS5_S8_S8_S8_PKfflPfPj)
        /*0200*/ 	.word	0x00000000


	//----- nvinfo : EIATTR_MIN_STACK_SIZE
	.align		4
.L_85:
        /*0204*/ 	.byte	0x04, 0x12
        /*0206*/ 	.short	(.L_87 - .L_86)
	.align		4
.L_86:
        /*0208*/ 	.word	index@(_ZN13group_norm_v218gn_bwd_cuda_kernelI6__halfLi320ELi1ELi16ELi80ELi64ELb1ELb1ELi64ELi80ELi80ELi4ELb1ELi144ELb0ELb0ELNS_15WgradSyncMethodE3ENS_16CompileConditionILi900EEEEEvPT_S6_S6_PKS5_S8_S8_S8_PKfflPfPj)
        /*020c*/ 	.word	0x00000000


	//----- nvinfo : EIATTR_MIN_STACK_SIZE
	.align		4
.L_87:
        /*0210*/ 	.byte	0x04, 0x12
        /*0212*/ 	.short	(.L_89 - .L_88)
	.align		4
.L_88:
        /*0214*/ 	.word	index@(_ZN13group_norm_v214gn_cuda_kernelI6__halfLi320ELi1ELi32ELi40ELi64ELb0ELi64ELi40ELi40ELi4ELb0ELi116ELb0ELb0ENS_16CompileConditionILi900EEEEEvPT_PKS4_S7_S7_flPfS8_Pj)
        /*0218*/ 	.word	0x00000000


	//----- nvinfo : EIATTR_MIN_STACK_SIZE
	.align		4
.L_89:
        /*021c*/ 	.byte	0x04, 0x12
        /*021e*/ 	.short	(.L_91 - .L_90)
	.align		4
.L_90:
        /*0220*/ 	.word	index@(_ZN13group_norm_v214gn_cuda_kernelI6__halfLi320ELi1ELi32ELi40ELi64ELb0ELi64ELi40ELi40ELi4ELb0ELi148ELb0ELb0ENS_16CompileConditionILi900EEEEEvPT_PKS4_S7_S7_flPfS8_Pj)
        /*0224*/ 	.word	0x00000000


	//----- nvinfo : EIATTR_MIN_STACK_SIZE
	.align		4
.L_91:
        /*0228*/ 	.byte	0x04, 0x12
        /*022a*/ 	.short	(.L_93 - .L_92)
	.align		4
.L_92:
        /*022c*/ 	.word	index@(_ZN13group_norm_v214gn_cuda_kernelI6__halfLi320ELi1ELi16ELi80ELi64ELb1ELi64ELi80ELi80ELi4ELb0ELi116ELb0ELb0ENS_16CompileConditionILi900EEEEEvPT_PKS4_S7_S7_flPfS8_Pj)
        /*0230*/ 	.word	0x00000000


	//----- nvinfo : EIATTR_MIN_STACK_SIZE
	.align		4
.L_93:
        /*0234*/ 	.byte	0x04, 0x12
        /*0236*/ 	.short	(.L_95 - .L_94)
	.align		4
.L_94:
        /*0238*/ 	.word	index@(_ZN13group_norm_v214gn_cuda_kernelI6__halfLi320ELi1ELi16ELi80ELi64ELb1ELi64ELi80ELi80ELi4ELb0ELi148ELb0ELb0ENS_16CompileConditionILi900EEEEEvPT_PKS4_S7_S7_flPfS8_Pj)
        /*023c*/ 	.word	0x00000000
.L_95:


//--------------------- .nv.compat                --------------------------
	.section	.nv.compat,"",@"SHT_CUDA_COMPAT_INFO"
	.align	4
        /*0000*/ 	.byte	0x02, 0x09, 0x01, 0x00, 0x02, 0x02, 0x01, 0x00, 0x02, 0x05, 0x05, 0x00, 0x03, 0x07, 0x01, 0x01
        /*0010*/ 	.byte	0x02, 0x03, 0x00, 0x00, 0x02, 0x06, 0x01, 0x00, 0x04, 0x0b, 0x08, 0x00, 0x00, 0x00, 0x00, 0x00
        /*0020*/ 	.byte	0x00, 0x00, 0x00, 0x00


//--------------------- .nv.info._ZN13group_norm_v218gn_bwd_cuda_kernelI13__nv_bfloat16Li320ELi1ELi32ELi40ELi64ELb0ELb1ELi64ELi40ELi40ELi4ELb1ELi96ELb0ELb0ELNS_15WgradSyncMethodE3ENS_16CompileConditionILi900EEEEEvPT_S6_S6_PKS5_S8_S8_S8_PKfflPfPj --------------------------
	.section	.nv.info._ZN13group_norm_v218gn_bwd_cuda_kernelI13__nv_bfloat16Li320ELi1ELi32ELi40ELi64ELb0ELb1ELi64ELi40ELi40ELi4ELb1ELi96ELb0ELb0ELNS_15WgradSyncMethodE3ENS_16CompileConditionILi900EEEEEvPT_S6_S6_PKS5_S8_S8_S8_PKfflPfPj,"",@"SHT_CUDA_INFO"
	.sectionflags	@""
	.align	4


	//----- nvinfo : EIATTR_CUDA_API_VERSION
	.align		4
        /*0000*/ 	.byte	0x04, 0x37
        /*0002*/ 	.short	(.L_97 - .L_96)
.L_96:
        /*0004*/ 	.word	0x00000082


	//----- nvinfo : EIATTR_KPARAM_INFO
	.align		4
.L_97:
        /*0008*/ 	.byte	0x04, 0x17
        /*000a*/ 	.short	(.L_99 - .L_98)
.L_98:
        /*000c*/ 	.word	0x00000000
        /*0010*/ 	.short	0x000b
        /*0012*/ 	.short	0x0058
        /*0014*/ 	.byte	0x00, 0xf0, 0x21, 0x00


	//----- nvinfo : EIATTR_KPARAM_INFO
	.align		4
.L_99:
        /*0018*/ 	.byte	0x04, 0x17
        /*001a*/ 	.short	(.L_101 - .L_100)
.L_100:
        /*001c*/ 	.word	0x00000000
        /*0020*/ 	.short	0x000a
        /*0022*/ 	.short	0x0050
        /*0024*/ 	.byte	0x00, 0xf0, 0x21, 0x00


	//----- nvinfo : EIATTR_KPARAM_INFO
	.align		4
.L_101:
        /*0028*/ 	.byte	0x04, 0x17
        /*002a*/ 	.short	(.L_103 - .L_102)
.L_102:
        /*002c*/ 	.word	0x00000000
        /*0030*/ 	.short	0x0009
        /*0032*/ 	.short	0x0048
        /*0034*/ 	.byte	0x00, 0xf0, 0x21, 0x00


	//----- nvinfo : EIATTR_KPARAM_INFO
	.align		4
.L_103:
        /*0038*/ 	.byte	0x04, 0x17
        /*003a*/ 	.short	(.L_105 - .L_104)
.L_104:
        /*003c*/ 	.word	0x00000000
        /*0040*/ 	.short	0x0008
        /*0042*/ 	.short	0x0040
        /*0044*/ 	.byte	0x00, 0xf0, 0x11, 0x00


	//----- nvinfo : EIATTR_KPARAM_INFO
	.align		4
.L_105:
        /*0048*/ 	.byte	0x04, 0x17
        /*004a*/ 	.short	(.L_107 - .L_106)
.L_106:
        /*004c*/ 	.word	0x00000000
        /*0050*/ 	.short	0x0007
        /*0052*/ 	.short	0x0038
        /*0054*/ 	.byte	0x00, 0xf0, 0x21, 0x00


	//----- nvinfo : EIATTR_KPARAM_INFO
	.align		4
.L_107:
        /*0058*/ 	.byte	0x04, 0x17
        /*005a*/ 	.short	(.L_109 - .L_108)
.L_108:
        /*005c*/ 	.word	0x00000000
        /*0060*/ 	.short	0x0006
        /*0062*/ 	.short	0x0030
        /*0064*/ 	.byte	0x00, 0xf0, 0x21, 0x00


	//----- nvinfo : EIATTR_KPARAM_INFO
	.align		4
.L_109:
        /*0068*/ 	.byte	0x04, 0x17
        /*006a*/ 	.short	(.L_111 - .L_110)
.L_110:
        /*006c*/ 	.word	0x00000000
        /*0070*/ 	.short	0x0005
        /*0072*/ 	.short	0x0028
        /*0074*/ 	.byte	0x00, 0xf0, 0x21, 0x00


	//----- nvinfo : EIATTR_KPARAM_INFO
	.align		4
.L_111:
        /*0078*/ 	.byte	0x04, 0x17
        /*007a*/ 	.short	(.L_113 - .L_112)
.L_112:
        /*007c*/ 	.word	0x00000000
        /*0080*/ 	.short	0x0004
        /*0082*/ 	.short	0x0020
        /*0084*/ 	.byte	0x00, 0xf0, 0x21, 0x00


	//----- nvinfo : EIATTR_KPARAM_INFO
	.align		4
.L_113:
        /*0088*/ 	.byte	0x04, 0x17
        /*008a*/ 	.short	(.L_115 - .L_114)
.L_114:
        /*008c*/ 	.word	0x00000000
        /*0090*/ 	.short	0x0003
        /*0092*/ 	.short	0x0018
        /*0094*/ 	.byte	0x00, 0xf0, 0x21, 0x00


	//----- nvinfo : EIATTR_KPARAM_INFO
	.align		4
.L_115:
        /*0098*/ 	.byte	0x04, 0x17
        /*009a*/ 	.short	(.L_117 - .L_116)
.L_116:
        /*009c*/ 	.word	0x00000000
        /*00a0*/ 	.short	0x0002
        /*00a2*/ 	.short	0x0010
        /*00a4*/ 	.byte	0x00, 0xf0, 0x21, 0x00


	//----- nvinfo : EIATTR_KPARAM_INFO
	.align		4
.L_117:
        /*00a8*/ 	.byte	0x04, 0x17
        /*00aa*/ 	.short	(.L_119 - .L_118)
.L_118:
        /*00ac*/ 	.word	0x00000000
        /*00b0*/ 	.short	0x0001
        /*00b2*/ 	.short	0x0008
        /*00b4*/ 	.byte	0x00, 0xf0, 0x21, 0x00


	//----- nvinfo : EIATTR_KPARAM_INFO
	.align		4
.L_119:
        /*00b8*/ 	.byte	0x04, 0x17
        /*00ba*/ 	.short	(.L_121 - .L_120)
.L_120:
        /*00bc*/ 	.word	0x00000000
        /*00c0*/ 	.short	0x0000
        /*00c2*/ 	.short	0x0000
        /*00c4*/ 	.byte	0x00, 0xf0, 0x21, 0x00


	//----- nvinfo : EIATTR_SPARSE_MMA_MASK
	.align		4
.L_121:
        /*00c8*/ 	.byte	0x03, 0x50
        /*00ca*/ 	.short	0x0000


	//----- nvinfo : EIATTR_MAXREG_COUNT
	.align		4
        /*00cc*/ 	.byte	0x03, 0x1b
        /*00ce*/ 	.short	0x00a8


	//----- nvinfo : EIATTR_NUM_BARRIERS
	.align		4
        /*00d0*/ 	.byte	0x02, 0x4c
        /*00d2*/ 	.byte	0x01
	.zero		1


	//----- nvinfo : EIATTR_MERCURY_ISA_VERSION
	.align		4
        /*00d4*/ 	.byte	0x03, 0x5f
        /*00d6*/ 	.short	0x0101


	//----- nvinfo : EIATTR_COOP_GROUP_MASK_REGIDS
	.align		4
        /*00d8*/ 	.byte	0x04, 0x29
        /*00da*/ 	.short	(.L_123 - .L_122)


	//   ....[0]....
.L_122:
        /*00dc*/ 	.word	0xffffffff


	//   ....[1]....
        /*00e0*/ 	.word	0xffffffff


	//   ....[2]....
        /*00e4*/ 	.word	0xffffffff


	//   ....[3]....
        /*00e8*/ 	.word	0xffffffff


	//   ....[4]....
        /*00ec*/ 	.word	0xffffffff


	//   ....[5]....
        /*00f0*/ 	.word	0xffffffff


	//   ....[6]....
        /*00f4*/ 	.word	0xffffffff


	//   ....[7]....
        /*00f8*/ 	.word	0xffffffff


	//   ....[8]....
        /*00fc*/ 	.word	0xffffffff


	//   ....[9]....
        /*0100*/ 	.word	0xffffffff


	//   ....[10]....
        /*0104*/ 	.word	0xffffffff


	//   ....[11]....
        /*0108*/ 	.word	0xffffffff


	//   ....[12]....
        /*010c*/ 	.word	0xffffffff


	//   ....[13]....
        /*0110*/ 	.word	0xffffffff


	//   ....[14]....
        /*0114*/ 	.word	0xffffffff


	//   ....[15]....
        /*0118*/ 	.word	0xffffffff


	//   ....[16]....
        /*011c*/ 	.word	0xffffffff


	//   ....[17]....
        /*0120*/ 	.word	0xffffffff


	//   ....[18]....
        /*0124*/ 	.word	0x05000013


	//   ....[19]....
        /*0128*/ 	.word	0x0500000e


	//   ....[20]....
        /*012c*/ 	.word	0x05000016


	//   ....[21]....
        /*0130*/ 	.word	0x0500001d


	//   ....[22]....
        /*0134*/ 	.word	0x0500001f


	//   ....[23]....
        /*0138*/ 	.word	0x05000018


	//   ....[24]....
        /*013c*/ 	.word	0x0500001a


	//   ....[25]....
        /*0140*/ 	.word	0x05000003


	//   ....[26]....
        /*0144*/ 	.word	0x0500003d


	//   ....[27]....
        /*0148*/ 	.word	0x0500003d


	//   ....[28]....
        /*014c*/ 	.word	0x0500003d


	//   ....[29]....
        /*0150*/ 	.word	0x0500003d


	//   ....[30]....
        /*0154*/ 	.word	0x0500003d


	//   ....[31]....
        /*0158*/ 	.word	0x0500003d


	//   ....[32]....
        /*015c*/ 	.word	0x0500003d


	//   ....[33]....
        /*0160*/ 	.word	0x0500003d


	//   ....[34]....
        /*0164*/ 	.word	0x0500003d


	//   ....[35]....
        /*0168*/ 	.word	0x0500003d


	//   ....[36]....
        /*016c*/ 	.word	0x0500003d


	//   ....[37]....
        /*0170*/ 	.word	0x0500003d


	//   ....[38]....
        /*0174*/ 	.word	0x0500003d


	//   ....[39]....
        /*0178*/ 	.word	0x0500003d


	//   ....[40]....
        /*017c*/ 	.word	0x0500003d


	//   ....[41]....
        /*0180*/ 	.word	0x0500003d


	//----- nvinfo : EIATTR_COOP_GROUP_INSTR_OFFSETS
	.align		4
.L_123:
        /*0184*/ 	.byte	0x04, 0x28
        /*0186*/ 	.short	(.L_125 - .L_124)


	//   ....[0]....
.L_124:
        /*0188*/ 	.word	0x000015b0


	//   ....[1]....
        /*018c*/ 	.word	0x000015c0


	//   ....[2]....
        /*0190*/ 	.word	0x000015f0


	//   ....[3]....
        /*0194*/ 	.word	0x00001600


	//   ....[4]....
        /*0198*/ 	.word	0x00001630


	//   ....[5]....
        /*019c*/ 	.word	0x00001640


	//   ....[6]....
        /*01a0*/ 	.word	0x00001670


	//   ....[7]....
        /*01a4*/ 	.word	0x00001680


	//   ....[8]....
        /*01a8*/ 	.word	0x000016c0


	//   ....[9]....
        /*01ac*/ 	.word	0x000016d0


	//   ....[10]....
        /*01b0*/ 	.word	0x00002300


	//   ....[11]....
        /*01b4*/ 	.word	0x00002310


	//   ....[12]....
        /*01b8*/ 	.word	0x00002340


	//   ....[13]....
        /*01bc*/ 	.word	0x00002350


	//   ....[14]....
        /*01c0*/ 	.word	0x00002380


	//   ....[15]....
        /*01c4*/ 	.word	0x00002390


	//   ....[16]....
        /*01c8*/ 	.word	0x000023c0


	//   ....[17]....
        /*01cc*/ 	.word	0x000023d0


	//   ....[18]....
        /*01d0*/ 	.word	0x00002f10


	//   ....[19]....
        /*01d4*/ 	.word	0x00002f40


	//   ....[20]....
        /*01d8*/ 	.word	0x00002f70


	//   ....[21]....
        /*01dc*/ 	.word	0x00002f90


	//   ....[22]....
        /*01e0*/ 	.word	0x00002fc0


	//   ....[23]....
        /*01e4*/ 	.word	0x00002fd0


	//   ....[24]....
        /*01e8*/ 	.word	0x00003000


	//   ....[25]....
        /*01ec*/ 	.word	0x00003010


	//   ....[26]....
        /*01f0*/ 	.word	0x00003230


	//   ....[27]....
        /*01f4*/ 	.word	0x000032c0


	//   ....[28]....
        /*01f8*/ 	.word	0x00003330


	//   ....[29]....
        /*01fc*/ 	.word	0x00003390


	//   ....[30]....
        /*0200*/ 	.word	0x00003400


	//   ....[31]....
        /*0204*/ 	.word	0x00003460


	//   ....[32]....
        /*0208*/ 	.word	0x000034d0


	//   ....[33]....
        /*020c*/ 	.word	0x00003530


	//   ....[34]....
        /*0210*/ 	.word	0x000035d0


	//   ....[35]....
        /*0214*/ 	.word	0x00003660


	//   ....[36]....
        /*0218*/ 	.word	0x000036d0


	//   ....[37]....
        /*021c*/ 	.word	0x00003730


	//   ....[38]....
        /*0220*/ 	.word	0x000037a0


	//   ....[39]....
        /*0224*/ 	.word	0x00003800


	//   ....[40]....
        /*0228*/ 	.word	0x00003870


	//   ....[41]....
        /*022c*/ 	.word	0x000038d0


	//----- nvinfo : EIATTR_EXIT_INSTR_OFFSETS
	.align		4
.L_125:
        /*0230*/ 	.byte	0x04, 0x1c
        /*0232*/ 	.short	(.L_127 - .L_126)


	//   ....[0]....
.L_126:
        /*0234*/ 	.word	0x00002ac0


	//   ....[1]....
        /*0238*/ 	.word	0x000031c0


	//----- nvinfo : EIATTR_MAX_THREADS
	.align		4
.L_127:
        /*023c*/ 	.byte	0x04, 0x05
        /*023e*/ 	.short	(.L_129 - .L_128)
.L_128:
        /*0240*/ 	.word	0x00000140
        /*0244*/ 	.word	0x00000001
        /*0248*/ 	.word	0x00000001


	//----- nvinfo : EIATTR_CRS_STACK_SIZE
	.align		4
.L_129:
        /*024c*/ 	.byte	0x04, 0x1e
        /*024e*/ 	.short	(.L_131 - .L_130)
.L_130:
        /*0250*/ 	.word	0x00000000


	//----- nvinfo : EIATTR_CBANK_PARAM_SIZE
	.align		4
.L_131:
        /*0254*/ 	.byte	0x03, 0x19
        /*0256*/ 	.short	0x0060


	//----- nvinfo : EIATTR_PARAM_CBANK
	.align		4
        /*0258*/ 	.byte	0x04, 0x0a
        /*025a*/ 	.short	(.L_133 - .L_132)
	.align		4
.L_132:
        /*025c*/ 	.word	index@(.nv.constant0._ZN13group_norm_v218gn_bwd_cuda_kernelI13__nv_bfloat16Li320ELi1ELi32ELi40ELi64ELb0ELb1ELi64ELi40ELi40ELi4ELb1ELi96ELb0ELb0ELNS_15WgradSyncMethodE3ENS_16CompileConditionILi900EEEEEvPT_S6_S6_PKS5_S8_S8_S8_PKfflPfPj)
        /*0260*/ 	.short	0x0210
        /*0262*/ 	.short	0x0060


	//----- nvinfo : EIATTR_SW_WAR
	.align		4
.L_133:
        /*0264*/ 	.byte	0x04, 0x36
        /*0266*/ 	.short	(.L_135 - .L_134)
.L_134:
        /*0268*/ 	.word	0x00000008
.L_135:


//--------------------- .nv.info._ZN13group_norm_v218gn_bwd_cuda_kernelI13__nv_bfloat16Li320ELi1ELi32ELi40ELi64ELb0ELb1ELi64ELi40ELi40ELi4ELb1ELi128ELb0ELb0ELNS_15WgradSyncMethodE3ENS_16CompileConditionILi900EEEEEvPT_S6_S6_PKS5_S8_S8_S8_PKfflPfPj --------------------------
	.section	.nv.info._ZN13group_norm_v218gn_bwd_cuda_kernelI13__nv_bfloat16Li320ELi1ELi32ELi40ELi64ELb0ELb1ELi64ELi40ELi40ELi4ELb1ELi128ELb0ELb0ELNS_15WgradSyncMethodE3ENS_16CompileConditionILi900EEEEEvPT_S6_S6_PKS5_S8_S8_S8_PKfflPfPj,"",@"SHT_CUDA_INFO"
	.sectionflags	@""
	.align	4


	//----- nvinfo : EIATTR_CUDA_API_VERSION
	.align		4
        /*0000*/ 	.byte	0x04, 0x37
        /*0002*/ 	.short	(.L_137 - .L_136)
.L_136:
        /*0004*/ 	.word	0x00000082


	//----- nvinfo : EIATTR_KPARAM_INFO
	.align		4
.L_137:
        /*0008*/ 	.byte	0x04, 0x17
        /*000a*/ 	.short	(.L_139 - .L_138)
.L_138:
        /*000c*/ 	.word	0x00000000
        /*0010*/ 	.short	0x000b
        /*0012*/ 	.short	0x0058
        /*0014*/ 	.byte	0x00, 0xf0, 0x21, 0x00


	//----- nvinfo : EIATTR_KPARAM_INFO
	.align		4
.L_139:
        /*0018*/ 	.byte	0x04, 0x17
        /*001a*/ 	.short	(.L_141 - .L_140)
.L_140:
        /*001c*/ 	.word	0x00000000
        /*0020*/ 	.short	0x000a
        /*0022*/ 	.short	0x0050
        /*0024*/ 	.byte	0x00, 0xf0, 0x21, 0x00


	//----- nvinfo : EIATTR_KPARAM_INFO
	.align		4
.L_141:
        /*0028*/ 	.byte	0x04, 0x17
        /*002a*/ 	.short	(.L_143 - .L_142)
.L_142:
        /*002c*/ 	.word	0x00000000
        /*0030*/ 	.short	0x0009
        /*0032*/ 	.short	0x0048
        /*0034*/ 	.byte	0x00, 0xf0, 0x21, 0x00


	//----- nvinfo : EIATTR_KPARAM_INFO
	.align		4
.L_143:
        /*0038*/ 	.byte	0x04, 0x17
        /*003a*/ 	.short	(.L_145 - .L_144)
.L_144:
        /*003c*/ 	.word	0x00000000
        /*0040*/ 	.short	0x0008
        /*0042*/ 	.short	0x0040
        /*0044*/ 	.byte	0x00, 0xf0, 0x11, 0x00


	//----- nvinfo : EIATTR_KPARAM_INFO
	.align		4
.L_145:
        /*0048*/ 	.byte	0x04, 0x17
        /*004a*/ 	.short	(.L_147 - .L_146)
.L_146:
        /*004c*/ 	.word	0x00000000
        /*0050*/ 	.short	0x0007
        /*0052*/ 	.short	0x0038
        /*0054*/ 	.byte	0x00, 0xf0, 0x21, 0x00


	//----- nvinfo : EIATTR_KPARAM_INFO
	.align		4
.L_147:
        /*0058*/ 	.byte	0x04, 0x17
        /*005a*/ 	.short	(.L_149 - .L_148)
.L_148:
        /*005c*/ 	.word	0x00000000
        /*0060*/ 	.short	0x0006
        /*0062*/ 	.short	0x0030
        /*0064*/ 	.byte	0x00, 0xf0, 0x21, 0x00


	//----- nvinfo : EIATTR_KPARAM_INFO
	.align		4
.L_149:
        /*0068*/ 	.byte	0x04, 0x17
        /*006a*/ 	.short	(.L_151 - .L_150)
.L_150:
        /*006c*/ 	.word	0x00000000
        /*0070*/ 	.short	0x0005
        /*0072*/ 	.short	0x0028
        /*0074*/ 	.byte	0x00, 0xf0, 0x21, 0x00


	//----- nvinfo : EIATTR_KPARAM_INFO
	.align		4
.L_151:
        /*0078*/ 	.byte	0x04, 0x17
        /*007a*/ 	.short	(.L_153 - .L_152)
.L_152:
        /*007c*/ 	.word	0x00000000
        /*0080*/ 	.short	0x0004
        /*0082*/ 	.short	0x0020
        /*0084*/ 	.byte	0x00, 0xf0, 0x21, 0x00


	//----- nvinfo : EIATTR_KPARAM_INFO
	.align		4
.L_153:
        /*0088*/ 	.byte	0x04, 0x17
        /*008a*/ 	.short	(.L_155 - .L_154)
.L_154:
        /*008c*/ 	.word	0x00000000
        /*0090*/ 	.short	0x0003
        /*0092*/ 	.short	0x0018
        /*0094*/ 	.byte	0x00, 0xf0, 0x21, 0x00


	//----- nvinfo : EIATTR_KPARAM_INFO
	.align		4
.L_155:
        /*0098*/ 	.byte	0x04, 0x17
        /*009a*/ 	.short	(.L_157 - .L_156)
.L_156:
        /*009c*/ 	.word	0x00000000
        /*00a0*/ 	.short	0x0002
        /*00a2*/ 	.short	0x0010
        /*00a4*/ 	.byte	0x00, 0xf0, 0x21, 0x00


	//----- nvinfo : EIATTR_KPARAM_INFO
	.align		4
.L_157:
        /*00a8*/ 	.byte	0x04, 0x17
        /*00aa*/ 	.short	(.L_159 - .L_158)
.L_158:
        /*00ac*/ 	.word	0x00000000
        /*00b0*/ 	.short	0x0001
        /*00b2*/ 	.short	0x0008
        /*00b4*/ 	.byte	0x00, 0xf0, 0x21, 0x00


	//----- nvinfo : EIATTR_KPARAM_INFO
	.align		4
.L_159:
        /*00b8*/ 	.byte	0x04, 0x17
        /*00ba*/ 	.short	(.L_161 - .L_160)
.L_160:
        /*00bc*/ 	.word	0x00000000
        /*00c0*/ 	.short	0x0000
        /*00c2*/ 	.short	0x0000
        /*00c4*/ 	.byte	0x00, 0xf0, 0x21, 0x00


	//----- nvinfo : EIATTR_SPARSE_MMA_MASK
	.align		4
.L_161:
        /*00c8*/ 	.byte	0x03, 0x50
        /*00ca*/ 	.short	0x0000


	//----- nvinfo : EIATTR_MAXREG_COUNT
	.align		4
        /*00cc*/ 	.byte	0x03, 0x1b
        /*00ce*/ 	.short	0x00a8


	//----- nvinfo : EIATTR_NUM_BARRIERS
	.align		4
        /*00d0*/ 	.byte	0x02, 0x4c
        /*00d2*/ 	.byte	0x01
	.zero		1


	//----- nvinfo : EIATTR_MERCURY_ISA_VERSION
	.align		4
        /*00d4*/ 	.byte	0x03, 0x5f
        /*00d6*/ 	.short	0x0101


	//----- nvinfo : EIATTR_COOP_GROUP_MASK_REGIDS
	.align		4
        /*00d8*/ 	.byte	0x04, 0x29
        /*00da*/ 	.short	(.L_163 - .L_162)


	//   ....[0]....
.L_162:
        /*00dc*/ 	.word	0xffffffff


	//   ....[1]....
        /*00e0*/ 	.word	0xffffffff


	//   ....[2]....
        /*00e4*/ 	.word	0xffffffff


	//   ....[3]....
        /*00e8*/ 	.word	0xffffffff


	//   ....[4]....
        /*00ec*/ 	.word	0xffffffff


	//   ....[5]....
        /*00f0*/ 	.word	0xffffffff


	//   ....[6]....
        /*00f4*/ 	.word	0xffffffff


	//   ....[7]....
        /*00f8*/ 	.word	0xffffffff


	//   ....[8]....
        /*00fc*/ 	.word	0xffffffff


	//   ....[9]....
        /*0100*/ 	.word	0xffffffff


	//   ....[10]....
        /*0104*/ 	.word	0xffffffff


	//   ....[11]....
        /*0108*/ 	.word	0xffffffff


	//   ....[12]....
        /*010c*/ 	.word	0xffffffff


	//   ....[13]....
        /*0110*/ 	.word	0xffffffff


	//   ....[14]....
        /*0114*/ 	.word	0xffffffff


	//   ....[15]....
        /*0118*/ 	.word	0xffffffff


	//   ....[16]....
        /*011c*/ 	.word	0xffffffff


	//   ....[17]....
        /*0120*/ 	.word	0xffffffff


	//   ....[18]....
        /*0124*/ 	.word	0x05000013


	//   ....[19]....
        /*0128*/ 	.word	0x0500000e


	//   ....[20]....
        /*012c*/ 	.word	0x05000016


	//   ....[21]....
        /*0130*/ 	.word	0x0500001d


	//   ....[22]....
        /*0134*/ 	.word	0x0500001f


	//   ....[23]....
        /*0138*/ 	.word	0x05000018


	//   ....[24]....
        /*013c*/ 	.word	0x0500001a


	//   ....[25]....
        /*0140*/ 	.word	0x05000003


	//   ....[26]....
        /*0144*/ 	.word	0x0500003d


	//   ....[27]....
        /*0148*/ 	.word	0x0500003d


	//   ....[28]....
        /*014c*/ 	.word	0x0500003d


	//   ....[29]....
        /*0150*/ 	.word	0x0500003d


	//   ....[30]....
        /*0154*/ 	.word	0x0500003d


	//   ....[31]....
        /*0158*/ 	.word	0x0500003d


	//   ....[32]....
        /*015c*/ 	.word	0x0500003d


	//   ....[33]....
        /*0160*/ 	.word	0x0500003d


	//   ....[34]....
        /*0164*/ 	.word	0x0500003d


	//   ....[35]....
        /*0168*/ 	.word	0x0500003d


	//   ....[36]....
        /*016c*/ 	.word	0x0500003d


	//   ....[37]....
        /*0170*/ 	.word	0x0500003d


	//   ....[38]....
        /*0174*/ 	.word	0x0500003d


	//   ....[39]....
        /*0178*/ 	.word	0x0500003d


	//   ....[40]....
        /*017c*/ 	.word	0x0500003d


	//   ....[41]....
        /*0180*/ 	.word	0x0500003d


	//----- nvinfo : EIATTR_COOP_GROUP_INSTR_OFFSETS
	.align		4
.L_163:
        /*0184*/ 	.byte	0x04, 0x28
        /*0186*/ 	.short	(.L_165 - .L_164)


	//   ....[0]....
.L_164:
        /*0188*/ 	.word	0x000015b0


	//   ....[1]....
        /*018c*/ 	.word	0x000015c0


	//   ....[2]....
        /*0190*/ 	.word	0x000015f0


	//   ....[3]....
        /*0194*/ 	.word	0x00001600


	//   ....[4]....
        /*0198*/ 	.word	0x00001630


	//   ....[5]....
        /*019c*/ 	.word	0x00001640


	//   ....[6]....
        /*01a0*/ 	.word	0x00001670


	//   ....[7]....
        /*01a4*/ 	.word	0x00001680


	//   ....[8]....
        /*01a8*/ 	.word	0x000016c0


	//   ....[9]....
        /*01ac*/ 	.word	0x000016d0


	//   ....[10]....
        /*01b0*/ 	.word	0x00002300


	//   ....[11]....
        /*01b4*/ 	.word	0x00002310


	//   ....[12]....
        /*01b8*/ 	.word	0x00002340


	//   ....[13]....
        /*01bc*/ 	.word	0x00002350


	//   ....[14]....
        /*01c0*/ 	.word	0x00002380


	//   ....[15]....
        /*01c4*/ 	.word	0x00002390


	//   ....[16]....
        /*01c8*/ 	.word	0x000023c0


	//   ....[17]....
        /*01cc*/ 	.word	0x000023d0


	//   ....[18]....
        /*01d0*/ 	.word	0x00002f10


	//   ....[19]....
        /*01d4*/ 	.word	0x00002f40


	//   ....[20]....
        /*01d8*/ 	.word	0x00002f70


	//   ....[21]....
        /*01dc*/ 	.word	0x00002f90


	//   ....[22]....
        /*01e0*/ 	.word	0x00002fc0


	//   ....[23]....
        /*01e4*/ 	.word	0x00002fd0


	//   ....[24]....
        /*01e8*/ 	.word	0x00003000


	//   ....[25]....
        /*01ec*/ 	.word	0x00003010


	//   ....[26]....
        /*01f0*/ 	.word	0x00003230


	//   ....[27]....
        /*01f4*/ 	.word	0x000032c0


	//   ....[28]....
        /*01f8*/ 	.word	0x00003330


	//   ....[29]....
        /*01fc*/ 	.word	0x00003390


	//   ....[30]....
        /*0200*/ 	.word	0x00003400


	//   ....[31]....
        /*0204*/ 	.word	0x00003460


	//   ....[32]....
        /*0208*/ 	.word	0x000034d0


	//   ....[33]....
        /*020c*/ 	.word	0x00003530


	//   ....[34]....
        /*0210*/ 	.word	0x000035d0


	//   ....[35]....
        /*0214*/ 	.word	0x00003660


	//   ....[36]....
        /*0218*/ 	.word	0x000036d0


	//   ....[37]....
        /*021c*/ 	.word	0x00003730


	//   ....[38]....
        /*0220*/ 	.word	0x000037a0


	//   ....[39]....
        /*0224*/ 	.word	0x00003800


	//   ....[40]....
        /*0228*/ 	.word	0x00003870


	//   ....[41]....
        /*022c*/ 	.word	0x000038d0


	//----- nvinfo : EIATTR_EXIT_INSTR_OFFSETS
	.align		4
.L_165:
        /*0230*/ 	.byte	0x04, 0x1c
        /*0232*/ 	.short	(.L_167 - .L_166)


	//   ....[0]....
.L_166:
        /*0234*/ 	.word	0x00002ac0


	//   ....[1]....
        /*0238*/ 	.word	0x000031c0


	//----- nvinfo : EIATTR_MAX_THREADS
	.align		4
.L_167:
        /*023c*/ 	.byte	0x04, 0x05
        /*023e*/ 	.short	(.L_169 - .L_168)
.L_168:
        /*0240*/ 	.word	0x00000140
        /*0244*/ 	.word	0x00000001
        /*0248*/ 	.word	0x00000001


	//----- nvinfo : EIATTR_CRS_STACK_SIZE
	.align		4
.L_169:
        /*024c*/ 	.byte	0x04, 0x1e
        /*024e*/ 	.short	(.L_171 - .L_170)
.L_170:
        /*0250*/ 	.word	0x00000000


	//----- nvinfo : EIATTR_CBANK_PARAM_SIZE
	.align		4
.L_171:
        /*0254*/ 	.byte	0x03, 0x19
        /*0256*/ 	.short	0x0060


	//----- nvinfo : EIATTR_PARAM_CBANK
	.align		4
        /*0258*/ 	.byte	0x04, 0x0a
        /*025a*/ 	.short	(.L_173 - .L_172)
	.align		4
.L_172:
        /*025c*/ 	.word	index@(.nv.constant0._ZN13group_norm_v218gn_bwd_cuda_kernelI13__nv_bfloat16Li320ELi1ELi32ELi40ELi64ELb0ELb1ELi64ELi40ELi40ELi4ELb1ELi128ELb0ELb0ELNS_15WgradSyncMethodE3ENS_16CompileConditionILi900EEEEEvPT_S6_S6_PKS5_S8_S8_S8_PKfflPfPj)
        /*0260*/ 	.short	0x0210
        /*0262*/ 	.short	0x0060


	//----- nvinfo : EIATTR_SW_WAR
	.align		4
.L_173:
        /*0264*/ 	.byte	0x04, 0x36
        /*0266*/ 	.short	(.L_175 - .L_174)
.L_174:
        /*0268*/ 	.word	0x00000008
.L_175:


//--------------------- .nv.info._ZN13group_norm_v218gn_bwd_cuda_kernelI13__nv_bfloat16Li320ELi1ELi16ELi80ELi64ELb1ELb1ELi64ELi80ELi80ELi4ELb1ELi112ELb0ELb0ELNS_15WgradSyncMethodE3ENS_16CompileConditionILi900EEEEEvPT_S6_S6_PKS5_S8_S8_S8_PKfflPfPj --------------------------
	.section	.nv.info._ZN13group_norm_v218gn_bwd_cuda_kernelI13__nv_bfloat16Li320ELi1ELi16ELi80ELi64ELb1ELb1ELi64ELi80ELi80ELi4ELb1ELi112ELb0ELb0ELNS_15WgradSyncMethodE3ENS_16CompileConditionILi900EEEEEvPT_S6_S6_PKS5_S8_S8_S8_PKfflPfPj,"",@"SHT_CUDA_INFO"
	.sectionflags	@""
	.align	4


	//----- nvinfo : EIATTR_CUDA_API_VERSION
	.align		4
        /*0000*/ 	.byte	0x04, 0x37
        /*0002*/ 	.short	(.L_177 - .L_176)
.L_176:
        /*0004*/ 	.word	0x00000082


	//----- nvinfo : EIATTR_KPARAM_INFO
	.align		4
.L_177:
        /*0008*/ 	.byte	0x04, 0x17
        /*000a*/ 	.short	(.L_179 - .L_178)
.L_178:
        /*000c*/ 	.word	0x00000000
        /*0010*/ 	.short	0x000b
        /*0012*/ 	.short	0x0058
        /*0014*/ 	.byte	0x00, 0xf0, 0x21, 0x00


	//----- nvinfo : EIATTR_KPARAM_INFO
	.align		4
.L_179:
        /*0018*/ 	.byte	0x04, 0x17
        /*001a*/ 	.short	(.L_181 - .L_180)
.L_180:
        /*001c*/ 	.word	0x00000000
        /*0020*/ 	.short	0x000a
        /*0022*/ 	.short	0x0050
        /*0024*/ 	.byte	0x00, 0xf0, 0x21, 0x00


	//----- nvinfo : EIATTR_KPARAM_INFO
	.align		4
.L_181:
        /*0028*/ 	.byte	0x04, 0x17
        /*002a*/ 	.short	(.L_183 - .L_182)
.L_182:
        /*002c*/ 	.word	0x00000000
        /*0030*/ 	.short	0x0009
        /*0032*/ 	.short	0x0048
        /*0034*/ 	.byte	0x00, 0xf0, 0x21, 0x00


	//----- nvinfo : EIATTR_KPARAM_INFO
	.align		4
.L_183:
        /*0038*/ 	.byte	0x04, 0x17
        /*003a*/ 	.short	(.L_185 - .L_184)
.L_184:
        /*003c*/ 	.word	0x00000000
        /*0040*/ 	.short	0x0008
        /*0042*/ 	.short	0x0040
        /*0044*/ 	.byte	0x00, 0xf0, 0x11, 0x00


	//----- nvinfo : EIATTR_KPARAM_INFO
	.align		4
.L_185:
        /*0048*/ 	.byte	0x04, 0x17
        /*004a*/ 	.short	(.L_187 - .L_186)
.L_186:
        /*004c*/ 	.word	0x00000000
        /*0050*/ 	.short	0x0007
        /*0052*/ 	.short	0x0038
        /*0054*/ 	.byte	0x00, 0xf0, 0x21, 0x00


	//----- nvinfo : EIATTR_KPARAM_INFO
	.align		4
.L_187:
        /*0058*/ 	.byte	0x04, 0x17
        /*005a*/ 	.short	(.L_189 - .L_188)
.L_188:
        /*005c*/ 	.word	0x00000000
        /*0060*/ 	.short	0x0006
        /*0062*/ 	.short	0x0030
        /*0064*/ 	.byte	0x00, 0xf0, 0x21, 0x00


	//----- nvinfo : EIATTR_KPARAM_INFO
	.align		4
.L_189:
        /*0068*/ 	.byte	0x04, 0x17
        /*006a*/ 	.short	(.L_191 - .L_190)
.L_190:
        /*006c*/ 	.word	0x00000000
        /*0070*/ 	.short	0x0005
        /*0072*/ 	.short	0x0028
        /*0074*/ 	.byte	0x00, 0xf0, 0x21, 0x00


	//----- nvinfo : EIATTR_KPARAM_INFO
	.align		4
.L_191:
        /*0078*/ 	.byte	0x04, 0x17
        /*007a*/ 	.short	(.L_193 - .L_192)
.L_192:
        /*007c*/ 	.word	0x00000000
        /*0080*/ 	.short	0x0004
        /*0082*/ 	.short	0x0020
        /*0084*/ 	.byte	0x00, 0xf0, 0x21, 0x00


	//----- nvinfo : EIATTR_KPARAM_INFO
	.align		4
.L_193:
        /*0088*/ 	.byte	0x04, 0x17
        /*008a*/ 	.short	(.L_195 - .L_194)
.L_194:
        /*008c*/ 	.word	0x00000000
        /*0090*/ 	.short	0x0003
        /*0092*/ 	.short	0x0018
        /*0094*/ 	.byte	0x00, 0xf0, 0x21, 0x00


	//----- nvinfo : EIATTR_KPARAM_INFO
	.align		4
.L_195:
        /*0098*/ 	.byte	0x04, 0x17
        /*009a*/ 	.short	(.L_197 - .L_196)
.L_196:
        /*009c*/ 	.word	0x00000000
        /*00a0*/ 	.short	0x0002
        /*00a2*/ 	.short	0x0010
        /*00a4*/ 	.byte	0x00, 0xf0, 0x21, 0x00


	//----- nvinfo : EIATTR_KPARAM_INFO
	.align		4
.L_197:
        /*00a8*/ 	.byte	0x04, 0x17
        /*00aa*/ 	.short	(.L_199 - .L_198)
.L_198:
        /*00ac*/ 	.word	0x00000000
        /*00b0*/ 	.short	0x0001
        /*00b2*/ 	.short	0x0008
        /*00b4*/ 	.byte	0x00, 0xf0, 0x21, 0x00


	//----- nvinfo : EIATTR_KPARAM_INFO
	.align		4
.L_199:
        /*00b8*/ 	.byte	0x04, 0x17
        /*00ba*/ 	.short	(.L_201 - .L_200)
.L_200:
        /*00bc*/ 	.word	0x00000000
        /*00c0*/ 	.short	0x0000
        /*00c2*/ 	.short	0x0000
        /*00c4*/ 	.byte	0x00, 0xf0, 0x21, 0x00


	//----- nvinfo : EIATTR_SPARSE_MMA_MASK
	.align		4
.L_201:
        /*00c8*/ 	.byte	0x03, 0x50
        /*00ca*/ 	.short	0x0000


	//----- nvinfo : EIATTR_MAXREG_COUNT
	.align		4
        /*00cc*/ 	.byte	0x03, 0x1b
        /*00ce*/ 	.short	0x00a8


	//----- nvinfo : EIATTR_NUM_BARRIERS
	.align		4
        /*00d0*/ 	.byte	0x02, 0x4c
        /*00d2*/ 	.byte	0x01
	.zero		1


	//----- nvinfo : EIATTR_MERCURY_ISA_VERSION
	.align		4
        /*00d4*/ 	.byte	0x03, 0x5f
        /*00d6*/ 	.short	0x0101


	//----- nvinfo : EIATTR_COOP_GROUP_MASK_REGIDS
	.align		4
        /*00d8*/ 	.byte	0x04, 0x29
        /*00da*/ 	.short	(.L_203 - .L_202)


	//   ....[0]....
.L_202:
        /*00dc*/ 	.word	0xffffffff


	//   ....[1]....
        /*00e0*/ 	.word	0xffffffff


	//   ....[2]....
        /*00e4*/ 	.word	0xffffffff


	//   ....[3]....
        /*00e8*/ 	.word	0xffffffff


	//   ....[4]....
        /*00ec*/ 	.word	0xffffffff


	//   ....[5]....
        /*00f0*/ 	.word	0xffffffff


	//   ....[6]....
        /*00f4*/ 	.word	0xffffffff


	//   ....[7]....
        /*00f8*/ 	.word	0xffffffff


	//   ....[8]....
        /*00fc*/ 	.word	0xffffffff


	//   ....[9]....
        /*0100*/ 	.word	0xffffffff


	//   ....[10]....
        /*0104*/ 	.word	0xffffffff


	//   ....[11]....
        /*0108*/ 	.word	0xffffffff


	//   ....[12]....
        /*010c*/ 	.word	0xffffffff


	//   ....[13]....
        /*0110*/ 	.word	0xffffffff


	//   ....[14]....
        /*0114*/ 	.word	0xffffffff


	//   ....[15]....
        /*0118*/ 	.word	0xffffffff


	//   ....[16]....
        /*011c*/ 	.word	0xffffffff


	//   ....[17]....
        /*0120*/ 	.word	0xffffffff


	//   ....[18]....
        /*0124*/ 	.word	0x05000011


	//   ....[19]....
        /*0128*/ 	.word	0x05000010


	//   ....[20]....
        /*012c*/ 	.word	0x05000014


	//   ....[21]....
        /*0130*/ 	.word	0x05000015


	//   ....[22]....
        /*0134*/ 	.word	0x05000017


	//   ....[23]....
        /*0138*/ 	.word	0x05000016


	//   ....[24]....
        /*013c*/ 	.word	0x0500001e


	//   ....[25]....
        /*0140*/ 	.word	0x05000003


	//   ....[26]....
        /*0144*/ 	.word	0x05000014


	//   ....[27]....
        /*0148*/ 	.word	0x05000014


	//   ....[28]....
        /*014c*/ 	.word	0x05000014


	//   ....[29]....
        /*0150*/ 	.word	0x05000014


	//   ....[30]....
        /*0154*/ 	.word	0x05000014


	//   ....[31]....
        /*0158*/ 	.word	0x05000014


	//   ....[32]....
        /*015c*/ 	.word	0x05000014


	//   ....[33]....
        /*0160*/ 	.word	0x05000014


	//   ....[34]....
        /*0164*/ 	.word	0x05000014


	//   ....[35]....
        /*0168*/ 	.word	0x05000014


	//   ....[36]....
        /*016c*/ 	.word	0x05000014


	//   ....[37]....
        /*0170*/ 	.word	0x05000014


	//   ....[38]....
        /*0174*/ 	.word	0x05000014


	//   ....[39]....
        /*0178*/ 	.word	0x05000014


	//   ....[40]....
        /*017c*/ 	.word	0x05000014


	//   ....[41]....
        /*0180*/ 	.word	0x05000014


	//----- nvinfo : EIATTR_COOP_GROUP_INSTR_OFFSETS
	.align		4
.L_203:
        /*0184*/ 	.byte	0x04, 0x28
        /*0186*/ 	.short	(.L_205 - .L_204)


	//   ....[0]....
.L_204:
        /*0188*/ 	.word	0x00001e00


	//   ....[1]....
        /*018c*/ 	.word	0x00001e10


	//   ....[2]....
        /*0190*/ 	.word	0x00001e40


	//   ....[3]....
        /*0194*/ 	.word	0x00001e50


	//   ....[4]....
        /*0198*/ 	.word	0x00001e80


	//   ....[5]....
        /*019c*/ 	.word	0x00001e90


	//   ....[6]....
        /*01a0*/ 	.word	0x00001ed0


	//   ....[7]....
        /*01a4*/ 	.word	0x00001ee0


	//   ....[8]....
        /*01a8*/ 	.word	0x00001f30


	//   ....[9]....
        /*01ac*/ 	.word	0x00001f40


	//   ....[10]....
        /*01b0*/ 	.word	0x00002970


	//   ....[11]....
        /*01b4*/ 	.word	0x00002980


	//   ....[12]....
        /*01b8*/ 	.word	0x000029b0


	//   ....[13]....
        /*01bc*/ 	.word	0x000029c0


	//   ....[14]....
        /*01c0*/ 	.word	0x000029f0


	//   ....[15]....
        /*01c4*/ 	.word	0x00002a00


	//   ....[16]....
        /*01c8*/ 	.word	0x00002a30


	//   ....[17]....
        /*01cc*/ 	.word	0x00002a40


	//   ....[18]....
        /*01d0*/ 	.word	0x00003d80


	//   ....[19]....
        /*01d4*/ 	.word	0x00003db0


	//   ....[20]....
        /*01d8*/ 	.word	0x00003e00


	//   ....[21]....
        /*01dc*/ 	.word	0x00003e20


	//   ....[22]....
        /*01e0*/ 	.word	0x00003e50


	//   ....[23]....
        /*01e4*/ 	.word	0x00003e60


	//   ....[24]....
        /*01e8*/ 	.word	0x00003e90


	//   ....[25]....
        /*01ec*/ 	.word	0x00003ea0


	//   ....[26]....
        /*01f0*/ 	.word	0x000040c0


	//   ....[27]....
        /*01f4*/ 	.word	0x00004150


	//   ....[28]....
        /*01f8*/ 	.word	0x000041c0


	//   ....[29]....
        /*01fc*/ 	.word	0x00004220


	//   ....[30]....
        /*0200*/ 	.word	0x00004290


	//   ....[31]....
        /*0204*/ 	.word	0x000042f0


	//   ....[32]....
        /*0208*/ 	.word	0x00004360


	//   ....[33]....
        /*020c*/ 	.word	0x000043c0


	//   ....[34]....
        /*0210*/ 	.word	0x00004460


	//   ....[35]....
        /*0214*/ 	.word	0x000044f0


	//   ....[36]....
        /*0218*/ 	.word	0x00004560


	//   ....[37]....
        /*021c*/ 	.word	0x000045c0


	//   ....[38]....
        /*0220*/ 	.word	0x00004630


	//   ....[39]....
        /*0224*/ 	.word	0x00004690


	//   ....[40]....
        /*0228*/ 	.word	0x00004700


	//   ....[41]....
        /*022c*/ 	.word	0x00004760


	//----- nvinfo : EIATTR_EXIT_INSTR_OFFSETS
	.align		4
.L_205:
        /*0230*/ 	.byte	0x04, 0x1c
        /*0232*/ 	.short	(.L_207 - .L_206)


	//   ....[0]....
.L_206:
        /*0234*/ 	.word	0x00003940


	//   ....[1]....
        /*0238*/ 	.word	0x00004050


	//----- nvinfo : EIATTR_MAX_THREADS
	.align		4
.L_207:
        /*023c*/ 	.byte	0x04, 0x05
        /*023e*/ 	.short	(.L_209 - .L_208)
.L_208:
        /*0240*/ 	.word	0x00000140
        /*0244*/ 	.word	0x00000001
        /*0248*/ 	.word	0x00000001


	//----- nvinfo : EIATTR_CRS_STACK_SIZE
	.align		4
.L_209:
        /*024c*/ 	.byte	0x04, 0x1e
        /*024e*/ 	.short	(.L_211 - .L_210)
.L_210:
        /*0250*/ 	.word	0x00000000


	//----- nvinfo : EIATTR_CBANK_PARAM_SIZE
	.align		4
.L_211:
        /*0254*/ 	.byte	0x03, 0x19
        /*0256*/ 	.short	0x0060


	//----- nvinfo : EIATTR_PARAM_CBANK
	.align		4
        /*0258*/ 	.byte	0x04, 0x0a
        /*025a*/ 	.short	(.L_213 - .L_212)
	.align		4
.L_212:
        /*025c*/ 	.word	index@(.nv.constant0._ZN13group_norm_v218gn_bwd_cuda_kernelI13__nv_bfloat16Li320ELi1ELi16ELi80ELi64ELb1ELb1ELi64ELi80ELi80ELi4ELb1ELi112ELb0ELb0ELNS_15WgradSyncMethodE3ENS_16CompileConditionILi900EEEEEvPT_S6_S6_PKS5_S8_S8_S8_PKfflPfPj)
        /*0260*/ 	.short	0x0210
        /*0262*/ 	.short	0x0060


	//----- nvinfo : EIATTR_SW_WAR
	.align		4
.L_213:
        /*0264*/ 	.byte	0x04, 0x36
        /*0266*/ 	.short	(.L_215 - .L_214)
.L_214:
        /*0268*/ 	.word	0x00000008
.L_215:


//--------------------- .nv.info._ZN13group_norm_v218gn_bwd_cuda_kernelI13__nv_bfloat16Li320ELi1ELi16ELi80ELi64ELb1ELb1ELi64ELi80ELi80ELi4ELb1ELi144ELb0ELb0ELNS_15WgradSyncMethodE3ENS_16CompileConditionILi900EEEEEvPT_S6_S6_PKS5_S8_S8_S8_PKfflPfPj --------------------------
	.section	.nv.info._ZN13group_norm_v218gn_bwd_cuda_kernelI13__nv_bfloat16Li320ELi1ELi16ELi80ELi64ELb1ELb1ELi64ELi80ELi80ELi4ELb1ELi144ELb0ELb0ELNS_15WgradSyncMethodE3ENS_16CompileConditionILi900EEEEEvPT_S6_S6_PKS5_S8_S8_S8_PKfflPfPj,"",@"SHT_CUDA_INFO"
	.sectionflags	@""
	.align	4


	//----- nvinfo : EIATTR_CUDA_API_VERSION
	.align		4
        /*0000*/ 	.byte	0x04, 0x37
        /*0002*/ 	.short	(.L_217 - .L_216)
.L_216:
        /*0004*/ 	.word	0x00000082


	//----- nvinfo : EIATTR_KPARAM_INFO
	.align		4
.L_217:
        /*0008*/ 	.byte	0x04, 0x17
        /*000a*/ 	.short	(.L_219 - .L_218)
.L_218:
        /*000c*/ 	.word	0x00000000
        /*0010*/ 	.short	0x000b
        /*0012*/ 	.short	0x0058
        /*0014*/ 	.byte	0x00, 0xf0, 0x21, 0x00


	//----- nvinfo : EIATTR_KPARAM_INFO
	.align		4
.L_219:
        /*0018*/ 	.byte	0x04, 0x17
        /*001a*/ 	.short	(.L_221 - .L_220)
.L_220:
        /*001c*/ 	.word	0x00000000
        /*0020*/ 	.short	0x000a
        /*0022*/ 	.short	0x0050
        /*0024*/ 	.byte	0x00, 0xf0, 0x21, 0x00


	//----- nvinfo : EIATTR_KPARAM_INFO
	.align		4
.L_221:
        /*0028*/ 	.byte	0x04, 0x17
        /*002a*/ 	.short	(.L_223 - .L_222)
.L_222:
        /*002c*/ 	.word	0x00000000
        /*0030*/ 	.short	0x0009
        /*0032*/ 	.short	0x0048
        /*0034*/ 	.byte	0x00, 0xf0, 0x21, 0x00


	//----- nvinfo : EIATTR_KPARAM_INFO
	.align		4
.L_223:
        /*0038*/ 	.byte	0x04, 0x17
        /*003a*/ 	.short	(.L_225 - .L_224)
.L_224:
        /*003c*/ 	.word	0x00000000
        /*0040*/ 	.short	0x0008
        /*0042*/ 	.short	0x0040
        /*0044*/ 	.byte	0x00, 0xf0, 0x11, 0x00


	//----- nvinfo : EIATTR_KPARAM_INFO
	.align		4
.L_225:
        /*0048*/ 	.byte	0x04, 0x17
        /*004a*/ 	.short	(.L_227 - .L_226)
.L_226:
        /*004c*/ 	.word	0x00000000
        /*0050*/ 	.short	0x0007
        /*0052*/ 	.short	0x0038
        /*0054*/ 	.byte	0x00, 0xf0, 0x21, 0x00


	//----- nvinfo : EIATTR_KPARAM_INFO
	.align		4
.L_227:
        /*0058*/ 	.byte	0x04, 0x17
        /*005a*/ 	.short	(.L_229 - .L_228)
.L_228:
        /*005c*/ 	.word	0x00000000
        /*0060*/ 	.short	0x0006
        /*0062*/ 	.short	0x0030
        /*0064*/ 	.byte	0x00, 0xf0, 0x21, 0x00


	//----- nvinfo : EIATTR_KPARAM_INFO
	.align		4
.L_229:
        /*0068*/ 	.byte	0x04, 0x17
        /*006a*/ 	.short	(.L_231 - .L_230)
.L_230:
        /*006c*/ 	.word	0x00000000
        /*0070*/ 	.short	0x0005
        /*0072*/ 	.short	0x0028
        /*0074*/ 	.byte	0x00, 0xf0, 0x21, 0x00


	//----- nvinfo : EIATTR_KPARAM_INFO
	.align		4
.L_231:
        /*0078*/ 	.byte	0x04, 0x17
        /*007a*/ 	.short	(.L_233 - .L_232)
.L_232:
        /*007c*/ 	.word	0x00000000
        /*0080*/ 	.short	0x0004
        /*0082*/ 	.short	0x0020
        /*0084*/ 	.byte	0x00, 0xf0, 0x21, 0x00


	//----- nvinfo : EIATTR_KPARAM_INFO
	.align		4
.L_233:
        /*0088*/ 	.byte	0x04, 0x17
        /*008a*/ 	.short	(.L_235 - .L_234)
.L_234:
        /*008c*/ 	.word	0x00000000
        /*0090*/ 	.short	0x0003
        /*0092*/ 	.short	0x0018
        /*0094*/ 	.byte	0x00, 0xf0, 0x21, 0x00


	//----- nvinfo : EIATTR_KPARAM_INFO
	.align		4
.L_235:
        /*0098*/ 	.byte	0x04, 0x17
        /*009a*/ 	.short	(.L_237 - .L_236)
.L_236:
        /*009c*/ 	.word	0x00000000
        /*00a0*/ 	.short	0x0002
        /*00a2*/ 	.short	0x0010
        /*00a4*/ 	.byte	0x00, 0xf0, 0x21, 0x00


	//----- nvinfo : EIATTR_KPARAM_INFO
	.align		4
.L_237:
        /*00a8*/ 	.byte	0x04, 0x17
        /*00aa*/ 	.short	(.L_239 - .L_238)
.L_238:
        /*00ac*/ 	.word	0x00000000
        /*00b0*/ 	.short	0x0001
        /*00b2*/ 	.short	0x0008
        /*00b4*/ 	.byte	0x00, 0xf0, 0x21, 0x00


	//----- nvinfo : EIATTR_KPARAM_INFO
	.align		4
.L_239:
        /*00b8*/ 	.byte	0x04, 0x17
        /*00ba*/ 	.short	(.L_241 - .L_240)
.L_240:
        /*00bc*/ 	.word	0x00000000
        /*00c0*/ 	.short	0x0000
        /*00c2*/ 	.short	0x0000
        /*00c4*/ 	.byte	0x00, 0xf0, 0x21, 0x00


	//----- nvinfo : EIATTR_SPARSE_MMA_MASK
	.align		4
.L_241:
        /*00c8*/ 	.byte	0x03, 0x50
        /*00ca*/ 	.short	0x0000


	//----- nvinfo : EIATTR_MAXREG_COUNT
	.align		4
        /*00cc*/ 	.byte	0x03, 0x1b
        /*00ce*/ 	.short	0x00a8


	//----- nvinfo : EIATTR_NUM_BARRIERS
	.align		4
        /*00d0*/ 	.byte	0x02, 0x4c
        /*00d2*/ 	.byte	0x01
	.zero		1


	//----- nvinfo : EIATTR_MERCURY_ISA_VERSION
	.align		4
        /*00d4*/ 	.byte	0x03, 0x5f
        /*00d6*/ 	.short	0x0101


	//----- nvinfo : EIATTR_COOP_GROUP_MASK_REGIDS
	.align		4
        /*00d8*/ 	.byte	0x04, 0x29
        /*00da*/ 	.short	(.L_243 - .L_242)


	//   ....[0]....
.L_242:
        /*00dc*/ 	.word	0xffffffff


	//   ....[1]....
        /*00e0*/ 	.word	0xffffffff


	//   ....[2]....
        /*00e4*/ 	.word	0xffffffff


	//   ....[3]....
        /*00e8*/ 	.word	0xffffffff


	//   ....[4]....
        /*00ec*/ 	.word	0xffffffff


	//   ....[5]....
        /*00f0*/ 	.word	0xffffffff


	//   ....[6]....
        /*00f4*/ 	.word	0xffffffff


	//   ....[7]....
        /*00f8*/ 	.word	0xffffffff


	//   ....[8]....
        /*00fc*/ 	.word	0xffffffff


	//   ....[9]....
        /*0100*/ 	.word	0xffffffff


	//   ....[10]....
        /*0104*/ 	.word	0xffffffff


	//   ....[11]....
        /*0108*/ 	.word	0xffffffff


	//   ....[12]....
        /*010c*/ 	.word	0xffffffff


	//   ....[13]....
        /*0110*/ 	.word	0xffffffff


	//   ....[14]....
        /*0114*/ 	.word	0xffffffff


	//   ....[15]....
        /*0118*/ 	.word	0xffffffff


	//   ....[16]....
        /*011c*/ 	.word	0xffffffff


	//   ....[17]....
        /*0120*/ 	.word	0xffffffff


	//   ....[18]....
        /*0124*/ 	.word	0x05000011


	//   ....[19]....
        /*0128*/ 	.word	0x05000010


	//   ....[20]....
        /*012c*/ 	.word	0x05000014


	//   ....[21]....
        /*0130*/ 	.word	0x05000015


	//   ....[22]....
        /*0134*/ 	.word	0x05000017


	//   ....[23]....
        /*0138*/ 	.word	0x05000016


	//   ....[24]....
        /*013c*/ 	.word	0x0500001e


	//   ....[25]....
        /*0140*/ 	.word	0x05000003


	//   ....[26]....
        /*0144*/ 	.word	0x05000014


	//   ....[27]....
        /*0148*/ 	.word	0x05000014


	//   ....[28]....
        /*014c*/ 	.word	0x05000014


	//   ....[29]....
        /*0150*/ 	.word	0x05000014


	//   ....[30]....
        /*0154*/ 	.word	0x05000014


	//   ....[31]....
        /*0158*/ 	.word	0x05000014


	//   ....[32]....
        /*015c*/ 	.word	0x05000014


	//   ....[33]....
        /*0160*/ 	.word	0x05000014


	//   ....[34]....
        /*0164*/ 	.word	0x05000014


	//   ....[35]....
        /*0168*/ 	.word	0x05000014


	//   ....[36]....
        /*016c*/ 	.word	0x05000014


	//   ....[37]....
        /*0170*/ 	.word	0x05000014


	//   ....[38]....
        /*0174*/ 	.word	0x05000014


	//   ....[39]....
        /*0178*/ 	.word	0x05000014


	//   ....[40]....
        /*017c*/ 	.word	0x05000014


	//   ....[41]....
        /*0180*/ 	.word	0x05000014


	//----- nvinfo : EIATTR_COOP_GROUP_INSTR_OFFSETS
	.align		4
.L_243:
        /*0184*/ 	.byte	0x04, 0x28
        /*0186*/ 	.short	(.L_245 - .L_244)


	//   ....[0]....
.L_244:
        /*0188*/ 	.word	0x00001e00


	//   ....[1]....
        /*018c*/ 	.word	0x00001e10


	//   ....[2]....
        /*0190*/ 	.word	0x00001e40


	//   ....[3]....
        /*0194*/ 	.word	0x00001e50


	//   ....[4]....
        /*0198*/ 	.word	0x00001e80


	//   ....[5]....
        /*019c*/ 	.word	0x00001e90


	//   ....[6]....
        /*01a0*/ 	.word	0x00001ed0


	//   ....[7]....
        /*01a4*/ 	.word	0x00001ee0


	//   ....[8]....
        /*01a8*/ 	.word	0x00001f30


	//   ....[9]....
        /*01ac*/ 	.word	0x00001f40


	//   ....[10]....
        /*01b0*/ 	.word	0x00002970


	//   ....[11]....
        /*01b4*/ 	.word	0x00002980


	//   ....[12]....
        /*01b8*/ 	.word	0x000029b0


	//   ....[13]....
        /*01bc*/ 	.word	0x000029c0


	//   ....[14]....
        /*01c0*/ 	.word	0x000029f0


	//   ....[15]....
        /*01c4*/ 	.word	0x00002a00


	//   ....[16]....
        /*01c8*/ 	.word	0x00002a30


	//   ....[17]....
        /*01cc*/ 	.word	0x00002a40


	//   ....[18]....
        /*01d0*/ 	.word	0x00003d80


	//   ....[19]....
        /*01d4*/ 	.word	0x00003db0


	//   ....[20]....
        /*01d8*/ 	.word	0x00003e00


	//   ....[21]....
        /*01dc*/ 	.word	0x00003e20


	//   ....[22]....
        /*01e0*/ 	.word	0x00003e50


	//   ....[23]....
        /*01e4*/ 	.word	0x00003e60


	//   ....[24]....
        /*01e8*/ 	.word	0x00003e90


	//   ....[25]....
        /*01ec*/ 	.word	0x00003ea0


	//   ....[26]....
        /*01f0*/ 	.word	0x000040c0


	//   ....[27]....
        /*01f4*/ 	.word	0x00004150


	//   ....[28]....
        /*01f8*/ 	.word	0x000041c0


	//   ....[29]....
        /*01fc*/ 	.word	0x00004220


	//   ....[30]....
        /*0200*/ 	.word	0x00004290


	//   ....[31]....
        /*0204*/ 	.word	0x000042f0


	//   ....[32]....
        /*0208*/ 	.word	0x00004360


	//   ....[33]....
        /*020c*/ 	.word	0x000043c0


	//   ....[34]....
        /*0210*/ 	.word	0x00004460


	//   ....[35]....
        /*0214*/ 	.word	0x000044f0


	//   ....[36]....
        /*0218*/ 	.word	0x00004560


	//   ....[37]....
        /*021c*/ 	.word	0x000045c0


	//   ....[38]....
        /*0220*/ 	.word	0x00004630


	//   ....[39]....
        /*0224*/ 	.word	0x00004690


	//   ....[40]....
        /*0228*/ 	.word	0x00004700


	//   ....[41]....
        /*022c*/ 	.word	0x00004760


	//----- nvinfo : EIATTR_EXIT_INSTR_OFFSETS
	.align		4
.L_245:
        /*0230*/ 	.byte	0x04, 0x1c
        /*0232*/ 	.short	(.L_247 - .L_246)


	//   ....[0]....
.L_246:
        /*0234*/ 	.word	0x00003940


	//   ....[1]....
        /*0238*/ 	.word	0x00004050


	//----- nvinfo : EIATTR_MAX_THREADS
	.align		4
.L_247:
        /*023c*/ 	.byte	0x04, 0x05
        /*023e*/ 	.short	(.L_249 - .L_248)
.L_248:
        /*0240*/ 	.word	0x00000140
        /*0244*/ 	.word	0x00000001
        /*0248*/ 	.word	0x00000001


	//----- nvinfo : EIATTR_CRS_STACK_SIZE
	.align		4
.L_249:
        /*024c*/ 	.byte	0x04, 0x1e
        /*024e*/ 	.short	(.L_251 - .L_250)
.L_250:
        /*0250*/ 	.word	0x00000000


	//----- nvinfo : EIATTR_CBANK_PARAM_SIZE
	.align		4
.L_251:
        /*0254*/ 	.byte	0x03, 0x19
        /*0256*/ 	.short	0x0060


	//----- nvinfo : EIATTR_PARAM_CBANK
	.align		4
        /*0258*/ 	.byte	0x04, 0x0a
        /*025a*/ 	.short	(.L_253 - .L_252)
	.align		4
.L_252:
        /*025c*/ 	.word	index@(.nv.constant0._ZN13group_norm_v218gn_bwd_cuda_kernelI13__nv_bfloat16Li320ELi1ELi16ELi80ELi64ELb1ELb1ELi64ELi80ELi80ELi4ELb1ELi144ELb0ELb0ELNS_15WgradSyncMethodE3ENS_16CompileConditionILi900EEEEEvPT_S6_S6_PKS5_S8_S8_S8_PKfflPfPj)
        /*0260*/ 	.short	0x0210
        /*0262*/ 	.short	0x0060


	//----- nvinfo : EIATTR_SW_WAR
	.align		4
.L_253:
        /*0264*/ 	.byte	0x04, 0x36
        /*0266*/ 	.short	(.L_255 - .L_254)
.L_254:
        /*0268*/ 	.word	0x00000008
.L_255:


//--------------------- .nv.info._ZN13group_norm_v214gn_cuda_kernelI13__nv_bfloat16Li320ELi1ELi32ELi40ELi64ELb0ELi64ELi40ELi40ELi4ELb0ELi116ELb0ELb0ENS_16CompileConditionILi900EEEEEvPT_PKS4_S7_S7_flPfS8_Pj --------------------------
	.section	.nv.info._ZN13group_norm_v214gn_cuda_kernelI13__nv_bfloat16Li320ELi1ELi32ELi40ELi64ELb0ELi64ELi40ELi40ELi4ELb0ELi116ELb0ELb0ENS_16CompileConditionILi900EEEEEvPT_PKS4_S7_S7_flPfS8_Pj,"",@"SHT_CUDA_INFO"
	.sectionflags	@""
	.align	4


	//----- nvinfo : EIATTR_CUDA_API_VERSION
	.align		4
        /*0000*/ 	.byte	0x04, 0x37
        /*0002*/ 	.short	(.L_257 - .L_256)
.L_256:
        /*0004*/ 	.word	0x00000082


	//----- nvinfo : EIATTR_KPARAM_INFO
	.align		4
.L_257:
        /*0008*/ 	.byte	0x04, 0x17
        /*000a*/ 	.short	(.L_259 - .L_258)
.L_258:
        /*000c*/ 	.word	0x00000000
        /*0010*/ 	.short	0x0008
        /*0012*/ 	.short	0x0040
        /*0014*/ 	.byte	0x00, 0xf0, 0x21, 0x00


	//----- nvinfo : EIATTR_KPARAM_INFO
	.align		4
.L_259:
        /*0018*/ 	.byte	0x04, 0x17
        /*001a*/ 	.short	(.L_261 - .L_260)
.L_260:
        /*001c*/ 	.word	0x00000000
        /*0020*/ 	.short	0x0007
        /*0022*/ 	.short	0x0038
        /*0024*/ 	.byte	0x00, 0xf0, 0x21, 0x00


	//----- nvinfo : EIATTR_KPARAM_INFO
	.align		4
.L_261:
        /*0028*/ 	.byte	0x04, 0x17
        /*002a*/ 	.short	(.L_263 - .L_262)
.L_262:
        /*002c*/ 	.word	0x00000000
        /*0030*/ 	.short	0x0006
        /*0032*/ 	.short	0x0030
        /*0034*/ 	.byte	0x00, 0xf0, 0x21, 0x00


	//----- nvinfo : EIATTR_KPARAM_INFO
	.align		4
.L_263:
        /*0038*/ 	.byte	0x04, 0x17
        /*003a*/ 	.short	(.L_265 - .L_264)
.L_264:
        /*003c*/ 	.word	0x00000000
        /*0040*/ 	.short	0x0005
        /*0042*/ 	.short	0x0028
        /*0044*/ 	.byte	0x00, 0xf0, 0x21, 0x00


	//----- nvinfo : EIATTR_KPARAM_INFO
	.align		4
.L_265:
        /*0048*/ 	.byte	0x04, 0x17
        /*004a*/ 	.short	(.L_267 - .L_266)
.L_266:
        /*004c*/ 	.word	0x00000000
        /*0050*/ 	.short	0x0004
        /*0052*/ 	.short	0x0020
        /*0054*/ 	.byte	0x00, 0xf0, 0x11, 0x00


	//----- nvinfo : EIATTR_KPARAM_INFO
	.align		4
.L_267:
        /*0058*/ 	.byte	0x04, 0x17
        /*005a*/ 	.short	(.L_269 - .L_268)
.L_268:
        /*005c*/ 	.word	0x00000000
        /*0060*/ 	.short	0x0003
        /*0062*/ 	.short	0x0018
        /*0064*/ 	.byte	0x00, 0xf0, 0x21, 0x00


	//----- nvinfo : EIATTR_KPARAM_INFO
	.align		4
.L_269:
        /*0068*/ 	.byte	0x04, 0x17
        /*006a*/ 	.short	(.L_271 - .L_270)
.L_270:
        /*006c*/ 	.word	0x00000000
        /*0070*/ 	.short	0x0002
        /*0072*/ 	.short	0x0010
        /*0074*/ 	.byte	0x00, 0xf0, 0x21, 0x00


	//----- nvinfo : EIATTR_KPARAM_INFO
	.align		4
.L_271:
        /*0078*/ 	.byte	0x04, 0x17
        /*007a*/ 	.short	(.L_273 - .L_272)
.L_272:
        /*007c*/ 	.word	0x00000000
        /*0080*/ 	.short	0x0001
        /*0082*/ 	.short	0x0008
        /*0084*/ 	.byte	0x00, 0xf0, 0x21, 0x00


	//----- nvinfo : EIATTR_KPARAM_INFO
	.align		4
.L_273:
        /*0088*/ 	.byte	0x04, 0x17
        /*008a*/ 	.short	(.L_275 - .L_274)
.L_274:
        /*008c*/ 	.word	0x00000000
        /*0090*/ 	.short	0x0000
        /*0092*/ 	.short	0x0000
        /*0094*/ 	.byte	0x00, 0xf0, 0x21, 0x00


	//----- nvinfo : EIATTR_SPARSE_MMA_MASK
	.align		4
.L_275:
        /*0098*/ 	.byte	0x03, 0x50
        /*009a*/ 	.short	0x0000


	//----- nvinfo : EIATTR_MAXREG_COUNT
	.align		4
        /*009c*/ 	.byte	0x03, 0x1b
        /*009e*/ 	.short	0x00a8


	//----- nvinfo : EIATTR_NUM_BARRIERS
	.align		4
        /*00a0*/ 	.byte	0x02, 0x4c
        /*00a2*/ 	.byte	0x01
	.zero		1


	//----- nvinfo : EIATTR_MERCURY_ISA_VERSION
	.align		4
        /*00a4*/ 	.byte	0x03, 0x5f
        /*00a6*/ 	.short	0x0101


	//----- nvinfo : EIATTR_COOP_GROUP_MASK_REGIDS
	.align		4
        /*00a8*/ 	.byte	0x04, 0x29
        /*00aa*/ 	.short	(.L_277 - .L_276)


	//   ....[0]....
.L_276:
        /*00ac*/ 	.word	0xffffffff


	//   ....[1]....
        /*00b0*/ 	.word	0xffffffff


	//   ....[2]....
        /*00b4*/ 	.word	0xffffffff


	//   ....[3]....
        /*00b8*/ 	.word	0xffffffff


	//   ....[4]....
        /*00bc*/ 	.word	0xffffffff


	//   ....[5]....
        /*00c0*/ 	.word	0xffffffff


	//   ....[6]....
        /*00c4*/ 	.word	0xffffffff


	//   ....[7]....
        /*00c8*/ 	.word	0xffffffff


	//   ....[8]....
        /*00cc*/ 	.word	0xffffffff


	//   ....[9]....
        /*00d0*/ 	.word	0xffffffff


	//   ....[10]....
        /*00d4*/ 	.word	0xffffffff


	//   ....[11]....
        /*00d8*/ 	.word	0xffffffff


	//   ....[12]....
        /*00dc*/ 	.word	0xffffffff


	//   ....[13]....
        /*00e0*/ 	.word	0xffffffff


	//   ....[14]....
        /*00e4*/ 	.word	0xffffffff


	//   ....[15]....
        /*00e8*/ 	.word	0xffffffff


	//   ....[16]....
        /*00ec*/ 	.word	0xffffffff


	//   ....[17]....
        /*00f0*/ 	.word	0xffffffff


	//   ....[18]....
        /*00f4*/ 	.word	0x0500000b


	//   ....[19]....
        /*00f8*/ 	.word	0x0500000b


	//   ....[20]....
        /*00fc*/ 	.word	0x0500000b


	//   ....[21]....
        /*0100*/ 	.word	0x0500000b


	//   ....[22]....
        /*0104*/ 	.word	0x0500000b


	//   ....[23]....
        /*0108*/ 	.word	0x0500000b


	//   ....[24]....
        /*010c*/ 	.word	0x0500000b


	//   ....[25]....
        /*0110*/ 	.word	0x0500000b


	//----- nvinfo : EIATTR_COOP_GROUP_INSTR_OFFSETS
	.align		4
.L_277:
        /*0114*/ 	.byte	0x04, 0x28
        /*0116*/ 	.short	(.L_279 - .L_278)


	//   ....[0]....
.L_278:
        /*0118*/ 	.word	0x000003f0


	//   ....[1]....
        /*011c*/ 	.word	0x00000400


	//   ....[2]....
        /*0120*/ 	.word	0x00000430


	//   ....[3]....
        /*0124*/ 	.word	0x00000440


	//   ....[4]....
        /*0128*/ 	.word	0x00000470


	//   ....[5]....
        /*012c*/ 	.word	0x00000480


	//   ....[6]....
        /*0130*/ 	.word	0x000004c0


	//   ....[7]....
        /*0134*/ 	.word	0x000004f0


	//   ....[8]....
        /*0138*/ 	.word	0x00000540


	//   ....[9]....
        /*013c*/ 	.word	0x00000550


	//   ....[10]....
        /*0140*/ 	.word	0x00000650


	//   ....[11]....
        /*0144*/ 	.word	0x00000660


	//   ....[12]....
        /*0148*/ 	.word	0x00000690


	//   ....[13]....
        /*014c*/ 	.word	0x000006a0


	//   ....[14]....
        /*0150*/ 	.word	0x000006d0


	//   ....[15]....
        /*0154*/ 	.word	0x000006e0


	//   ....[16]....
        /*0158*/ 	.word	0x00000710


	//   ....[17]....
        /*015c*/ 	.word	0x00000720


	//   ....[18]....
        /*0160*/ 	.word	0x00000da0


	//   ....[19]....
        /*0164*/ 	.word	0x00000df0


	//   ....[20]....
        /*0168*/ 	.word	0x00000e60


	//   ....[21]....
        /*016c*/ 	.word	0x00000ec0


	//   ....[22]....
        /*0170*/ 	.word	0x00000f30


	//   ....[23]....
        /*0174*/ 	.word	0x00000f90


	//   ....[24]....
        /*0178*/ 	.word	0x00001000


	//   ....[25]....
        /*017c*/ 	.word	0x00001060


	//----- nvinfo : EIATTR_EXIT_INSTR_OFFSETS
	.align		4
.L_279:
        /*0180*/ 	.byte	0x04, 0x1c
        /*0182*/ 	.short	(.L_281 - .L_280)


	//   ....[0]....
.L_280:
        /*0184*/ 	.word	0x00000d40


	//----- nvinfo : EIATTR_MAX_THREADS
	.align		4
.L_281:
        /*0188*/ 	.byte	0x04, 0x05
        /*018a*/ 	.short	(.L_283 - .L_282)
.L_282:
        /*018c*/ 	.word	0x00000140
        /*0190*/ 	.word	0x00000001
        /*0194*/ 	.word	0x00000001


	//----- nvinfo : EIATTR_CRS_STACK_SIZE
	.align		4
.L_283:
        /*0198*/ 	.byte	0x04, 0x1e
        /*019a*/ 	.short	(.L_285 - .L_284)
.L_284:
        /*019c*/ 	.word	0x00000000


	//----- nvinfo : EIATTR_CBANK_PARAM_SIZE
	.align		4
.L_285:
        /*01a0*/ 	.byte	0x03, 0x19
        /*01a2*/ 	.short	0x0048


	//----- nvinfo : EIATTR_PARAM_CBANK
	.align		4
        /*01a4*/ 	.byte	0x04, 0x0a
        /*01a6*/ 	.short	(.L_287 - .L_286)
	.align		4
.L_286:
        /*01a8*/ 	.word	index@(.nv.constant0._ZN13group_norm_v214gn_cuda_kernelI13__nv_bfloat16Li320ELi1ELi32ELi40ELi64ELb0ELi64ELi40ELi40ELi4ELb0ELi116ELb0ELb0ENS_16CompileConditionILi900EEEEEvPT_PKS4_S7_S7_flPfS8_Pj)
        /*01ac*/ 	.short	0x0210
        /*01ae*/ 	.short	0x0048


	//----- nvinfo : EIATTR_SW_WAR
	.align		4
.L_287:
        /*01b0*/ 	.byte	0x04, 0x36
        /*01b2*/ 	.short	(.L_289 - .L_288)
.L_288:
        /*01b4*/ 	.word	0x00000008
.L_289:


//--------------------- .nv.info._ZN13group_norm_v214gn_cuda_kernelI13__nv_bfloat16Li320ELi1ELi32ELi40ELi64ELb0ELi64ELi40ELi40ELi4ELb0ELi148ELb0ELb0ENS_16CompileConditionILi900EEEEEvPT_PKS4_S7_S7_flPfS8_Pj --------------------------
	.section	.nv.info._ZN13group_norm_v214gn_cuda_kernelI13__nv_bfloat16Li320ELi1ELi32ELi40ELi64ELb0ELi64ELi40ELi40ELi4ELb0ELi148ELb0ELb0ENS_16CompileConditionILi900EEEEEvPT_PKS4_S7_S7_flPfS8_Pj,"",@"SHT_CUDA_INFO"
	.sectionflags	@""
	.align	4


	//----- nvinfo : EIATTR_CUDA_API_VERSION
	.align		4
        /*0000*/ 	.byte	0x04, 0x37
        /*0002*/ 	.short	(.L_291 - .L_290)
.L_290:
        /*0004*/ 	.word	0x00000082


	//----- nvinfo : EIATTR_KPARAM_INFO
	.align		4
.L_291:
        /*0008*/ 	.byte	0x04, 0x17
        /*000a*/ 	.short	(.L_293 - .L_292)
.L_292:
        /*000c*/ 	.word	0x00000000
        /*0010*/ 	.short	0x0008
        /*0012*/ 	.short	0x0040
        /*0014*/ 	.byte	0x00, 0xf0, 0x21, 0x00


	//----- nvinfo : EIATTR_KPARAM_INFO
	.align		4
.L_293:
        /*0018*/ 	.byte	0x04, 0x17
        /*001a*/ 	.short	(.L_295 - .L_294)
.L_294:
        /*001c*/ 	.word	0x00000000
        /*0020*/ 	.short	0x0007
        /*0022*/ 	.short	0x0038
        /*0024*/ 	.byte	0x00, 0xf0, 0x21, 0x00


	//----- nvinfo : EIATTR_KPARAM_INFO
	.align		4
.L_295:
        /*0028*/ 	.byte	0x04, 0x17
        /*002a*/ 	.short	(.L_297 - .L_296)
.L_296:
        /*002c*/ 	.word	0x00000000
        /*0030*/ 	.short	0x0006
        /*0032*/ 	.short	0x0030
        /*0034*/ 	.byte	0x00, 0xf0, 0x21, 0x00


	//----- nvinfo : EIATTR_KPARAM_INFO
	.align		4
.L_297:
        /*0038*/ 	.byte	0x04, 0x17
        /*003a*/ 	.short	(.L_299 - .L_298)
.L_298:
        /*003c*/ 	.word	0x00000000
        /*0040*/ 	.short	0x0005
        /*0042*/ 	.short	0x0028
        /*0044*/ 	.byte	0x00, 0xf0, 0x21, 0x00


	//----- nvinfo : EIATTR_KPARAM_INFO
	.align		4
.L_299:
        /*0048*/ 	.byte	0x04, 0x17
        /*004a*/ 	.short	(.L_301 - .L_300)
.L_300:
        /*004c*/ 	.word	0x00000000
        /*0050*/ 	.short	0x0004
        /*0052*/ 	.short	0x0020
        /*0054*/ 	.byte	0x00, 0xf0, 0x11, 0x00


	//----- nvinfo : EIATTR_KPARAM_INFO
	.align		4
.L_301:
        /*0058*/ 	.byte	0x04, 0x17
        /*005a*/ 	.short	(.L_303 - .L_302)
.L_302:
        /*005c*/ 	.word	0x00000000
        /*0060*/ 	.short	0x0003
        /*0062*/ 	.short	0x0018
        /*0064*/ 	.byte	0x00, 0xf0, 0x21, 0x00


	//----- nvinfo : EIATTR_KPARAM_INFO
	.align		4
.L_303:
        /*0068*/ 	.byte	0x04, 0x17
        /*006a*/ 	.short	(.L_305 - .L_304)
.L_304:
        /*006c*/ 	.word	0x00000000
        /*0070*/ 	.short	0x0002
        /*0072*/ 	.short	0x0010
        /*0074*/ 	.byte	0x00, 0xf0, 0x21, 0x00


	//----- nvinfo : EIATTR_KPARAM_INFO
	.align		4
.L_305:
        /*0078*/ 	.byte	0x04, 0x17
        /*007a*/ 	.short	(.L_307 - .L_306)
.L_306:
        /*007c*/ 	.word	0x00000000
        /*0080*/ 	.short	0x0001
        /*0082*/ 	.short	0x0008
        /*0084*/ 	.byte	0x00, 0xf0, 0x21, 0x00


	//----- nvinfo : EIATTR_KPARAM_INFO
	.align		4
.L_307:
        /*0088*/ 	.byte	0x04, 0x17
        /*008a*/ 	.short	(.L_309 - .L_308)
.L_308:
        /*008c*/ 	.word	0x00000000
        /*0090*/ 	.short	0x0000
        /*0092*/ 	.short	0x0000
        /*0094*/ 	.byte	0x00, 0xf0, 0x21, 0x00


	//----- nvinfo : EIATTR_SPARSE_MMA_MASK
	.align		4
.L_309:
        /*0098*/ 	.byte	0x03, 0x50
        /*009a*/ 	.short	0x0000


	//----- nvinfo : EIATTR_MAXREG_COUNT
	.align		4
        /*009c*/ 	.byte	0x03, 0x1b
        /*009e*/ 	.short	0x00a8


	//----- nvinfo : EIATTR_NUM_BARRIERS
	.align		4
        /*00a0*/ 	.byte	0x02, 0x4c
        /*00a2*/ 	.byte	0x01
	.zero		1


	//----- nvinfo : EIATTR_MERCURY_ISA_VERSION
	.align		4
        /*00a4*/ 	.byte	0x03, 0x5f
        /*00a6*/ 	.short	0x0101


	//----- nvinfo : EIATTR_COOP_GROUP_MASK_REGIDS
	.align		4
        /*00a8*/ 	.byte	0x04, 0x29
        /*00aa*/ 	.short	(.L_311 - .L_310)


	//   ....[0]....
.L_310:
        /*00ac*/ 	.word	0xffffffff


	//   ....[1]....
        /*00b0*/ 	.word	0xffffffff


	//   ....[2]....
        /*00b4*/ 	.word	0xffffffff


	//   ....[3]....
        /*00b8*/ 	.word	0xffffffff


	//   ....[4]....
        /*00bc*/ 	.word	0xffffffff


	//   ....[5]....
        /*00c0*/ 	.word	0xffffffff


	//   ....[6]....
        /*00c4*/ 	.word	0xffffffff


	//   ....[7]....
        /*00c8*/ 	.word	0xffffffff


	//   ....[8]....
        /*00cc*/ 	.word	0xffffffff


	//   ....[9]....
        /*00d0*/ 	.word	0xffffffff


	//   ....[10]....
        /*00d4*/ 	.word	0xffffffff


	//   ....[11]....
        /*00d8*/ 	.word	0xffffffff


	//   ....[12]....
        /*00dc*/ 	.word	0xffffffff


	//   ....[13]....
        /*00e0*/ 	.word	0xffffffff


	//   ....[14]....
        /*00e4*/ 	.word	0xffffffff


	//   ....[15]....
        /*00e8*/ 	.word	0xffffffff


	//   ....[16]....
        /*00ec*/ 	.word	0xffffffff


	//   ....[17]....
        /*00f0*/ 	.word	0xffffffff


	//   ....[18]....
        /*00f4*/ 	.word	0x0500000b


	//   ....[19]....
        /*00f8*/ 	.word	0x0500000b


	//   ....[20]....
        /*00fc*/ 	.word	0x0500000b


	//   ....[21]....
        /*0100*/ 	.word	0x0500000b


	//   ....[22]....
        /*0104*/ 	.word	0x0500000b


	//   ....[23]....
        /*0108*/ 	.word	0x0500000b


	//   ....[24]....
        /*010c*/ 	.word	0x0500000b


	//   ....[25]....
        /*0110*/ 	.word	0x0500000b


	//----- nvinfo : EIATTR_COOP_GROUP_INSTR_OFFSETS
	.align		4
.L_311:
        /*0114*/ 	.byte	0x04, 0x28
        /*0116*/ 	.short	(.L_313 - .L_312)


	//   ....[0]....
.L_312:
        /*0118*/ 	.word	0x000003f0


	//   ....[1]....
        /*011c*/ 	.word	0x00000400


	//   ....[2]....
        /*0120*/ 	.word	0x00000430


	//   ....[3]....
        /*0124*/ 	.word	0x00000440


	//   ....[4]....
        /*0128*/ 	.word	0x00000470


	//   ....[5]....
        /*012c*/ 	.word	0x00000480


	//   ....[6]....
        /*0130*/ 	.word	0x000004c0


	//   ....[7]....
        /*0134*/ 	.word	0x000004f0


	//   ....[8]....
        /*0138*/ 	.word	0x00000540


	//   ....[9]....
        /*013c*/ 	.word	0x00000550


	//   ....[10]....
        /*0140*/ 	.word	0x00000650


	//   ....[11]....
        /*0144*/ 	.word	0x00000660


	//   ....[12]....
        /*0148*/ 	.word	0x00000690


	//   ....[13]....
        /*014c*/ 	.word	0x000006a0


	//   ....[14]....
        /*0150*/ 	.word	0x000006d0


	//   ....[15]....
        /*0154*/ 	.word	0x000006e0


	//   ....[16]....
        /*0158*/ 	.word	0x00000710


	//   ....[17]....
        /*015c*/ 	.word	0x00000720


	//   ....[18]....
        /*0160*/ 	.word	0x00000da0


	//   ....[19]....
        /*0164*/ 	.word	0x00000df0


	//   ....[20]....
        /*0168*/ 	.word	0x00000e60


	//   ....[21]....
        /*016c*/ 	.word	0x00000ec0


	//   ....[22]....
        /*0170*/ 	.word	0x00000f30


	//   ....[23]....
        /*0174*/ 	.word	0x00000f90


	//   ....[24]....
        /*0178*/ 	.word	0x00001000


	//   ....[25]....
        /*017c*/ 	.word	0x00001060


	//----- nvinfo : EIATTR_EXIT_INSTR_OFFSETS
	.align		4
.L_313:
        /*0180*/ 	.byte	0x04, 0x1c
        /*0182*/ 	.short	(.L_315 - .L_314)


	//   ....[0]....
.L_314:
        /*0184*/ 	.word	0x00000d40


	//----- nvinfo : EIATTR_MAX_THREADS
	.align		4
.L_315:
        /*0188*/ 	.byte	0x04, 0x05
        /*018a*/ 	.short	(.L_317 - .L_316)
.L_316:
        /*018c*/ 	.word	0x00000140
        /*0190*/ 	.word	0x00000001
        /*0194*/ 	.word	0x00000001


	//----- nvinfo : EIATTR_CRS_STACK_SIZE
	.align		4
.L_317:
        /*0198*/ 	.byte	0x04, 0x1e
        /*019a*/ 	.short	(.L_319 - .L_318)
.L_318:
        /*019c*/ 	.word	0x00000000


	//----- nvinfo : EIATTR_CBANK_PARAM_SIZE
	.align		4
.L_319:
        /*01a0*/ 	.byte	0x03, 0x19
        /*01a2*/ 	.short	0x0048


	//----- nvinfo : EIATTR_PARAM_CBANK
	.align		4
        /*01a4*/ 	.byte	0x04, 0x0a
        /*01a6*/ 	.short	(.L_321 - .L_320)
	.align		4
.L_320:
        /*01a8*/ 	.word	index@(.nv.constant0._ZN13group_norm_v214gn_cuda_kernelI13__nv_bfloat16Li320ELi1ELi32ELi40ELi64ELb0ELi64ELi40ELi40ELi4ELb0ELi148ELb0ELb0ENS_16CompileConditionILi900EEEEEvPT_PKS4_S7_S7_flPfS8_Pj)
        /*01ac*/ 	.short	0x0210
        /*01ae*/ 	.short	0x0048


	//----- nvinfo : EIATTR_SW_WAR
	.align		4
.L_321:
        /*01b0*/ 	.byte	0x04, 0x36
        /*01b2*/ 	.short	(.L_323 - .L_322)
.L_322:
        /*01b4*/ 	.word	0x00000008
.L_323:


//--------------------- .nv.info._ZN13group_norm_v214gn_cuda_kernelI13__nv_bfloat16Li320ELi1ELi16ELi80ELi64ELb1ELi64ELi80ELi80ELi4ELb0ELi116ELb0ELb0ENS_16CompileConditionILi900EEEEEvPT_PKS4_S7_S7_flPfS8_Pj --------------------------
	.section	.nv.info._ZN13group_norm_v214gn_cuda_kernelI13__nv_bfloat16Li320ELi1ELi16ELi80ELi64ELb1ELi64ELi80ELi80ELi4ELb0ELi116ELb0ELb0ENS_16CompileConditionILi900EEEEEvPT_PKS4_S7_S7_flPfS8_Pj,"",@"SHT_CUDA_INFO"
	.sectionflags	@""
	.align	4


	//----- nvinfo : EIATTR_CUDA_API_VERSION
	.align		4
        /*0000*/ 	.byte	0x04, 0x37
        /*0002*/ 	.short	(.L_325 - .L_324)
.L_324:
        /*0004*/ 	.word	0x00000082


	//----- nvinfo : EIATTR_KPARAM_INFO
	.align		4
.L_325:
        /*0008*/ 	.byte	0x04, 0x17
        /*000a*/ 	.short	(.L_327 - .L_326)
.L_326:
        /*000c*/ 	.word	0x00000000
        /*0010*/ 	.short	0x0008
        /*0012*/ 	.short	0x0040
        /*0014*/ 	.byte	0x00, 0xf0, 0x21, 0x00


	//----- nvinfo : EIATTR_KPARAM_INFO
	.align		4
.L_327:
        /*0018*/ 	.byte	0x04, 0x17
        /*001a*/ 	.short	(.L_329 - .L_328)
.L_328:
        /*001c*/ 	.word	0x00000000
        /*0020*/ 	.short	0x0007
        /*0022*/ 	.short	0x0038
        /*0024*/ 	.byte	0x00, 0xf0, 0x21, 0x00


	//----- nvinfo : EIATTR_KPARAM_INFO
	.align		4
.L_329:
        /*0028*/ 	.byte	0x04, 0x17
        /*002a*/ 	.short	(.L_331 - .L_330)
.L_330:
        /*002c*/ 	.word	0x00000000
        /*0030*/ 	.short	0x0006
        /*0032*/ 	.short	0x0030
        /*0034*/ 	.byte	0x00, 0xf0, 0x21, 0x00


	//----- nvinfo : EIATTR_KPARAM_INFO
	.align		4
.L_331:
        /*0038*/ 	.byte	0x04, 0x17
        /*003a*/ 	.short	(.L_333 - .L_332)
.L_332:
        /*003c*/ 	.word	0x00000000
        /*0040*/ 	.short	0x0005
        /*0042*/ 	.short	0x0028
        /*0044*/ 	.byte	0x00, 0xf0, 0x21, 0x00


	//----- nvinfo : EIATTR_KPARAM_INFO
	.align		4
.L_333:
        /*0048*/ 	.byte	0x04, 0x17
        /*004a*/ 	.short	(.L_335 - .L_334)
.L_334:
        /*004c*/ 	.word	0x00000000
        /*0050*/ 	.short	0x0004
        /*0052*/ 	.short	0x0020
        /*0054*/ 	.byte	0x00, 0xf0, 0x11, 0x00


	//----- nvinfo : EIATTR_KPARAM_INFO
	.align		4
.L_335:
        /*0058*/ 	.byte	0x04, 0x17
        /*005a*/ 	.short	(.L_337 - .L_336)
.L_336:
        /*005c*/ 	.word	0x00000000
        /*0060*/ 	.short	0x0003
        /*0062*/ 	.short	0x0018
        /*0064*/ 	.byte	0x00, 0xf0, 0x21, 0x00


	//----- nvinfo : EIATTR_KPARAM_INFO
	.align		4
.L_337:
        /*0068*/ 	.byte	0x04, 0x17
        /*006a*/ 	.short	(.L_339 - .L_338)
.L_338:
        /*006c*/ 	.word	0x00000000
        /*0070*/ 	.short	0x0002
        /*0072*/ 	.short	0x0010
        /*0074*/ 	.byte	0x00, 0xf0, 0x21, 0x00


	//----- nvinfo : EIATTR_KPARAM_INFO
	.align		4
.L_339:
        /*0078*/ 	.byte	0x04, 0x17
        /*007a*/ 	.short	(.L_341 - .L_340)
.L_340:
        /*007c*/ 	.word	0x00000000
        /*0080*/ 	.short	0x0001
        /*0082*/ 	.short	0x0008
        /*0084*/ 	.byte	0x00, 0xf0, 0x21, 0x00


	//----- nvinfo : EIATTR_KPARAM_INFO
	.align		4
.L_341:
        /*0088*/ 	.byte	0x04, 0x17
        /*008a*/ 	.short	(.L_343 - .L_342)
.L_342:
        /*008c*/ 	.word	0x00000000
        /*0090*/ 	.short	0x0000
        /*0092*/ 	.short	0x0000
        /*0094*/ 	.byte	0x00, 0xf0, 0x21, 0x00


	//----- nvinfo : EIATTR_SPARSE_MMA_MASK
	.align		4
.L_343:
        /*0098*/ 	.byte	0x03, 0x50
        /*009a*/ 	.short	0x0000


	//----- nvinfo : EIATTR_MAXREG_COUNT
	.align		4
        /*009c*/ 	.byte	0x03, 0x1b
        /*009e*/ 	.short	0x00a8


	//----- nvinfo : EIATTR_NUM_BARRIERS
	.align		4
        /*00a0*/ 	.byte	0x02, 0x4c
        /*00a2*/ 	.byte	0x01
	.zero		1


	//----- nvinfo : EIATTR_MERCURY_ISA_VERSION
	.align		4
        /*00a4*/ 	.byte	0x03, 0x5f
        /*00a6*/ 	.short	0x0101


	//----- nvinfo : EIATTR_COOP_GROUP_MASK_REGIDS
	.align		4
        /*00a8*/ 	.byte	0x04, 0x29
        /*00aa*/ 	.short	(.L_345 - .L_344)


	//   ....[0]....
.L_344:
        /*00ac*/ 	.word	0xffffffff


	//   ....[1]....
        /*00b0*/ 	.word	0xffffffff


	//   ....[2]....
        /*00b4*/ 	.word	0xffffffff


	//   ....[3]....
        /*00b8*/ 	.word	0xffffffff


	//   ....[4]....
        /*00bc*/ 	.word	0xffffffff


	//   ....[5]....
        /*00c0*/ 	.word	0xffffffff


	//   ....[6]....
        /*00c4*/ 	.word	0xffffffff


	//   ....[7]....
        /*00c8*/ 	.word	0xffffffff


	//   ....[8]....
        /*00cc*/ 	.word	0xffffffff


	//   ....[9]....
        /*00d0*/ 	.word	0xffffffff


	//   ....[10]....
        /*00d4*/ 	.word	0xffffffff


	//   ....[11]....
        /*00d8*/ 	.word	0xffffffff


	//   ....[12]....
        /*00dc*/ 	.word	0xffffffff


	//   ....[13]....
        /*00e0*/ 	.word	0xffffffff


	//   ....[14]....
        /*00e4*/ 	.word	0xffffffff


	//   ....[15]....
        /*00e8*/ 	.word	0xffffffff


	//   ....[16]....
        /*00ec*/ 	.word	0xffffffff


	//   ....[17]....
        /*00f0*/ 	.word	0xffffffff


	//   ....[18]....
        /*00f4*/ 	.word	0x05000018


	//   ....[19]....
        /*00f8*/ 	.word	0x05000018


	//   ....[20]....
        /*00fc*/ 	.word	0x05000018


	//   ....[21]....
        /*0100*/ 	.word	0x05000018


	//   ....[22]....
        /*0104*/ 	.word	0x05000018


	//   ....[23]....
        /*0108*/ 	.word	0x05000018


	//   ....[24]....
        /*010c*/ 	.word	0x05000018


	//   ....[25]....
        /*0110*/ 	.word	0x05000018


	//----- nvinfo : EIATTR_COOP_GROUP_INSTR_OFFSETS
	.align		4
.L_345:
        /*0114*/ 	.byte	0x04, 0x28
        /*0116*/ 	.short	(.L_347 - .L_346)


	//   ....[0]....
.L_346:
        /*0118*/ 	.word	0x000005d0


	//   ....[1]....
        /*011c*/ 	.word	0x000005e0


	//   ....[2]....
        /*0120*/ 	.word	0x00000610


	//   ....[3]....
        /*0124*/ 	.word	0x00000620


	//   ....[4]....
        /*0128*/ 	.word	0x00000650


	//   ....[5]....
        /*012c*/ 	.word	0x00000660


	//   ....[6]....
        /*0130*/ 	.word	0x000006a0


	//   ....[7]....
        /*0134*/ 	.word	0x000006d0


	//   ....[8]....
        /*0138*/ 	.word	0x00000720


	//   ....[9]....
        /*013c*/ 	.word	0x00000730


	//   ....[10]....
        /*0140*/ 	.word	0x00000830


	//   ....[11]....
        /*0144*/ 	.word	0x00000840


	//   ....[12]....
        /*0148*/ 	.word	0x00000870


	//   ....[13]....
        /*014c*/ 	.word	0x00000880


	//   ....[14]....
        /*0150*/ 	.word	0x000008b0


	//   ....[15]....
        /*0154*/ 	.word	0x000008c0


	//   ....[16]....
        /*0158*/ 	.word	0x000008f0


	//   ....[17]....
        /*015c*/ 	.word	0x00000900


	//   ....[18]....
        /*0160*/ 	.word	0x00001700


	//   ....[19]....
        /*0164*/ 	.word	0x00001750


	//   ....[20]....
        /*0168*/ 	.word	0x000017c0


	//   ....[21]....
        /*016c*/ 	.word	0x00001820


	//   ....[22]....
        /*0170*/ 	.word	0x00001890


	//   ....[23]....
        /*0174*/ 	.word	0x000018f0


	//   ....[24]....
        /*0178*/ 	.word	0x00001960


	//   ....[25]....
        /*017c*/ 	.word	0x000019c0


	//----- nvinfo : EIATTR_EXIT_INSTR_OFFSETS
	.align		4
.L_347:
        /*0180*/ 	.byte	0x04, 0x1c
        /*0182*/ 	.short	(.L_349 - .L_348)


	//   ....[0]....
.L_348:
        /*0184*/ 	.word	0x000016a0


	//----- nvinfo : EIATTR_MAX_THREADS
	.align		4
.L_349:
        /*0188*/ 	.byte	0x04, 0x05
        /*018a*/ 	.short	(.L_351 - .L_350)
.L_350:
        /*018c*/ 	.word	0x00000140
        /*0190*/ 	.word	0x00000001
        /*0194*/ 	.word	0x00000001


	//----- nvinfo : EIATTR_CRS_STACK_SIZE
	.align		4
.L_351:
        /*0198*/ 	.byte	0x04, 0x1e
        /*019a*/ 	.short	(.L_353 - .L_352)
.L_352:
        /*019c*/ 	.word	0x00000000


	//----- nvinfo : EIATTR_CBANK_PARAM_SIZE
	.align		4
.L_353:
        /*01a0*/ 	.byte	0x03, 0x19
        /*01a2*/ 	.short	0x0048


	//----- nvinfo : EIATTR_PARAM_CBANK
	.align		4
        /*01a4*/ 	.byte	0x04, 0x0a
        /*01a6*/ 	.short	(.L_355 - .L_354)
	.align		4
.L_354:
        /*01a8*/ 	.word	index@(.nv.constant0._ZN13group_norm_v214gn_cuda_kernelI13__nv_bfloat16Li320ELi1ELi16ELi80ELi64ELb1ELi64ELi80ELi80ELi4ELb0ELi116ELb0ELb0ENS_16CompileConditionILi900EEEEEvPT_PKS4_S7_S7_flPfS8_Pj)
        /*01ac*/ 	.short	0x0210
        /*01ae*/ 	.short	0x0048


	//----- nvinfo : EIATTR_SW_WAR
	.align		4
.L_355:
        /*01b0*/ 	.byte	0x04, 0x36
        /*01b2*/ 	.short	(.L_357 - .L_356)
.L_356:
        /*01b4*/ 	.word	0x00000008
.L_357:


//--------------------- .nv.info._ZN13group_norm_v214gn_cuda_kernelI13__nv_bfloat16Li320ELi1ELi16ELi80ELi64ELb1ELi64ELi80ELi80ELi4ELb0ELi148ELb0ELb0ENS_16CompileConditionILi900EEEEEvPT_PKS4_S7_S7_flPfS8_Pj --------------------------
	.section	.nv.info._ZN13group_norm_v214gn_cuda_kernelI13__nv_bfloat16Li320ELi1ELi16ELi80ELi64ELb1ELi64ELi80ELi80ELi4ELb0ELi148ELb0ELb0ENS_16CompileConditionILi900EEEEEvPT_PKS4_S7_S7_flPfS8_Pj,"",@"SHT_CUDA_INFO"
	.sectionflags	@""
	.align	4


	//----- nvinfo : EIATTR_CUDA_API_VERSION
	.align		4
        /*0000*/ 	.byte	0x04, 0x37
        /*0002*/ 	.short	(.L_359 - .L_358)
.L_358:
        /*0004*/ 	.word	0x00000082


	//----- nvinfo : EIATTR_KPARAM_INFO
	.align		4
.L_359:
        /*0008*/ 	.byte	0x04, 0x17
        /*000a*/ 	.short	(.L_361 - .L_360)
.L_360:
        /*000c*/ 	.word	0x00000000
        /*0010*/ 	.short	0x0008
        /*0012*/ 	.short	0x0040
        /*0014*/ 	.byte	0x00, 0xf0, 0x21, 0x00


	//----- nvinfo : EIATTR_KPARAM_INFO
	.align		4
.L_361:
        /*0018*/ 	.byte	0x04, 0x17
        /*001a*/ 	.short	(.L_363 - .L_362)
.L_362:
        /*001c*/ 	.word	0x00000000
        /*0020*/ 	.short	0x0007
        /*0022*/ 	.short	0x0038
        /*0024*/ 	.byte	0x00, 0xf0, 0x21, 0x00


	//----- nvinfo : EIATTR_KPARAM_INFO
	.align		4
.L_363:
        /*0028*/ 	.byte	0x04, 0x17
        /*002a*/ 	.short	(.L_365 - .L_364)
.L_364:
        /*002c*/ 	.word	0x00000000
        /*0030*/ 	.short	0x0006
        /*0032*/ 	.short	0x0030
        /*0034*/ 	.byte	0x00, 0xf0, 0x21, 0x00


	//----- nvinfo : EIATTR_KPARAM_INFO
	.align		4
.L_365:
        /*0038*/ 	.byte	0x04, 0x17
        /*003a*/ 	.short	(.L_367 - .L_366)
.L_366:
        /*003c*/ 	.word	0x00000000
        /*0040*/ 	.short	0x0005
        /*0042*/ 	.short	0x0028
        /*0044*/ 	.byte	0x00, 0xf0, 0x21, 0x00


	//----- nvinfo : EIATTR_KPARAM_INFO
	.align		4
.L_367:
        /*0048*/ 	.byte	0x04, 0x17
        /*004a*/ 	.short	(.L_369 - .L_368)
.L_368:
        /*004c*/ 	.word	0x00000000
        /*0050*/ 	.short	0x0004
        /*0052*/ 	.short	0x0020
        /*0054*/ 	.byte	0x00, 0xf0, 0x11, 0x00


	//----- nvinfo : EIATTR_KPARAM_INFO
	.align		4
.L_369:
        /*0058*/ 	.byte	0x04, 0x17
        /*005a*/ 	.short	(.L_371 - .L_370)
.L_370:
        /*005c*/ 	.word	0x00000000
        /*0060*/ 	.short	0x0003
        /*0062*/ 	.short	0x0018
        /*0064*/ 	.byte	0x00, 0xf0, 0x21, 0x00


	//----- nvinfo : EIATTR_KPARAM_INFO
	.align		4
.L_371:
        /*0068*/ 	.byte	0x04, 0x17
        /*006a*/ 	.short	(.L_373 - .L_372)
.L_372:
        /*006c*/ 	.word	0x00000000
        /*0070*/ 	.short	0x0002
        /*0072*/ 	.short	0x0010
        /*0074*/ 	.byte	0x00, 0xf0, 0x21, 0x00


	//----- nvinfo : EIATTR_KPARAM_INFO
	.align		4
.L_373:
        /*0078*/ 	.byte	0x04, 0x17
        /*007a*/ 	.short	(.L_375 - .L_374)
.L_374:
        /*007c*/ 	.word	0x00000000
        /*0080*/ 	.short	0x0001
        /*0082*/ 	.short	0x0008
        /*0084*/ 	.byte	0x00, 0xf0, 0x21, 0x00


	//----- nvinfo : EIATTR_KPARAM_INFO
	.align		4
.L_375:
        /*0088*/ 	.byte	0x04, 0x17
        /*008a*/ 	.short	(.L_377 - .L_376)
.L_376:
        /*008c*/ 	.word	0x00000000
        /*0090*/ 	.short	0x0000
        /*0092*/ 	.short	0x0000
        /*0094*/ 	.byte	0x00, 0xf0, 0x21, 0x00


	//----- nvinfo : EIATTR_SPARSE_MMA_MASK
	.align		4
.L_377:
        /*0098*/ 	.byte	0x03, 0x50
        /*009a*/ 	.short	0x0000


	//----- nvinfo : EIATTR_MAXREG_COUNT
	.align		4
        /*009c*/ 	.byte	0x03, 0x1b
        /*009e*/ 	.short	0x00a8


	//----- nvinfo : EIATTR_NUM_BARRIERS
	.align		4
        /*00a0*/ 	.byte	0x02, 0x4c
        /*00a2*/ 	.byte	0x01
	.zero		1


	//----- nvinfo : EIATTR_MERCURY_ISA_VERSION
	.align		4
        /*00a4*/ 	.byte	0x03, 0x5f
        /*00a6*/ 	.short	0x0101


	//----- nvinfo : EIATTR_COOP_GROUP_MASK_REGIDS
	.align		4
        /*00a8*/ 	.byte	0x04, 0x29
        /*00aa*/ 	.short	(.L_379 - .L_378)


	//   ....[0]....
.L_378:
        /*00ac*/ 	.word	0xffffffff


	//   ....[1]....
        /*00b0*/ 	.word	0xffffffff


	//   ....[2]....
        /*00b4*/ 	.word	0xffffffff


	//   ....[3]....
        /*00b8*/ 	.word	0xffffffff


	//   ....[4]....
        /*00bc*/ 	.word	0xffffffff


	//   ....[5]....
        /*00c0*/ 	.word	0xffffffff


	//   ....[6]....
        /*00c4*/ 	.word	0xffffffff


	//   ....[7]....
        /*00c8*/ 	.word	0xffffffff


	//   ....[8]....
        /*00cc*/ 	.word	0xffffffff


	//   ....[9]....
        /*00d0*/ 	.word	0xffffffff


	//   ....[10]....
        /*00d4*/ 	.word	0xffffffff


	//   ....[11]....
        /*00d8*/ 	.word	0xffffffff


	//   ....[12]....
        /*00dc*/ 	.word	0xffffffff


	//   ....[13]....
        /*00e0*/ 	.word	0xffffffff


	//   ....[14]....
        /*00e4*/ 	.word	0xffffffff


	//   ....[15]....
        /*00e8*/ 	.word	0xffffffff


	//   ....[16]....
        /*00ec*/ 	.word	0xffffffff


	//   ....[17]....
        /*00f0*/ 	.word	0xffffffff


	//   ....[18]....
        /*00f4*/ 	.word	0x05000018


	//   ....[19]....
        /*00f8*/ 	.word	0x05000018


	//   ....[20]....
        /*00fc*/ 	.word	0x05000018


	//   ....[21]....
        /*0100*/ 	.word	0x05000018


	//   ....[22]....
        /*0104*/ 	.word	0x05000018


	//   ....[23]....
        /*0108*/ 	.word	0x05000018


	//   ....[24]....
        /*010c*/ 	.word	0x05000018


	//   ....[25]....
        /*0110*/ 	.word	0x05000018


	//----- nvinfo : EIATTR_COOP_GROUP_INSTR_OFFSETS
	.align		4
.L_379:
        /*0114*/ 	.byte	0x04, 0x28
        /*0116*/ 	.short	(.L_381 - .L_380)


	//   ....[0]....
.L_380:
        /*0118*/ 	.word	0x000005d0


	//   ....[1]....
        /*011c*/ 	.word	0x000005e0


	//   ....[2]....
        /*0120*/ 	.word	0x00000610


	//   ....[3]....
        /*0124*/ 	.word	0x00000620


	//   ....[4]....
        /*0128*/ 	.word	0x00000650


	//   ....[5]....
        /*012c*/ 	.word	0x00000660


	//   ....[6]....
        /*0130*/ 	.word	0x000006a0


	//   ....[7]....
        /*0134*/ 	.word	0x000006d0


	//   ....[8]....
        /*0138*/ 	.word	0x00000720


	//   ....[9]....
        /*013c*/ 	.word	0x00000730


	//   ....[10]....
        /*0140*/ 	.word	0x00000830


	//   ....[11]....
        /*0144*/ 	.word	0x00000840


	//   ....[12]....
        /*0148*/ 	.word	0x00000870


	//   ....[13]....
        /*014c*/ 	.word	0x00000880


	//   ....[14]....
        /*0150*/ 	.word	0x000008b0


	//   ....[15]....
        /*0154*/ 	.word	0x000008c0


	//   ....[16]....
        /*0158*/ 	.word	0x000008f0


	//   ....[17]....
        /*015c*/ 	.word	0x00000900


	//   ....[18]....
        /*0160*/ 	.word	0x00001700


	//   ....[19]....
        /*0164*/ 	.word	0x00001750


	//   ....[20]....
        /*0168*/ 	.word	0x000017c0


	//   ....[21]....
        /*016c*/ 	.word	0x00001820


	//   ....[22]....
        /*0170*/ 	.word	0x00001890


	//   ....[23]....
        /*0174*/ 	.word	0x000018f0


	//   ....[24]....
        /*0178*/ 	.word	0x00001960


	//   ....[25]....
        /*017c*/ 	.word	0x000019c0


	//----- nvinfo : EIATTR_EXIT_INSTR_OFFSETS
	.align		4
.L_381:
        /*0180*/ 	.byte	0x04, 0x1c
        /*0182*/ 	.short	(.L_383 - .L_382)


	//   ....[0]....
.L_382:
        /*0184*/ 	.word	0x000016a0


	//----- nvinfo : EIATTR_MAX_THREADS
	.align		4
.L_383:
        /*0188*/ 	.byte	0x04, 0x05
        /*018a*/ 	.short	(.L_385 - .L_384)
.L_384:
        /*018c*/ 	.word	0x00000140
        /*0190*/ 	.word	0x00000001
        /*0194*/ 	.word	0x00000001


	//----- nvinfo : EIATTR_CRS_STACK_SIZE
	.align		4
.L_385:
        /*0198*/ 	.byte	0x04, 0x1e
        /*019a*/ 	.short	(.L_387 - .L_386)
.L_386:
        /*019c*/ 	.word	0x00000000


	//----- nvinfo : EIATTR_CBANK_PARAM_SIZE
	.align		4
.L_387:
        /*01a0*/ 	.byte	0x03, 0x19
        /*01a2*/ 	.short	0x0048


	//----- nvinfo : EIATTR_PARAM_CBANK
	.align		4
        /*01a4*/ 	.byte	0x04, 0x0a
        /*01a6*/ 	.short	(.L_389 - .L_388)
	.align		4
.L_388:
        /*01a8*/ 	.word	index@(.nv.constant0._ZN13group_norm_v214gn_cuda_kernelI13__nv_bfloat16Li320ELi1ELi16ELi80ELi64ELb1ELi64ELi80ELi80ELi4ELb0ELi148ELb0ELb0ENS_16CompileConditionILi900EEEEEvPT_PKS4_S7_S7_flPfS8_Pj)
        /*01ac*/ 	.short	0x0210
        /*01ae*/ 	.short	0x0048


	//----- nvinfo : EIATTR_SW_WAR
	.align		4
.L_389:
        /*01b0*/ 	.byte	0x04, 0x36
        /*01b2*/ 	.short	(.L_391 - .L_390)
.L_390:
        /*01b4*/ 	.word	0x00000008
.L_391:


//--------------------- .nv.info._ZN13group_norm_v218gn_bwd_cuda_kernelI6__halfLi320ELi1ELi32ELi40ELi64ELb0ELb1ELi64ELi40ELi40ELi4ELb1ELi96ELb0ELb0ELNS_15WgradSyncMethodE3ENS_16CompileConditionILi900EEEEEvPT_S6_S6_PKS5_S8_S8_S8_PKfflPfPj --------------------------
	.section	.nv.info._ZN13group_norm_v218gn_bwd_cuda_kernelI6__halfLi320ELi1ELi32ELi40ELi64ELb0ELb1ELi64ELi40ELi40ELi4ELb1ELi96ELb0ELb0ELNS_15WgradSyncMethodE3ENS_16CompileConditionILi900EEEEEvPT_S6_S6_PKS5_S8_S8_S8_PKfflPfPj,"",@"SHT_CUDA_INFO"
	.sectionflags	@""
	.align	4


	//----- nvinfo : EIATTR_CUDA_API_VERSION
	.align		4
        /*0000*/ 	.byte	0x04, 0x37
        /*0002*/ 	.short	(.L_393 - .L_392)
.L_392:
        /*0004*/ 	.word	0x00000082


	//----- nvinfo : EIATTR_KPARAM_INFO
	.align		4
.L_393:
        /*0008*/ 	.byte	0x04, 0x17
        /*000a*/ 	.short	(.L_395 - .L_394)
.L_394:
        /*000c*/ 	.word	0x00000000
        /*0010*/ 	.short	0x000b
        /*0012*/ 	.short	0x0058
        /*0014*/ 	.byte	0x00, 0xf0, 0x21, 0x00


	//----- nvinfo : EIATTR_KPARAM_INFO
	.align		4
.L_395:
        /*0018*/ 	.byte	0x04, 0x17
        /*001a*/ 	.short	(.L_397 - .L_396)
.L_396:
        /*001c*/ 	.word	0x00000000
        /*0020*/ 	.short	0x000a
        /*0022*/ 	.short	0x0050
        /*0024*/ 	.byte	0x00, 0xf0, 0x21, 0x00


	//----- nvinfo : EIATTR_KPARAM_INFO
	.align		4
.L_397:
        /*0028*/ 	.byte	0x04, 0x17
        /*002a*/ 	.short	(.L_399 - .L_398)
.L_398:
        /*002c*/ 	.word	0x00000000
        /*0030*/ 	.short	0x0009
        /*0032*/ 	.short	0x0048
        /*0034*/ 	.byte	0x00, 0xf0, 0x21, 0x00


	//----- nvinfo : EIATTR_KPARAM_INFO
	.align		4
.L_399:
        /*0038*/ 	.byte	0x04, 0x17
        /*003a*/ 	.short	(.L_401 - .L_400)
.L_400:
        /*003c*/ 	.word	0x00000000
        /*0040*/ 	.short	0x0008
        /*0042*/ 	.short	0x0040
        /*0044*/ 	.byte	0x00, 0xf0, 0x11, 0x00


	//----- nvinfo : EIATTR_KPARAM_INFO
	.align		4
.L_401:
        /*0048*/ 	.byte	0x04, 0x17
        /*004a*/ 	.short	(.L_403 - .L_402)
.L_402:
        /*004c*/ 	.word	0x00000000
        /*0050*/ 	.short	0x0007
        /*0052*/ 	.short	0x0038
        /*0054*/ 	.byte	0x00, 0xf0, 0x21, 0x00


	//----- nvinfo : EIATTR_KPARAM_INFO
	.align		4
.L_403:
        /*0058*/ 	.byte	0x04, 0x17
        /*005a*/ 	.short	(.L_405 - .L_404)
.L_404:
        /*005c*/ 	.word	0x00000000
        /*0060*/ 	.short	0x0006
        /*0062*/ 	.short	0x0030
        /*0064*/ 	.byte	0x00, 0xf0, 0x21, 0x00


	//----- nvinfo : EIATTR_KPARAM_INFO
	.align		4
.L_405:
        /*0068*/ 	.byte	0x04, 0x17
        /*006a*/ 	.short	(.L_407 - .L_406)
.L_406:
        /*006c*/ 	.word	0x00000000
        /*0070*/ 	.short	0x0005
        /*0072*/ 	.short	0x0028
        /*0074*/ 	.byte	0x00, 0xf0, 0x21, 0x00


	//----- nvinfo : EIATTR_KPARAM_INFO
	.align		4
.L_407:
        /*0078*/ 	.byte	0x04, 0x17
        /*007a*/ 	.short	(.L_409 - .L_408)
.L_408:
        /*007c*/ 	.word	0x00000000
        /*0080*/ 	.short	0x0004
        /*0082*/ 	.short	0x0020
        /*0084*/ 	.byte	0x00, 0xf0, 0x21, 0x00


	//----- nvinfo : EIATTR_KPARAM_INFO
	.align		4
.L_409:
        /*0088*/ 	.byte	0x04, 0x17
        /*008a*/ 	.short	(.L_411 - .L_410)
.L_410:
        /*008c*/ 	.word	0x00000000
        /*0090*/ 	.short	0x0003
        /*0092*/ 	.short	0x0018
        /*0094*/ 	.byte	0x00, 0xf0, 0x21, 0x00


	//----- nvinfo : EIATTR_KPARAM_INFO
	.align		4
.L_411:
        /*0098*/ 	.byte	0x04, 0x17
        /*009a*/ 	.short	(.L_413 - .L_412)
.L_412:
        /*009c*/ 	.word	0x00000000
        /*00a0*/ 	.short	0x0002
        /*00a2*/ 	.short	0x0010
        /*00a4*/ 	.byte	0x00, 0xf0, 0x21, 0x00


	//----- nvinfo : EIATTR_KPARAM_INFO
	.align		4
.L_413:
        /*00a8*/ 	.byte	0x04, 0x17
        /*00aa*/ 	.short	(.L_415 - .L_414)
.L_414:
        /*00ac*/ 	.word	0x00000000
        /*00b0*/ 	.short	0x0001
        /*00b2*/ 	.short	0x0008
        /*00b4*/ 	.byte	0x00, 0xf0, 0x21, 0x00


	//----- nvinfo : EIATTR_KPARAM_INFO
	.align		4
.L_415:
        /*00b8*/ 	.byte	0x04, 0x17
        /*00ba*/ 	.short	(.L_417 - .L_416)
.L_416:
        /*00bc*/ 	.word	0x00000000
        /*00c0*/ 	.short	0x0000
        /*00c2*/ 	.short	0x0000
        /*00c4*/ 	.byte	0x00, 0xf0, 0x21, 0x00


	//----- nvinfo : EIATTR_SPARSE_MMA_MASK
	.align		4
.L_417:
        /*00c8*/ 	.byte	0x03, 0x50
        /*00ca*/ 	.short	0x0000


	//----- nvinfo : EIATTR_MAXREG_COUNT
	.align		4
        /*00cc*/ 	.byte	0x03, 0x1b
        /*00ce*/ 	.short	0x00a8


	//----- nvinfo : EIATTR_NUM_BARRIERS
	.align		4
        /*00d0*/ 	.byte	0x02, 0x4c
        /*00d2*/ 	.byte	0x01
	.zero		1


	//----- nvinfo : EIATTR_MERCURY_ISA_VERSION
	.align		4
        /*00d4*/ 	.byte	0x03, 0x5f
        /*00d6*/ 	.short	0x0101


	//----- nvinfo : EIATTR_COOP_GROUP_MASK_REGIDS
	.align		4
        /*00d8*/ 	.byte	0x04, 0x29
        /*00da*/ 	.short	(.L_419 - .L_418)


	//   ....[0]....
.L_418:
        /*00dc*/ 	.word	0xffffffff


	//   ....[1]....
        /*00e0*/ 	.word	0xffffffff


	//   ....[2]....
        /*00e4*/ 	.word	0xffffffff


	//   ....[3]....
        /*00e8*/ 	.word	0xffffffff


	//   ....[4]....
        /*00ec*/ 	.word	0xffffffff


	//   ....[5]....
        /*00f0*/ 	.word	0xffffffff


	//   ....[6]....
        /*00f4*/ 	.word	0xffffffff


	//   ....[7]....
        /*00f8*/ 	.word	0xffffffff


	//   ....[8]....
        /*00fc*/ 	.word	0xffffffff


	//   ....[9]....
        /*0100*/ 	.word	0xffffffff


	//   ....[10]....
        /*0104*/ 	.word	0xffffffff


	//   ....[11]....
        /*0108*/ 	.word	0xffffffff


	//   ....[12]....
        /*010c*/ 	.word	0xffffffff


	//   ....[13]....
        /*0110*/ 	.word	0xffffffff


	//   ....[14]....
        /*0114*/ 	.word	0xffffffff


	//   ....[15]....
        /*0118*/ 	.word	0xffffffff


	//   ....[16]....
        /*011c*/ 	.word	0xffffffff


	//   ....[17]....
        /*0120*/ 	.word	0xffffffff


	//   ....[18]....
        /*0124*/ 	.word	0x05000013


	//   ....[19]....
        /*0128*/ 	.word	0x0500000e


	//   ....[20]....
        /*012c*/ 	.word	0x05000016


	//   ....[21]....
        /*0130*/ 	.word	0x0500001d


	//   ....[22]....
        /*0134*/ 	.word	0x0500001f


	//   ....[23]....
        /*0138*/ 	.word	0x05000018


	//   ....[24]....
        /*013c*/ 	.word	0x0500001a


	//   ....[25]....
        /*0140*/ 	.word	0x05000003


	//   ....[26]....
        /*0144*/ 	.word	0x0500003c


	//   ....[27]....
        /*0148*/ 	.word	0x0500003c


	//   ....[28]....
        /*014c*/ 	.word	0x0500003c


	//   ....[29]....
        /*0150*/ 	.word	0x0500003c


	//   ....[30]....
        /*0154*/ 	.word	0x0500003c


	//   ....[31]....
        /*0158*/ 	.word	0x0500003c


	//   ....[32]....
        /*015c*/ 	.word	0x0500003c


	//   ....[33]....
        /*0160*/ 	.word	0x0500003c


	//   ....[34]....
        /*0164*/ 	.word	0x0500003c


	//   ....[35]....
        /*0168*/ 	.word	0x0500003c


	//   ....[36]....
        /*016c*/ 	.word	0x0500003c


	//   ....[37]....
        /*0170*/ 	.word	0x0500003c


	//   ....[38]....
        /*0174*/ 	.word	0x0500003c


	//   ....[39]....
        /*0178*/ 	.word	0x0500003c


	//   ....[40]....
        /*017c*/ 	.word	0x0500003c


	//   ....[41]....
        /*0180*/ 	.word	0x0500003c


	//----- nvinfo : EIATTR_COOP_GROUP_INSTR_OFFSETS
	.align		4
.L_419:
        /*0184*/ 	.byte	0x04, 0x28
        /*0186*/ 	.short	(.L_421 - .L_420)


	//   ....[0]....
.L_420:
        /*0188*/ 	.word	0x00001540


	//   ....[1]....
        /*018c*/ 	.word	0x00001550


	//   ....[2]....
        /*0190*/ 	.word	0x00001580


	//   ....[3]....
        /*0194*/ 	.word	0x00001590


	//   ....[4]....
        /*0198*/ 	.word	0x000015c0


	//   ....[5]....
        /*019c*/ 	.word	0x000015d0


	//   ....[6]....
        /*01a0*/ 	.word	0x00001600


	//   ....[7]....
        /*01a4*/ 	.word	0x00001610


	//   ....[8]....
        /*01a8*/ 	.word	0x00001660


	//   ....[9]....
        /*01ac*/ 	.word	0x00001670


	//   ....[10]....
        /*01b0*/ 	.word	0x000021c0


	//   ....[11]....
        /*01b4*/ 	.word	0x000021d0


	//   ....[12]....
        /*01b8*/ 	.word	0x00002200


	//   ....[13]....
        /*01bc*/ 	.word	0x00002210


	//   ....[14]....
        /*01c0*/ 	.word	0x00002240


	//   ....[15]....
        /*01c4*/ 	.word	0x00002250


	//   ....[16]....
        /*01c8*/ 	.word	0x00002280


	//   ....[17]....
        /*01cc*/ 	.word	0x00002290


	//   ....[18]....
        /*01d0*/ 	.word	0x00002cb0


	//   ....[19]....
        /*01d4*/ 	.word	0x00002ce0


	//   ....[20]....
        /*01d8*/ 	.word	0x00002d10


	//   ....[21]....
        /*01dc*/ 	.word	0x00002d30


	//   ....[22]....
        /*01e0*/ 	.word	0x00002d60


	//   ....[23]....
        /*01e4*/ 	.word	0x00002d70


	//   ....[24]....
        /*01e8*/ 	.word	0x00002da0


	//   ....[25]....
        /*01ec*/ 	.word	0x00002db0


	//   ....[26]....
        /*01f0*/ 	.word	0x00002fd0


	//   ....[27]....
        /*01f4*/ 	.word	0x00003060


	//   ....[28]....
        /*01f8*/ 	.word	0x000030d0


	//   ....[29]....
        /*01fc*/ 	.word	0x00003130


	//   ....[30]....
        /*0200*/ 	.word	0x000031a0


	//   ....[31]....
        /*0204*/ 	.word	0x00003200


	//   ....[32]....
        /*0208*/ 	.word	0x00003270


	//   ....[33]....
        /*020c*/ 	.word	0x000032d0


	//   ....[34]....
        /*0210*/ 	.word	0x00003370


	//   ....[35]....
        /*0214*/ 	.word	0x00003400


	//   ....[36]....
        /*0218*/ 	.word	0x00003470


	//   ....[37]....
        /*021c*/ 	.word	0x000034d0


	//   ....[38]....
        /*0220*/ 	.word	0x00003540


	//   ....[39]....
        /*0224*/ 	.word	0x000035a0


	//   ....[40]....
        /*0228*/ 	.word	0x00003610


	//   ....[41]....
        /*022c*/ 	.word	0x00003670


	//----- nvinfo : EIATTR_EXIT_INSTR_OFFSETS
	.align		4
.L_421:
        /*0230*/ 	.byte	0x04, 0x1c
        /*0232*/ 	.short	(.L_423 - .L_422)


	//   ....[0]....
.L_422:
        /*0234*/ 	.word	0x00002860


	//   ....[1]....
        /*0238*/ 	.word	0x00002f60


	//----- nvinfo : EIATTR_MAX_THREADS
	.align		4
.L_423:
        /*023c*/ 	.byte	0x04, 0x05
        /*023e*/ 	.short	(.L_425 - .L_424)
.L_424:
        /*0240*/ 	.word	0x00000140
        /*0244*/ 	.word	0x00000001
        /*0248*/ 	.word	0x00000001


	//----- nvinfo : EIATTR_CRS_STACK_SIZE
	.align		4
.L_425:
        /*024c*/ 	.byte	0x04, 0x1e
        /*024e*/ 	.short	(.L_427 - .L_426)
.L_426:
        /*0250*/ 	.word	0x00000000


	//----- nvinfo : EIATTR_CBANK_PARAM_SIZE
	.align		4
.L_427:
        /*0254*/ 	.byte	0x03, 0x19
        /*0256*/ 	.short	0x0060


	//----- nvinfo : EIATTR_PARAM_CBANK
	.align		4
        /*0258*/ 	.byte	0x04, 0x0a
        /*025a*/ 	.short	(.L_429 - .L_428)
	.align		4
.L_428:
        /*025c*/ 	.word	index@(.nv.constant0._ZN13group_norm_v218gn_bwd_cuda_kernelI6__halfLi320ELi1ELi32ELi40ELi64ELb0ELb1ELi64ELi40ELi40ELi4ELb1ELi96ELb0ELb0ELNS_15WgradSyncMethodE3ENS_16CompileConditionILi900EEEEEvPT_S6_S6_PKS5_S8_S8_S8_PKfflPfPj)
        /*0260*/ 	.short	0x0210
        /*0262*/ 	.short	0x0060


	//----- nvinfo : EIATTR_SW_WAR
	.align		4
.L_429:
        /*0264*/ 	.byte	0x04, 0x36
        /*0266*/ 	.short	(.L_431 - .L_430)
.L_430:
        /*0268*/ 	.word	0x00000008
.L_431:


//--------------------- .nv.info._ZN13group_norm_v218gn_bwd_cuda_kernelI6__halfLi320ELi1ELi32ELi40ELi64ELb0ELb1ELi64ELi40ELi40ELi4ELb1ELi128ELb0ELb0ELNS_15WgradSyncMethodE3ENS_16CompileConditionILi900EEEEEvPT_S6_S6_PKS5_S8_S8_S8_PKfflPfPj --------------------------
	.section	.nv.info._ZN13group_norm_v218gn_bwd_cuda_kernelI6__halfLi320ELi1ELi32ELi40ELi64ELb0ELb1ELi64ELi40ELi40ELi4ELb1ELi128ELb0ELb0ELNS_15WgradSyncMethodE3ENS_16CompileConditionILi900EEEEEvPT_S6_S6_PKS5_S8_S8_S8_PKfflPfPj,"",@"SHT_CUDA_INFO"
	.sectionflags	@""
	.align	4


	//----- nvinfo : EIATTR_CUDA_API_VERSION
	.align		4
        /*0000*/ 	.byte	0x04, 0x37
        /*0002*/ 	.short	(.L_433 - .L_432)
.L_432:
        /*0004*/ 	.word	0x00000082


	//----- nvinfo : EIATTR_KPARAM_INFO
	.align		4
.L_433:
        /*0008*/ 	.byte	0x04, 0x17
        /*000a*/ 	.short	(.L_435 - .L_434)
.L_434:
        /*000c*/ 	.word	0x00000000
        /*0010*/ 	.short	0x000b
        /*0012*/ 	.short	0x0058
        /*0014*/ 	.byte	0x00, 0xf0, 0x21, 0x00


	//----- nvinfo : EIATTR_KPARAM_INFO
	.align		4
.L_435:
        /*0018*/ 	.byte	0x04, 0x17
        /*001a*/ 	.short	(.L_437 - .L_436)
.L_436:
        /*001c*/ 	.word	0x00000000
        /*0020*/ 	.short	0x000a
        /*0022*/ 	.short	0x0050
        /*0024*/ 	.byte	0x00, 0xf0, 0x21, 0x00


	//----- nvinfo : EIATTR_KPARAM_INFO
	.align		4
.L_437:
        /*0028*/ 	.byte	0x04, 0x17
        /*002a*/ 	.short	(.L_439 - .L_438)
.L_438:
        /*002c*/ 	.word	0x00000000
        /*0030*/ 	.short	0x0009
        /*0032*/ 	.short	0x0048
        /*0034*/ 	.byte	0x00, 0xf0, 0x21, 0x00


	//----- nvinfo : EIATTR_KPARAM_INFO
	.align		4
.L_439:
        /*0038*/ 	.byte	0x04, 0x17
        /*003a*/ 	.short	(.L_441 - .L_440)
.L_440:
        /*003c*/ 	.word	0x00000000
        /*0040*/ 	.short	0x0008
        /*0042*/ 	.short	0x0040
        /*0044*/ 	.byte	0x00, 0xf0, 0x11, 0x00


	//----- nvinfo : EIATTR_KPARAM_INFO
	.align		4
.L_441:
        /*0048*/ 	.byte	0x04, 0x17
        /*004a*/ 	.short	(.L_443 - .L_442)
.L_442:
        /*004c*/ 	.word	0x00000000
        /*0050*/ 	.short	0x0007
        /*0052*/ 	.short	0x0038
        /*0054*/ 	.byte	0x00, 0xf0, 0x21, 0x00


	//----- nvinfo : EIATTR_KPARAM_INFO
	.align		4
.L_443:
        /*0058*/ 	.byte	0x04, 0x17
        /*005a*/ 	.short	(.L_445 - .L_444)
.L_444:
        /*005c*/ 	.word	0x00000000
        /*0060*/ 	.short	0x0006
        /*0062*/ 	.short	0x0030
        /*0064*/ 	.byte	0x00, 0xf0, 0x21, 0x00


	//----- nvinfo : EIATTR_KPARAM_INFO
	.align		4
.L_445:
        /*0068*/ 	.byte	0x04, 0x17
        /*006a*/ 	.short	(.L_447 - .L_446)
.L_446:
        /*006c*/ 	.word	0x00000000
        /*0070*/ 	.short	0x0005
        /*0072*/ 	.short	0x0028
        /*0074*/ 	.byte	0x00, 0xf0, 0x21, 0x00


	//----- nvinfo : EIATTR_KPARAM_INFO
	.align		4
.L_447:
        /*0078*/ 	.byte	0x04, 0x17
        /*007a*/ 	.short	(.L_449 - .L_448)
.L_448:
        /*007c*/ 	.word	0x00000000
        /*0080*/ 	.short	0x0004
        /*0082*/ 	.short	0x0020
        /*0084*/ 	.byte	0x00, 0xf0, 0x21, 0x00


	//----- nvinfo : EIATTR_KPARAM_INFO
	.align		4
.L_449:
        /*0088*/ 	.byte	0x04, 0x17
        /*008a*/ 	.short	(.L_451 - .L_450)
.L_450:
        /*008c*/ 	.word	0x00000000
        /*0090*/ 	.short	0x0003
        /*0092*/ 	.short	0x0018
        /*0094*/ 	.byte	0x00, 0xf0, 0x21, 0x00


	//----- nvinfo : EIATTR_KPARAM_INFO
	.align		4
.L_451:
        /*0098*/ 	.byte	0x04, 0x17
        /*009a*/ 	.short	(.L_453 - .L_452)
.L_452:
        /*009c*/ 	.word	0x00000000
        /*00a0*/ 	.short	0x0002
        /*00a2*/ 	.short	0x0010
        /*00a4*/ 	.byte	0x00, 0xf0, 0x21, 0x00


	//----- nvinfo : EIATTR_KPARAM_INFO
	.align		4
.L_453:
        /*00a8*/ 	.byte	0x04, 0x17
        /*00aa*/ 	.short	(.L_455 - .L_454)
.L_454:
        /*00ac*/ 	.word	0x00000000
        /*00b0*/ 	.short	0x0001
        /*00b2*/ 	.short	0x0008
        /*00b4*/ 	.byte	0x00, 0xf0, 0x21, 0x00


	//----- nvinfo : EIATTR_KPARAM_INFO
	.align		4
.L_455:
        /*00b8*/ 	.byte	0x04, 0x17
        /*00ba*/ 	.short	(.L_457 - .L_456)
.L_456:
        /*00bc*/ 	.word	0x00000000
        /*00c0*/ 	.short	0x0000
        /*00c2*/ 	.short	0x0000
        /*00c4*/ 	.byte	0x00, 0xf0, 0x21, 0x00


	//----- nvinfo : EIATTR_SPARSE_MMA_MASK
	.align		4
.L_457:
        /*00c8*/ 	.byte	0x03, 0x50
        /*00ca*/ 	.short	0x0000


	//----- nvinfo : EIATTR_MAXREG_COUNT
	.align		4
        /*00cc*/ 	.byte	0x03, 0x1b
        /*00ce*/ 	.short	0x00a8


	//----- nvinfo : EIATTR_NUM_BARRIERS
	.align		4
        /*00d0*/ 	.byte	0x02, 0x4c
        /*00d2*/ 	.byte	0x01
	.zero		1


	//----- nvinfo : EIATTR_MERCURY_ISA_VERSION
	.align		4
        /*00d4*/ 	.byte	0x03, 0x5f
        /*00d6*/ 	.short	0x0101


	//----- nvinfo : EIATTR_COOP_GROUP_MASK_REGIDS
	.align		4
        /*00d8*/ 	.byte	0x04, 0x29
        /*00da*/ 	.short	(.L_459 - .L_458)


	//   ....[0]....
.L_458:
        /*00dc*/ 	.word	0xffffffff


	//   ....[1]....
        /*00e0*/ 	.word	0xffffffff


	//   ....[2]....
        /*00e4*/ 	.word	0xffffffff


	//   ....[3]....
        /*00e8*/ 	.word	0xffffffff


	//   ....[4]....
        /*00ec*/ 	.word	0xffffffff


	//   ....[5]....
        /*00f0*/ 	.word	0xffffffff


	//   ....[6]....
        /*00f4*/ 	.word	0xffffffff


	//   ....[7]....
        /*00f8*/ 	.word	0xffffffff


	//   ....[8]....
        /*00fc*/ 	.word	0xffffffff


	//   ....[9]....
        /*0100*/ 	.word	0xffffffff


	//   ....[10]....
        /*0104*/ 	.word	0xffffffff


	//   ....[11]....
        /*0108*/ 	.word	0xffffffff


	//   ....[12]....
        /*010c*/ 	.word	0xffffffff


	//   ....[13]....
        /*0110*/ 	.word	0xffffffff


	//   ....[14]....
        /*0114*/ 	.word	0xffffffff


	//   ....[15]....
        /*0118*/ 	.word	0xffffffff


	//   ....[16]....
        /*011c*/ 	.word	0xffffffff


	//   ....[17]....
        /*0120*/ 	.word	0xffffffff


	//   ....[18]....
        /*0124*/ 	.word	0x05000013


	//   ....[19]....
        /*0128*/ 	.word	0x0500000e


	//   ....[20]....
        /*012c*/ 	.word	0x05000016


	//   ....[21]....
        /*0130*/ 	.word	0x0500001d


	//   ....[22]....
        /*0134*/ 	.word	0x0500001f


	//   ....[23]....
        /*0138*/ 	.word	0x05000018


	//   ....[24]....
        /*013c*/ 	.word	0x0500001a


	//   ....[25]....
        /*0140*/ 	.word	0x05000003


	//   ....[26]....
        /*0144*/ 	.word	0x0500003c


	//   ....[27]....
        /*0148*/ 	.word	0x0500003c


	//   ....[28]....
        /*014c*/ 	.word	0x0500003c


	//   ....[29]....
        /*0150*/ 	.word	0x0500003c


	//   ....[30]....
        /*0154*/ 	.word	0x0500003c


	//   ....[31]....
        /*0158*/ 	.word	0x0500003c


	//   ....[32]....
        /*015c*/ 	.word	0x0500003c


	//   ....[33]....
        /*0160*/ 	.word	0x0500003c


	//   ....[34]....
        /*0164*/ 	.word	0x0500003c


	//   ....[35]....
        /*0168*/ 	.word	0x0500003c


	//   ....[36]....
        /*016c*/ 	.word	0x0500003c


	//   ....[37]....
        /*0170*/ 	.word	0x0500003c


	//   ....[38]....
        /*0174*/ 	.word	0x0500003c


	//   ....[39]....
        /*0178*/ 	.word	0x0500003c


	//   ....[40]....
        /*017c*/ 	.word	0x0500003c


	//   ....[41]....
        /*0180*/ 	.word	0x0500003c


	//----- nvinfo : EIATTR_COOP_GROUP_INSTR_OFFSETS
	.align		4
.L_459:
        /*0184*/ 	.byte	0x04, 0x28
        /*0186*/ 	.short	(.L_461 - .L_460)


	//   ....[0]....
.L_460:
        /*0188*/ 	.word	0x00001540


	//   ....[1]....
        /*018c*/ 	.word	0x00001550


	//   ....[2]....
        /*0190*/ 	.word	0x00001580


	//   ....[3]....
        /*0194*/ 	.word	0x00001590


	//   ....[4]....
        /*0198*/ 	.word	0x000015c0


	//   ....[5]....
        /*019c*/ 	.word	0x000015d0


	//   ....[6]....
        /*01a0*/ 	.word	0x00001600


	//   ....[7]....
        /*01a4*/ 	.word	0x00001610


	//   ....[8]....
        /*01a8*/ 	.word	0x00001660


	//   ....[9]....
        /*01ac*/ 	.word	0x00001670


	//   ....[10]....
        /*01b0*/ 	.word	0x000021c0


	//   ....[11]....
        /*01b4*/ 	.word	0x000021d0


	//   ....[12]....
        /*01b8*/ 	.word	0x00002200


	//   ....[13]....
        /*01bc*/ 	.word	0x00002210


	//   ....[14]....
        /*01c0*/ 	.word	0x00002240


	//   ....[15]....
        /*01c4*/ 	.word	0x00002250


	//   ....[16]....
        /*01c8*/ 	.word	0x00002280


	//   ....[17]....
        /*01cc*/ 	.word	0x00002290


	//   ....[18]....
        /*01d0*/ 	.word	0x00002cb0


	//   ....[19]....
        /*01d4*/ 	.word	0x00002ce0


	//   ....[20]....
        /*01d8*/ 	.word	0x00002d10


	//   ....[21]....
        /*01dc*/ 	.word	0x00002d30


	//   ....[22]....
        /*01e0*/ 	.word	0x00002d60


	//   ....[23]....
        /*01e4*/ 	.word	0x00002d70


	//   ....[24]....
        /*01e8*/ 	.word	0x00002da0


	//   ....[25]....
        /*01ec*/ 	.word	0x00002db0


	//   ....[26]....
        /*01f0*/ 	.word	0x00002fd0


	//   ....[27]....
        /*01f4*/ 	.word	0x00003060


	//   ....[28]....
        /*01f8*/ 	.word	0x000030d0


	//   ....[29]....
        /*01fc*/ 	.word	0x00003130


	//   ....[30]....
        /*0200*/ 	.word	0x000031a0


	//   ....[31]....
        /*0204*/ 	.word	0x00003200


	//   ....[32]....
        /*0208*/ 	.word	0x00003270


	//   ....[33]....
        /*020c*/ 	.word	0x000032d0


	//   ....[34]....
        /*0210*/ 	.word	0x00003370


	//   ....[35]....
        /*0214*/ 	.word	0x00003400


	//   ....[36]....
        /*0218*/ 	.word	0x00003470


	//   ....[37]....
        /*021c*/ 	.word	0x000034d0


	//   ....[38]....
        /*0220*/ 	.word	0x00003540


	//   ....[39]....
        /*0224*/ 	.word	0x000035a0


	//   ....[40]....
        /*0228*/ 	.word	0x00003610


	//   ....[41]....
        /*022c*/ 	.word	0x00003670


	//----- nvinfo : EIATTR_EXIT_INSTR_OFFSETS
	.align		4
.L_461:
        /*0230*/ 	.byte	0x04, 0x1c
        /*0232*/ 	.short	(.L_463 - .L_462)


	//   ....[0]....
.L_462:
        /*0234*/ 	.word	0x00002860


	//   ....[1]....
        /*0238*/ 	.word	0x00002f60


	//----- nvinfo : EIATTR_MAX_THREADS
	.align		4
.L_463:
        /*023c*/ 	.byte	0x04, 0x05
        /*023e*/ 	.short	(.L_465 - .L_464)
.L_464:
        /*0240*/ 	.word	0x00000140
        /*0244*/ 	.word	0x00000001
        /*0248*/ 	.word	0x00000001


	//----- nvinfo : EIATTR_CRS_STACK_SIZE
	.align		4
.L_465:
        /*024c*/ 	.byte	0x04, 0x1e
        /*024e*/ 	.short	(.L_467 - .L_466)
.L_466:
        /*0250*/ 	.word	0x00000000


	//----- nvinfo : EIATTR_CBANK_PARAM_SIZE
	.align		4
.L_467:
        /*0254*/ 	.byte	0x03, 0x19
        /*0256*/ 	.short	0x0060


	//----- nvinfo : EIATTR_PARAM_CBANK
	.align		4
        /*0258*/ 	.byte	0x04, 0x0a
        /*025a*/ 	.short	(.L_469 - .L_468)
	.align		4
.L_468:
        /*025c*/ 	.word	index@(.nv.constant0._ZN13group_norm_v218gn_bwd_cuda_kernelI6__halfLi320ELi1ELi32ELi40ELi64ELb0ELb1ELi64ELi40ELi40ELi4ELb1ELi128ELb0ELb0ELNS_15WgradSyncMethodE3ENS_16CompileConditionILi900EEEEEvPT_S6_S6_PKS5_S8_S8_S8_PKfflPfPj)
        /*0260*/ 	.short	0x0210
        /*0262*/ 	.short	0x0060


	//----- nvinfo : EIATTR_SW_WAR
	.align		4
.L_469:
        /*0264*/ 	.byte	0x04, 0x36
        /*0266*/ 	.short	(.L_471 - .L_470)
.L_470:
        /*0268*/ 	.word	0x00000008
.L_471:


//--------------------- .nv.info._ZN13group_norm_v218gn_bwd_cuda_kernelI6__halfLi320ELi1ELi16ELi80ELi64ELb1ELb1ELi64ELi80ELi80ELi4ELb1ELi112ELb0ELb0ELNS_15WgradSyncMethodE3ENS_16CompileConditionILi900EEEEEvPT_S6_S6_PKS5_S8_S8_S8_PKfflPfPj --------------------------
	.section	.nv.info._ZN13group_norm_v218gn_bwd_cuda_kernelI6__halfLi320ELi1ELi16ELi80ELi64ELb1ELb1ELi64ELi80ELi80ELi4ELb1ELi112ELb0ELb0ELNS_15WgradSyncMethodE3ENS_16CompileConditionILi900EEEEEvPT_S6_S6_PKS5_S8_S8_S8_PKfflPfPj,"",@"SHT_CUDA_INFO"
	.sectionflags	@""
	.align	4


	//----- nvinfo : EIATTR_CUDA_API_VERSION
	.align		4
        /*0000*/ 	.byte	0x04, 0x37
        /*0002*/ 	.short	(.L_473 - .L_472)
.L_472:
        /*0004*/ 	.word	0x00000082


	//----- nvinfo : EIATTR_KPARAM_INFO
	.align		4
.L_473:
        /*0008*/ 	.byte	0x04, 0x17
        /*000a*/ 	.short	(.L_475 - .L_474)
.L_474:
        /*000c*/ 	.word	0x00000000
        /*0010*/ 	.short	0x000b
        /*0012*/ 	.short	0x0058
        /*0014*/ 	.byte	0x00, 0xf0, 0x21, 0x00


	//----- nvinfo : EIATTR_KPARAM_INFO
	.align		4
.L_475:
        /*0018*/ 	.byte	0x04, 0x17
        /*001a*/ 	.short	(.L_477 - .L_476)
.L_476:
        /*001c*/ 	.word	0x00000000
        /*0020*/ 	.short	0x000a
        /*0022*/ 	.short	0x0050
        /*0024*/ 	.byte	0x00, 0xf0, 0x21, 0x00


	//----- nvinfo : EIATTR_KPARAM_INFO
	.align		4
.L_477:
        /*0028*/ 	.byte	0x04, 0x17
        /*002a*/ 	.short	(.L_479 - .L_478)
.L_478:
        /*002c*/ 	.word	0x00000000
        /*0030*/ 	.short	0x0009
        /*0032*/ 	.short	0x0048
        /*0034*/ 	.byte	0x00, 0xf0, 0x21, 0x00


	//----- nvinfo : EIATTR_KPARAM_INFO
	.align		4
.L_479:
        /*0038*/ 	.byte	0x04, 0x17
        /*003a*/ 	.short	(.L_481 - .L_480)
.L_480:
        /*003c*/ 	.word	0x00000000
        /*0040*/ 	.short	0x0008
        /*0042*/ 	.short	0x0040
        /*0044*/ 	.byte	0x00, 0xf0, 0x11, 0x00


	//----- nvinfo : EIATTR_KPARAM_INFO
	.align		4
.L_481:
        /*0048*/ 	.byte	0x04, 0x17
        /*004a*/ 	.short	(.L_483 - .L_482)
.L_482:
        /*004c*/ 	.word	0x00000000
        /*0050*/ 	.short	0x0007
        /*0052*/ 	.short	0x0038
        /*0054*/ 	.byte	0x00, 0xf0, 0x21, 0x00


	//----- nvinfo : EIATTR_KPARAM_INFO
	.align		4
.L_483:
        /*0058*/ 	.byte	0x04, 0x17
        /*005a*/ 	.short	(.L_485 - .L_484)
.L_484:
        /*005c*/ 	.word	0x00000000
        /*0060*/ 	.short	0x0006
        /*0062*/ 	.short	0x0030
        /*0064*/ 	.byte	0x00, 0xf0, 0x21, 0x00


	//----- nvinfo : EIATTR_KPARAM_INFO
	.align		4
.L_485:
        /*0068*/ 	.byte	0x04, 0x17
        /*006a*/ 	.short	(.L_487 - .L_486)
.L_486:
        /*006c*/ 	.word	0x00000000
        /*0070*/ 	.short	0x0005
        /*0072*/ 	.short	0x0028
        /*0074*/ 	.byte	0x00, 0xf0, 0x21, 0x00


	//----- nvinfo : EIATTR_KPARAM_INFO
	.align		4
.L_487:
        /*0078*/ 	.byte	0x04, 0x17
        /*007a*/ 	.short	(.L_489 - .L_488)
.L_488:
        /*007c*/ 	.word	0x00000000
        /*0080*/ 	.short	0x0004
        /*0082*/ 	.short	0x0020
        /*0084*/ 	.byte	0x00, 0xf0, 0x21, 0x00


	//----- nvinfo : EIATTR_KPARAM_INFO
	.align		4
.L_489:
        /*0088*/ 	.byte	0x04, 0x17
        /*008a*/ 	.short	(.L_491 - .L_490)
.L_490:
        /*008c*/ 	.word	0x00000000
        /*0090*/ 	.short	0x0003
        /*0092*/ 	.short	0x0018
        /*0094*/ 	.byte	0x00, 0xf0, 0x21, 0x00


	//----- nvinfo : EIATTR_KPARAM_INFO
	.align		4
.L_491:
        /*0098*/ 	.byte	0x04, 0x17
        /*009a*/ 	.short	(.L_493 - .L_492)
.L_492:
        /*009c*/ 	.word	0x00000000
        /*00a0*/ 	.short	0x0002
        /*00a2*/ 	.short	0x0010
        /*00a4*/ 	.byte	0x00, 0xf0, 0x21, 0x00


	//----- nvinfo : EIATTR_KPARAM_INFO
	.align		4
.L_493:
        /*00a8*/ 	.byte	0x04, 0x17
        /*00aa*/ 	.short	(.L_495 - .L_494)
.L_494:
        /*00ac*/ 	.word	0x00000000
        /*00b0*/ 	.short	0x0001
        /*00b2*/ 	.short	0x0008
        /*00b4*/ 	.byte	0x00, 0xf0, 0x21, 0x00


	//----- nvinfo : EIATTR_KPARAM_INFO
	.align		4
.L_495:
        /*00b8*/ 	.byte	0x04, 0x17
        /*00ba*/ 	.short	(.L_497 - .L_496)
.L_496:
        /*00bc*/ 	.word	0x00000000
        /*00c0*/ 	.short	0x0000
        /*00c2*/ 	.short	0x0000
        /*00c4*/ 	.byte	0x00, 0xf0, 0x21, 0x00


	//----- nvinfo : EIATTR_SPARSE_MMA_MASK
	.align		4
.L_497:
        /*00c8*/ 	.byte	0x03, 0x50
        /*00ca*/ 	.short	0x0000


	//----- nvinfo : EIATTR_MAXREG_COUNT
	.align		4
        /*00cc*/ 	.byte	0x03, 0x1b
        /*00ce*/ 	.short	0x00a8


	//----- nvinfo : EIATTR_NUM_BARRIERS
	.align		4
        /*00d0*/ 	.byte	0x02, 0x4c
        /*00d2*/ 	.byte	0x01
	.zero		1


	//----- nvinfo : EIATTR_MERCURY_ISA_VERSION
	.align		4
        /*00d4*/ 	.byte	0x03, 0x5f
        /*00d6*/ 	.short	0x0101


	//----- nvinfo : EIATTR_COOP_GROUP_MASK_REGIDS
	.align		4
        /*00d8*/ 	.byte	0x04, 0x29
        /*00da*/ 	.short	(.L_499 - .L_498)


	//   ....[0]....
.L_498:
        /*00dc*/ 	.word	0xffffffff


	//   ....[1]....
        /*00e0*/ 	.word	0xffffffff


	//   ....[2]....
        /*00e4*/ 	.word	0xffffffff


	//   ....[3]....
        /*00e8*/ 	.word	0xffffffff


	//   ....[4]....
        /*00ec*/ 	.word	0xffffffff


	//   ....[5]....
        /*00f0*/ 	.word	0xffffffff


	//   ....[6]....
        /*00f4*/ 	.word	0xffffffff


	//   ....[7]....
        /*00f8*/ 	.word	0xffffffff


	//   ....[8]....
        /*00fc*/ 	.word	0xffffffff


	//   ....[9]....
        /*0100*/ 	.word	0xffffffff


	//   ....[10]....
        /*0104*/ 	.word	0xffffffff


	//   ....[11]....
        /*0108*/ 	.word	0xffffffff


	//   ....[12]....
        /*010c*/ 	.word	0xffffffff


	//   ....[13]....
        /*0110*/ 	.word	0xffffffff


	//   ....[14]....
        /*0114*/ 	.word	0xffffffff


	//   ....[15]....
        /*0118*/ 	.word	0xffffffff


	//   ....[16]....
        /*011c*/ 	.word	0xffffffff


	//   ....[17]....
        /*0120*/ 	.word	0xffffffff


	//   ....[18]....
        /*0124*/ 	.word	0x05000011


	//   ....[19]....
        /*0128*/ 	.word	0x05000010


	//   ....[20]....
        /*012c*/ 	.word	0x05000012


	//   ....[21]....
        /*0130*/ 	.word	0x05000013


	//   ....[22]....
        /*0134*/ 	.word	0x05000015


	//   ....[23]....
        /*0138*/ 	.word	0x05000014


	//   ....[24]....
        /*013c*/ 	.word	0x0500001e


	//   ....[25]....
        /*0140*/ 	.word	0x05000003


	//   ....[26]....
        /*0144*/ 	.word	0x05000012


	//   ....[27]....
        /*0148*/ 	.word	0x05000012


	//   ....[28]....
        /*014c*/ 	.word	0x05000012


	//   ....[29]....
        /*0150*/ 	.word	0x05000012


	//   ....[30]....
        /*0154*/ 	.word	0x05000012


	//   ....[31]....
        /*0158*/ 	.word	0x05000012


	//   ....[32]....
        /*015c*/ 	.word	0x05000012


	//   ....[33]....
        /*0160*/ 	.word	0x05000012


	//   ....[34]....
        /*0164*/ 	.word	0x05000012


	//   ....[35]....
        /*0168*/ 	.word	0x05000012


	//   ....[36]....
        /*016c*/ 	.word	0x05000012


	//   ....[37]....
        /*0170*/ 	.word	0x05000012


	//   ....[38]....
        /*0174*/ 	.word	0x05000012


	//   ....[39]....
        /*0178*/ 	.word	0x05000012


	//   ....[40]....
        /*017c*/ 	.word	0x05000012


	//   ....[41]....
        /*0180*/ 	.word	0x05000012


	//----- nvinfo : EIATTR_COOP_GROUP_INSTR_OFFSETS
	.align		4
.L_499:
        /*0184*/ 	.byte	0x04, 0x28
        /*0186*/ 	.short	(.L_501 - .L_500)


	//   ....[0]....
.L_500:
        /*0188*/ 	.word	0x00001d00


	//   ....[1]....
        /*018c*/ 	.word	0x00001d10


	//   ....[2]....
        /*0190*/ 	.word	0x00001d40


	//   ....[3]....
        /*0194*/ 	.word	0x00001d50


	//   ....[4]....
        /*0198*/ 	.word	0x00001d80


	//   ....[5]....
        /*019c*/ 	.word	0x00001da0


	//   ....[6]....
        /*01a0*/ 	.word	0x00001df0


	//   ....[7]....
        /*01a4*/ 	.word	0x00001e10


	//   ....[8]....
        /*01a8*/ 	.word	0x00001e60


	//   ....[9]....
        /*01ac*/ 	.word	0x00001e70


	//   ....[10]....
        /*01b0*/ 	.word	0x000026f0


	//   ....[11]....
        /*01b4*/ 	.word	0x00002700


	//   ....[12]....
        /*01b8*/ 	.word	0x00002730


	//   ....[13]....
        /*01bc*/ 	.word	0x00002740


	//   ....[14]....
        /*01c0*/ 	.word	0x00002770


	//   ....[15]....
        /*01c4*/ 	.word	0x00002780


	//   ....[16]....
        /*01c8*/ 	.word	0x000027b0


	//   ....[17]....
        /*01cc*/ 	.word	0x000027c0


	//   ....[18]....
        /*01d0*/ 	.word	0x00003460


	//   ....[19]....
        /*01d4*/ 	.word	0x00003490


	//   ....[20]....
        /*01d8*/ 	.word	0x000034e0


	//   ....[21]....
        /*01dc*/ 	.word	0x00003500


	//   ....[22]....
        /*01e0*/ 	.word	0x00003530


	//   ....[23]....
        /*01e4*/ 	.word	0x00003540


	//   ....[24]....
        /*01e8*/ 	.word	0x00003570


	//   ....[25]....
        /*01ec*/ 	.word	0x00003580


	//   ....[26]....
        /*01f0*/ 	.word	0x000037a0


	//   ....[27]....
        /*01f4*/ 	.word	0x00003830


	//   ....[28]....
        /*01f8*/ 	.word	0x000038a0


	//   ....[29]....
        /*01fc*/ 	.word	0x00003900


	//   ....[30]....
        /*0200*/ 	.word	0x00003970


	//   ....[31]....
        /*0204*/ 	.word	0x000039d0


	//   ....[32]....
        /*0208*/ 	.word	0x00003a40


	//   ....[33]....
        /*020c*/ 	.word	0x00003aa0


	//   ....[34]....
        /*0210*/ 	.word	0x00003b40


	//   ....[35]....
        /*0214*/ 	.word	0x00003bd0


	//   ....[36]....
        /*0218*/ 	.word	0x00003c40


	//   ....[37]....
        /*021c*/ 	.word	0x00003ca0


	//   ....[38]....
        /*0220*/ 	.word	0x00003d10


	//   ....[39]....
        /*0224*/ 	.word	0x00003d70


	//   ....[40]....
        /*0228*/ 	.word	0x00003de0


	//   ....[41]....
        /*022c*/ 	.word	0x00003e40


	//----- nvinfo : EIATTR_EXIT_INSTR_OFFSETS
	.align		4
.L_501:
        /*0230*/ 	.byte	0x04, 0x1c
        /*0232*/ 	.short	(.L_503 - .L_502)


	//   ....[0]....
.L_502:
        /*0234*/ 	.word	0x00003020


	//   ....[1]....
        /*0238*/ 	.word	0x00003730


	//----- nvinfo : EIATTR_MAX_THREADS
	.align		4
.L_503:
        /*023c*/ 	.byte	0x04, 0x05
        /*023e*/ 	.short	(.L_505 - .L_504)
.L_504:
        /*0240*/ 	.word	0x00000140
        /*0244*/ 	.word	0x00000001
        /*0248*/ 	.word	0x00000001


	//----- nvinfo : EIATTR_CRS_STACK_SIZE
	.align		4
.L_505:
        /*024c*/ 	.byte	0x04, 0x1e
        /*024e*/ 	.short	(.L_507 - .L_506)
.L_506:
        /*0250*/ 	.word	0x00000000


	//----- nvinfo : EIATTR_CBANK_PARAM_SIZE
	.align		4
.L_507:
        /*0254*/ 	.byte	0x03, 0x19
        /*0256*/ 	.short	0x0060


	//----- nvinfo : EIATTR_PARAM_CBANK
	.align		4
        /*0258*/ 	.byte	0x04, 0x0a
        /*025a*/ 	.short	(.L_509 - .L_508)
	.align		4
.L_508:
        /*025c*/ 	.word	index@(.nv.constant0._ZN13group_norm_v218gn_bwd_cuda_kernelI6__halfLi320ELi1ELi16ELi80ELi64ELb1ELb1ELi64ELi80ELi80ELi4ELb1ELi112ELb0ELb0ELNS_15WgradSyncMethodE3ENS_16CompileConditionILi900EEEEEvPT_S6_S6_PKS5_S8_S8_S8_PKfflPfPj)
        /*0260*/ 	.short	0x0210
        /*0262*/ 	.short	0x0060


	//----- nvinfo : EIATTR_SW_WAR
	.align		4
.L_509:
        /*0264*/ 	.byte	0x04, 0x36
        /*0266*/ 	.short	(.L_511 - .L_510)
.L_510:
        /*0268*/ 	.word	0x00000008
.L_511:


//--------------------- .nv.info._ZN13group_norm_v218gn_bwd_cuda_kernelI6__halfLi320ELi1ELi16ELi80ELi64ELb1ELb1ELi64ELi80ELi80ELi4ELb1ELi144ELb0ELb0ELNS_15WgradSyncMethodE3ENS_16CompileConditionILi900EEEEEvPT_S6_S6_PKS5_S8_S8_S8_PKfflPfPj --------------------------
	.section	.nv.info._ZN13group_norm_v218gn_bwd_cuda_kernelI6__halfLi320ELi1ELi16ELi80ELi64ELb1ELb1ELi64ELi80ELi80ELi4ELb1ELi144ELb0ELb0ELNS_15WgradSyncMethodE3ENS_16CompileConditionILi900EEEEEvPT_S6_S6_PKS5_S8_S8_S8_PKfflPfPj,"",@"SHT_CUDA_INFO"
	.sectionflags	@""
	.align	4


	//----- nvinfo : EIATTR_CUDA_API_VERSION
	.align		4
        /*0000*/ 	.byte	0x04, 0x37
        /*0002*/ 	.short	(.L_513 - .L_512)
.L_512:
        /*0004*/ 	.word	0x00000082


	//----- nvinfo : EIATTR_KPARAM_INFO
	.align		4
.L_513:
        /*0008*/ 	.byte	0x04, 0x17
        /*000a*/ 	.short	(.L_515 - .L_514)
.L_514:
        /*000c*/ 	.word	0x00000000
        /*0010*/ 	.short	0x000b
        /*0012*/ 	.short	0x0058
        /*0014*/ 	.byte	0x00, 0xf0, 0x21, 0x00


	//----- nvinfo : EIATTR_KPARAM_INFO
	.align		4
.L_515:
        /*0018*/ 	.byte	0x04, 0x17
        /*001a*/ 	.short	(.L_517 - .L_516)
.L_516:
        /*001c*/ 	.word	0x00000000
        /*0020*/ 	.short	0x000a
        /*0022*/ 	.short	0x0050
        /*0024*/ 	.byte	0x00, 0xf0, 0x21, 0x00


	//----- nvinfo : EIATTR_KPARAM_INFO
	.align		4
.L_517:
        /*0028*/ 	.byte	0x04, 0x17
        /*002a*/ 	.short	(.L_519 - .L_518)
.L_518:
        /*002c*/ 	.word	0x00000000
        /*0030*/ 	.short	0x0009
        /*0032*/ 	.short	0x0048
        /*0034*/ 	.byte	0x00, 0xf0, 0x21, 0x00


	//----- nvinfo : EIATTR_KPARAM_INFO
	.align		4
.L_519:
        /*0038*/ 	.byte	0x04, 0x17
        /*003a*/ 	.short	(.L_521 - .L_520)
.L_520:
        /*003c*/ 	.word	0x00000000
        /*0040*/ 	.short	0x0008
        /*0042*/ 	.short	0x0040
        /*0044*/ 	.byte	0x00, 0xf0, 0x11, 0x00


	//----- nvinfo : EIATTR_KPARAM_INFO
	.align		4
.L_521:
        /*0048*/ 	.byte	0x04, 0x17
        /*004a*/ 	.short	(.L_523 - .L_522)
.L_522:
        /*004c*/ 	.word	0x00000000
        /*0050*/ 	.short	0x0007
        /*0052*/ 	.short	0x0038
        /*0054*/ 	.byte	0x00, 0xf0, 0x21, 0x00


	//----- nvinfo : EIATTR_KPARAM_INFO
	.align		4
.L_523:
        /*0058*/ 	.byte	0x04, 0x17
        /*005a*/ 	.short	(.L_525 - .L_524)
.L_524:
        /*005c*/ 	.word	0x00000000
        /*0060*/ 	.short	0x0006
        /*0062*/ 	.short	0x0030
        /*0064*/ 	.byte	0x00, 0xf0, 0x21, 0x00


	//----- nvinfo : EIATTR_KPARAM_INFO
	.align		4
.L_525:
        /*0068*/ 	.byte	0x04, 0x17
        /*006a*/ 	.short	(.L_527 - .L_526)
.L_526:
        /*006c*/ 	.word	0x00000000
        /*0070*/ 	.short	0x0005
        /*0072*/ 	.short	0x0028
        /*0074*/ 	.byte	0x00, 0xf0, 0x21, 0x00


	//----- nvinfo : EIATTR_KPARAM_INFO
	.align		4
.L_527:
        /*0078*/ 	.byte	0x04, 0x17
        /*007a*/ 	.short	(.L_529 - .L_528)
.L_528:
        /*007c*/ 	.word	0x00000000
        /*0080*/ 	.short	0x0004
        /*0082*/ 	.short	0x0020
        /*0084*/ 	.byte	0x00, 0xf0, 0x21, 0x00


	//----- nvinfo : EIATTR_KPARAM_INFO
	.align		4
.L_529:
        /*0088*/ 	.byte	0x04, 0x17
        /*008a*/ 	.short	(.L_531 - .L_530)
.L_530:
        /*008c*/ 	.word	0x00000000
        /*0090*/ 	.short	0x0003
        /*0092*/ 	.short	0x0018
        /*0094*/ 	.byte	0x00, 0xf0, 0x21, 0x00


	//----- nvinfo : EIATTR_KPARAM_INFO
	.align		4
.L_531:
        /*0098*/ 	.byte	0x04, 0x17
        /*009a*/ 	.short	(.L_533 - .L_532)
.L_532:
        /*009c*/ 	.word	0x00000000
        /*00a0*/ 	.short	0x0002
        /*00a2*/ 	.short	0x0010
        /*00a4*/ 	.byte	0x00, 0xf0, 0x21, 0x00


	//----- nvinfo : EIATTR_KPARAM_INFO
	.align		4
.L_533:
        /*00a8*/ 	.byte	0x04, 0x17
        /*00aa*/ 	.short	(.L_535 - .L_534)
.L_534:
        /*00ac*/ 	.word	0x00000000
        /*00b0*/ 	.short	0x0001
        /*00b2*/ 	.short	0x0008
        /*00b4*/ 	.byte	0x00, 0xf0, 0x21, 0x00


	//----- nvinfo : EIATTR_KPARAM_INFO
	.align		4
.L_535:
        /*00b8*/ 	.byte	0x04, 0x17
        /*00ba*/ 	.short	(.L_537 - .L_536)
.L_536:
        /*00bc*/ 	.word	0x00000000
        /*00c0*/ 	.short	0x0000
        /*00c2*/ 	.short	0x0000
        /*00c4*/ 	.byte	0x00, 0xf0, 0x21, 0x00


	//----- nvinfo : EIATTR_SPARSE_MMA_MASK
	.align		4
.L_537:
        /*00c8*/ 	.byte	0x03, 0x50
        /*00ca*/ 	.short	0x0000


	//----- nvinfo : EIATTR_MAXREG_COUNT
	.align		4
        /*00cc*/ 	.byte	0x03, 0x1b
        /*00ce*/ 	.short	0x00a8


	//----- nvinfo : EIATTR_NUM_BARRIERS
	.align		4
        /*00d0*/ 	.byte	0x02, 0x4c
        /*00d2*/ 	.byte	0x01
	.zero		1


	//----- nvinfo : EIATTR_MERCURY_ISA_VERSION
	.align		4
        /*00d4*/ 	.byte	0x03, 0x5f
        /*00d6*/ 	.short	0x0101


	//----- nvinfo : EIATTR_COOP_GROUP_MASK_REGIDS
	.align		4
        /*00d8*/ 	.byte	0x04, 0x29
        /*00da*/ 	.short	(.L_539 - .L_538)


	//   ....[0]....
.L_538:
        /*00dc*/ 	.word	0xffffffff


	//   ....[1]....
        /*00e0*/ 	.word	0xffffffff


	//   ....[2]....
        /*00e4*/ 	.word	0xffffffff


	//   ....[3]....
        /*00e8*/ 	.word	0xffffffff


	//   ....[4]....
        /*00ec*/ 	.word	0xffffffff


	//   ....[5]....
        /*00f0*/ 	.word	0xffffffff


	//   ....[6]....
        /*00f4*/ 	.word	0xffffffff


	//   ....[7]....
        /*00f8*/ 	.word	0xffffffff


	//   ....[8]....
        /*00fc*/ 	.word	0xffffffff


	//   ....[9]....
        /*0100*/ 	.word	0xffffffff


	//   ....[10]....
        /*0104*/ 	.word	0xffffffff


	//   ....[11]....
        /*0108*/ 	.word	0xffffffff


	//   ....[12]....
        /*010c*/ 	.word	0xffffffff


	//   ....[13]....
        /*0110*/ 	.word	0xffffffff


	//   ....[14]....
        /*0114*/ 	.word	0xffffffff


	//   ....[15]....
        /*0118*/ 	.word	0xffffffff


	//   ....[16]....
        /*011c*/ 	.word	0xffffffff


	//   ....[17]....
        /*0120*/ 	.word	0xffffffff


	//   ....[18]....
        /*0124*/ 	.word	0x05000011


	//   ....[19]....
        /*0128*/ 	.word	0x05000010


	//   ....[20]....
        /*012c*/ 	.word	0x05000012


	//   ....[21]....
        /*0130*/ 	.word	0x05000013


	//   ....[22]....
        /*0134*/ 	.word	0x05000015


	//   ....[23]....
        /*0138*/ 	.word	0x05000014


	//   ....[24]....
        /*013c*/ 	.word	0x0500001e


	//   ....[25]....
        /*0140*/ 	.word	0x05000003


	//   ....[26]....
        /*0144*/ 	.word	0x05000012


	//   ....[27]....
        /*0148*/ 	.word	0x05000012


	//   ....[28]....
        /*014c*/ 	.word	0x05000012


	//   ....[29]....
        /*0150*/ 	.word	0x05000012


	//   ....[30]....
        /*0154*/ 	.word	0x05000012


	//   ....[31]....
        /*0158*/ 	.word	0x05000012


	//   ....[32]....
        /*015c*/ 	.word	0x05000012


	//   ....[33]....
        /*0160*/ 	.word	0x05000012


	//   ....[34]....
        /*0164*/ 	.word	0x05000012


	//   ....[35]....
        /*0168*/ 	.word	0x05000012


	//   ....[36]....
        /*016c*/ 	.word	0x05000012


	//   ....[37]....
        /*0170*/ 	.word	0x05000012


	//   ....[38]....
        /*0174*/ 	.word	0x05000012


	//   ....[39]....
        /*0178*/ 	.word	0x05000012


	//   ....[40]....
        /*017c*/ 	.word	0x05000012


	//   ....[41]....
        /*0180*/ 	.word	0x05000012


	//----- nvinfo : EIATTR_COOP_GROUP_INSTR_OFFSETS
	.align		4
.L_539:
        /*0184*/ 	.byte	0x04, 0x28
        /*0186*/ 	.short	(.L_541 - .L_540)


	//   ....[0]....
.L_540:
        /*0188*/ 	.word	0x00001d00


	//   ....[1]....
        /*018c*/ 	.word	0x00001d10


	//   ....[2]....
        /*0190*/ 	.word	0x00001d40


	//   ....[3]....
        /*0194*/ 	.word	0x00001d50


	//   ....[4]....
        /*0198*/ 	.word	0x00001d80


	//   ....[5]....
        /*019c*/ 	.word	0x00001da0


	//   ....[6]....
        /*01a0*/ 	.word	0x00001df0


	//   ....[7]....
        /*01a4*/ 	.word	0x00001e10


	//   ....[8]....
        /*01a8*/ 	.word	0x00001e60


	//   ....[9]....
        /*01ac*/ 	.word	0x00001e70


	//   ....[10]....
        /*01b0*/ 	.word	0x000026f0


	//   ....[11]....
        /*01b4*/ 	.word	0x00002700


	//   ....[12]....
        /*01b8*/ 	.word	0x00002730


	//   ....[13]....
        /*01bc*/ 	.word	0x00002740


	//   ....[14]....
        /*01c0*/ 	.word	0x00002770


	//   ....[15]....
        /*01c4*/ 	.word	0x00002780


	//   ....[16]....
        /*01c8*/ 	.word	0x000027b0


	//   ....[17]....
        /*01cc*/ 	.word	0x000027c0


	//   ....[18]....
        /*01d0*/ 	.word	0x00003460


	//   ....[19]....
        /*01d4*/ 	.word	0x00003490


	//   ....[20]....
        /*01d8*/ 	.word	0x000034e0


	//   ....[21]....
        /*01dc*/ 	.word	0x00003500


	//   ....[22]....
        /*01e0*/ 	.word	0x00003530


	//   ....[23]....
        /*01e4*/ 	.word	0x00003540


	//   ....[24]....
        /*01e8*/ 	.word	0x00003570


	//   ....[25]....
        /*01ec*/ 	.word	0x00003580


	//   ....[26]....
        /*01f0*/ 	.word	0x000037a0


	//   ....[27]....
        /*01f4*/ 	.word	0x00003830


	//   ....[28]....
        /*01f8*/ 	.word	0x000038a0


	//   ....[29]....
        /*01fc*/ 	.word	0x00003900


	//   ....[30]....
        /*0200*/ 	.word	0x00003970


	//   ....[31]....
        /*0204*/ 	.word	0x000039d0


	//   ....[32]....
        /*0208*/ 	.word	0x00003a40


	//   ....[33]....
        /*020c*/ 	.word	0x00003aa0


	//   ....[34]....
        /*0210*/ 	.word	0x00003b40


	//   ....[35]....
        /*0214*/ 	.word	0x00003bd0


	//   ....[36]....
        /*0218*/ 	.word	0x00003c40


	//   ....[37]....
        /*021c*/ 	.word	0x00003ca0


	//   ....[38]....
        /*0220*/ 	.word	0x00003d10


	//   ....[39]....
        /*0224*/ 	.word	0x00003d70


	//   ....[40]....
        /*0228*/ 	.word	0x00003de0


	//   ....[41]....
        /*022c*/ 	.word	0x00003e40


	//----- nvinfo : EIATTR_EXIT_INSTR_OFFSETS
	.align		4
.L_541:
        /*0230*/ 	.byte	0x04, 0x1c
        /*0232*/ 	.short	(.L_543 - .L_542)


	//   ....[0]....
.L_542:
        /*0234*/ 	.word	0x00003020


	//   ....[1]....
        /*0238*/ 	.word	0x00003730


	//----- nvinfo : EIATTR_MAX_THREADS
	.align		4
.L_543:
        /*023c*/ 	.byte	0x04, 0x05
        /*023e*/ 	.short	(.L_545 - .L_544)
.L_544:
        /*0240*/ 	.word	0x00000140
        /*0244*/ 	.word	0x00000001
        /*0248*/ 	.word	0x00000001


	//----- nvinfo : EIATTR_CRS_STACK_SIZE
	.align		4
.L_545:
        /*024c*/ 	.byte	0x04, 0x1e
        /*024e*/ 	.short	(.L_547 - .L_546)
.L_546:
        /*0250*/ 	.word	0x00000000


	//----- nvinfo : EIATTR_CBANK_PARAM_SIZE
	.align		4
.L_547:
        /*0254*/ 	.byte	0x03, 0x19
        /*0256*/ 	.short	0x0060


	//----- nvinfo : EIATTR_PARAM_CBANK
	.align		4
        /*0258*/ 	.byte	0x04, 0x0a
        /*025a*/ 	.short	(.L_549 - .L_548)
	.align		4
.L_548:
        /*025c*/ 	.word	index@(.nv.constant0._ZN13group_norm_v218gn_bwd_cuda_kernelI6__halfLi320ELi1ELi16ELi80ELi64ELb1ELb1ELi64ELi80ELi80ELi4ELb1ELi144ELb0ELb0ELNS_15WgradSyncMethodE3ENS_16CompileConditionILi900EEEEEvPT_S6_S6_PKS5_S8_S8_S8_PKfflPfPj)
        /*0260*/ 	.short	0x0210
        /*0262*/ 	.short	0x0060


	//----- nvinfo : EIATTR_SW_WAR
	.align		4
.L_549:
        /*0264*/ 	.byte	0x04, 0x36
        /*0266*/ 	.short	(.L_551 - .L_550)
.L_550:
        /*0268*/ 	.word	0x00000008
.L_551:


//--------------------- .nv.info._ZN13group_norm_v214gn_cuda_kernelI6__halfLi320ELi1ELi32ELi40ELi64ELb0ELi64ELi40ELi40ELi4ELb0ELi116ELb0ELb0ENS_16CompileConditionILi900EEEEEvPT_PKS4_S7_S7_flPfS8_Pj --------------------------
	.section	.nv.info._ZN13group_norm_v214gn_cuda_kernelI6__halfLi320ELi1ELi32ELi40ELi64ELb0ELi64ELi40ELi40ELi4ELb0ELi116ELb0ELb0ENS_16CompileConditionILi900EEEEEvPT_PKS4_S7_S7_flPfS8_Pj,"",@"SHT_CUDA_INFO"
	.sectionflags	@""
	.align	4


	//----- nvinfo : EIATTR_CUDA_API_VERSION
	.align		4
        /*0000*/ 	.byte	0x04, 0x37
        /*0002*/ 	.short	(.L_553 - .L_552)
.L_552:
        /*0004*/ 	.word	0x00000082


	//----- nvinfo : EIATTR_KPARAM_INFO
	.align		4
.L_553:
        /*0008*/ 	.byte	0x04, 0x17
        /*000a*/ 	.short	(.L_555 - .L_554)
.L_554:
        /*000c*/ 	.word	0x00000000
        /*0010*/ 	.short	0x0008
        /*0012*/ 	.short	0x0040
        /*0014*/ 	.byte	0x00, 0xf0, 0x21, 0x00


	//----- nvinfo : EIATTR_KPARAM_INFO
	.align		4
.L_555:
        /*0018*/ 	.byte	0x04, 0x17
        /*001a*/ 	.short	(.L_557 - .L_556)
.L_556:
        /*001c*/ 	.word	0x00000000
        /*0020*/ 	.short	0x0007
        /*0022*/ 	.short	0x0038
        /*0024*/ 	.byte	0x00, 0xf0, 0x21, 0x00


	//----- nvinfo : EIATTR_KPARAM_INFO
	.align		4
.L_557:
        /*0028*/ 	.byte	0x04, 0x17
        /*002a*/ 	.short	(.L_559 - .L_558)
.L_558:
        /*002c*/ 	.word	0x00000000
        /*0030*/ 	.short	0x0006
        /*0032*/ 	.short	0x0030
        /*0034*/ 	.byte	0x00, 0xf0, 0x21, 0x00


	//----- nvinfo : EIATTR_KPARAM_INFO
	.align		4
.L_559:
        /*0038*/ 	.byte	0x04, 0x17
        /*003a*/ 	.short	(.L_561 - .L_560)
.L_560:
        /*003c*/ 	.word	0x00000000
        /*0040*/ 	.short	0x0005
        /*0042*/ 	.short	0x0028
        /*0044*/ 	.byte	0x00, 0xf0, 0x21, 0x00


	//----- nvinfo : EIATTR_KPARAM_INFO
	.align		4
.L_561:
        /*0048*/ 	.byte	0x04, 0x17
        /*004a*/ 	.short	(.L_563 - .L_562)
.L_562:
        /*004c*/ 	.word	0x00000000
        /*0050*/ 	.short	0x0004
        /*0052*/ 	.short	0x0020
        /*0054*/ 	.byte	0x00, 0xf0, 0x11, 0x00


	//----- nvinfo : EIATTR_KPARAM_INFO
	.align		4
.L_563:
        /*0058*/ 	.byte	0x04, 0x17
        /*005a*/ 	.short	(.L_565 - .L_564)
.L_564:
        /*005c*/ 	.word	0x00000000
        /*0060*/ 	.short	0x0003
        /*0062*/ 	.short	0x0018
        /*0064*/ 	.byte	0x00, 0xf0, 0x21, 0x00


	//----- nvinfo : EIATTR_KPARAM_INFO
	.align		4
.L_565:
        /*0068*/ 	.byte	0x04, 0x17
        /*006a*/ 	.short	(.L_567 - .L_566)
.L_566:
        /*006c*/ 	.word	0x00000000
        /*0070*/ 	.short	0x0002
        /*0072*/ 	.short	0x0010
        /*0074*/ 	.byte	0x00, 0xf0, 0x21, 0x00


	//----- nvinfo : EIATTR_KPARAM_INFO
	.align		4
.L_567:
        /*0078*/ 	.byte	0x04, 0x17
        /*007a*/ 	.short	(.L_569 - .L_568)
.L_568:
        /*007c*/ 	.word	0x00000000
        /*0080*/ 	.short	0x0001
        /*0082*/ 	.short	0x0008
        /*0084*/ 	.byte	0x00, 0xf0, 0x21, 0x00


	//----- nvinfo : EIATTR_KPARAM_INFO
	.align		4
.L_569:
        /*0088*/ 	.byte	0x04, 0x17
        /*008a*/ 	.short	(.L_571 - .L_570)
.L_570:
        /*008c*/ 	.word	0x00000000
        /*0090*/ 	.short	0x0000
        /*0092*/ 	.short	0x0000
        /*0094*/ 	.byte	0x00, 0xf0, 0x21, 0x00


	//----- nvinfo : EIATTR_SPARSE_MMA_MASK
	.align		4
.L_571:
        /*0098*/ 	.byte	0x03, 0x50
        /*009a*/ 	.short	0x0000


	//----- nvinfo : EIATTR_MAXREG_COUNT
	.align		4
        /*009c*/ 	.byte	0x03, 0x1b
        /*009e*/ 	.short	0x00a8


	//----- nvinfo : EIATTR_NUM_BARRIERS
	.align		4
        /*00a0*/ 	.byte	0x02, 0x4c
        /*00a2*/ 	.byte	0x01
	.zero		1


	//----- nvinfo : EIATTR_MERCURY_ISA_VERSION
	.align		4
        /*00a4*/ 	.byte	0x03, 0x5f
        /*00a6*/ 	.short	0x0101


	//----- nvinfo : EIATTR_COOP_GROUP_MASK_REGIDS
	.align		4
        /*00a8*/ 	.byte	0x04, 0x29
        /*00aa*/ 	.short	(.L_573 - .L_572)


	//   ....[0]....
.L_572:
        /*00ac*/ 	.word	0xffffffff


	//   ....[1]....
        /*00b0*/ 	.word	0xffffffff


	//   ....[2]....
        /*00b4*/ 	.word	0xffffffff


	//   ....[3]....
        /*00b8*/ 	.word	0xffffffff


	//   ....[4]....
        /*00bc*/ 	.word	0xffffffff


	//   ....[5]....
        /*00c0*/ 	.word	0xffffffff


	//   ....[6]....
        /*00c4*/ 	.word	0xffffffff


	//   ....[7]....
        /*00c8*/ 	.word	0xffffffff


	//   ....[8]....
        /*00cc*/ 	.word	0xffffffff


	//   ....[9]....
        /*00d0*/ 	.word	0xffffffff


	//   ....[10]....
        /*00d4*/ 	.word	0xffffffff


	//   ....[11]....
        /*00d8*/ 	.word	0xffffffff


	//   ....[12]....
        /*00dc*/ 	.word	0xffffffff


	//   ....[13]....
        /*00e0*/ 	.word	0xffffffff


	//   ....[14]....
        /*00e4*/ 	.word	0xffffffff


	//   ....[15]....
        /*00e8*/ 	.word	0xffffffff


	//   ....[16]....
        /*00ec*/ 	.word	0xffffffff


	//   ....[17]....
        /*00f0*/ 	.word	0xffffffff


	//   ....[18]....
        /*00f4*/ 	.word	0x0500000b


	//   ....[19]....
        /*00f8*/ 	.word	0x0500000b


	//   ....[20]....
        /*00fc*/ 	.word	0x0500000b


	//   ....[21]....
        /*0100*/ 	.word	0x0500000b


	//   ....[22]....
        /*0104*/ 	.word	0x0500000b


	//   ....[23]....
        /*0108*/ 	.word	0x0500000b


	//   ....[24]....
        /*010c*/ 	.word	0x0500000b


	//   ....[25]....
        /*0110*/ 	.word	0x0500000b


	//----- nvinfo : EIATTR_COOP_GROUP_INSTR_OFFSETS
	.align		4
.L_573:
        /*0114*/ 	.byte	0x04, 0x28
        /*0116*/ 	.short	(.L_575 - .L_574)


	//   ....[0]....
.L_574:
        /*0118*/ 	.word	0x000003b0


	//   ....[1]....
        /*011c*/ 	.word	0x000003c0


	//   ....[2]....
        /*0120*/ 	.word	0x000003f0


	//   ....[3]....
        /*0124*/ 	.word	0x00000400


	//   ....[4]....
        /*0128*/ 	.word	0x00000430


	//   ....[5]....
        /*012c*/ 	.word	0x00000440


	//   ....[6]....
        /*0130*/ 	.word	0x00000480


	//   ....[7]....
        /*0134*/ 	.word	0x000004b0


	//   ....[8]....
        /*0138*/ 	.word	0x00000500


	//   ....[9]....
        /*013c*/ 	.word	0x00000510


	//   ....[10]....
        /*0140*/ 	.word	0x00000610


	//   ....[11]....
        /*0144*/ 	.word	0x00000620


	//   ....[12]....
        /*0148*/ 	.word	0x00000650


	//   ....[13]....
        /*014c*/ 	.word	0x00000660


	//   ....[14]....
        /*0150*/ 	.word	0x00000690


	//   ....[15]....
        /*0154*/ 	.word	0x000006a0


	//   ....[16]....
        /*0158*/ 	.word	0x000006d0


	//   ....[17]....
        /*015c*/ 	.word	0x000006e0


	//   ....[18]....
        /*0160*/ 	.word	0x00000d20


	//   ....[19]....
        /*0164*/ 	.word	0x00000d70


	//   ....[20]....
        /*0168*/ 	.word	0x00000de0


	//   ....[21]....
        /*016c*/ 	.word	0x00000e40


	//   ....[22]....
        /*0170*/ 	.word	0x00000eb0


	//   ....[23]....
        /*0174*/ 	.word	0x00000f10


	//   ....[24]....
        /*0178*/ 	.word	0x00000f80


	//   ....[25]....
        /*017c*/ 	.word	0x00000fe0


	//----- nvinfo : EIATTR_EXIT_INSTR_OFFSETS
	.align		4
.L_575:
        /*0180*/ 	.byte	0x04, 0x1c
        /*0182*/ 	.short	(.L_577 - .L_576)


	//   ....[0]....
.L_576:
        /*0184*/ 	.word	0x00000cc0


	//----- nvinfo : EIATTR_MAX_THREADS
	.align		4
.L_577:
        /*0188*/ 	.byte	0x04, 0x05
        /*018a*/ 	.short	(.L_579 - .L_578)
.L_578:
        /*018c*/ 	.word	0x00000140
        /*0190*/ 	.word	0x00000001
        /*0194*/ 	.word	0x00000001


	//----- nvinfo : EIATTR_CRS_STACK_SIZE
	.align		4
.L_579:
        /*0198*/ 	.byte	0x04, 0x1e
        /*019a*/ 	.short	(.L_581 - .L_580)
.L_580:
        /*019c*/ 	.word	0x00000000


	//----- nvinfo : EIATTR_CBANK_PARAM_SIZE
	.align		4
.L_581:
        /*01a0*/ 	.byte	0x03, 0x19
        /*01a2*/ 	.short	0x0048


	//----- nvinfo : EIATTR_PARAM_CBANK
	.align		4
        /*01a4*/ 	.byte	0x04, 0x0a
        /*01a6*/ 	.short	(.L_583 - .L_582)
	.align		4
.L_582:
        /*01a8*/ 	.word	index@(.nv.constant0._ZN13group_norm_v214gn_cuda_kernelI6__halfLi320ELi1ELi32ELi40ELi64ELb0ELi64ELi40ELi40ELi4ELb0ELi116ELb0ELb0ENS_16CompileConditionILi900EEEEEvPT_PKS4_S7_S7_flPfS8_Pj)
        /*01ac*/ 	.short	0x0210
        /*01ae*/ 	.short	0x0048


	//----- nvinfo : EIATTR_SW_WAR
	.align		4
.L_583:
        /*01b0*/ 	.byte	0x04, 0x36
        /*01b2*/ 	.short	(.L_585 - .L_584)
.L_584:
        /*01b4*/ 	.word	0x00000008
.L_585:


//--------------------- .nv.info._ZN13group_norm_v214gn_cuda_kernelI6__halfLi320ELi1ELi32ELi40ELi64ELb0ELi64ELi40ELi40ELi4ELb0ELi148ELb0ELb0ENS_16CompileConditionILi900EEEEEvPT_PKS4_S7_S7_flPfS8_Pj --------------------------
	.section	.nv.info._ZN13group_norm_v214gn_cuda_kernelI6__halfLi320ELi1ELi32ELi40ELi64ELb0ELi64ELi40ELi40ELi4ELb0ELi148ELb0ELb0ENS_16CompileConditionILi900EEEEEvPT_PKS4_S7_S7_flPfS8_Pj,"",@"SHT_CUDA_INFO"
	.sectionflags	@""
	.align	4


	//----- nvinfo : EIATTR_CUDA_API_VERSION
	.align		4
        /*0000*/ 	.byte	0x04, 0x37
        /*0002*/ 	.short	(.L_587 - .L_586)
.L_586:
        /*0004*/ 	.word	0x00000082


	//----- nvinfo : EIATTR_KPARAM_INFO
	.align		4
.L_587:
        /*0008*/ 	.byte	0x04, 0x17
        /*000a*/ 	.short	(.L_589 - .L_588)
.L_588:
        /*000c*/ 	.word	0x00000000
        /*0010*/ 	.short	0x0008
        /*0012*/ 	.short	0x0040
        /*0014*/ 	.byte	0x00, 0xf0, 0x21, 0x00


	//----- nvinfo : EIATTR_KPARAM_INFO
	.align		4
.L_589:
        /*0018*/ 	.byte	0x04, 0x17
        /*001a*/ 	.short	(.L_591 - .L_590)
.L_590:
        /*001c*/ 	.word	0x00000000
        /*0020*/ 	.short	0x0007
        /*0022*/ 	.short	0x0038
        /*0024*/ 	.byte	0x00, 0xf0, 0x21, 0x00


	//----- nvinfo : EIATTR_KPARAM_INFO
	.align		4
.L_591:
        /*0028*/ 	.byte	0x04, 0x17
        /*002a*/ 	.short	(.L_593 - .L_592)
.L_592:
        /*002c*/ 	.word	0x00000000
        /*0030*/ 	.short	0x0006
        /*0032*/ 	.short	0x0030
        /*0034*/ 	.byte	0x00, 0xf0, 0x21, 0x00


	//----- nvinfo : EIATTR_KPARAM_INFO
	.align		4
.L_593:
        /*0038*/ 	.byte	0x04, 0x17
        /*003a*/ 	.short	(.L_595 - .L_594)
.L_594:
        /*003c*/ 	.word	0x00000000
        /*0040*/ 	.short	0x0005
        /*0042*/ 	.short	0x0028
        /*0044*/ 	.byte	0x00, 0xf0, 0x21, 0x00


	//----- nvinfo : EIATTR_KPARAM_INFO
	.align		4
.L_595:
        /*0048*/ 	.byte	0x04, 0x17
        /*004a*/ 	.short	(.L_597 - .L_596)
.L_596:
        /*004c*/ 	.word	0x00000000
        /*0050*/ 	.short	0x0004
        /*0052*/ 	.short	0x0020
        /*0054*/ 	.byte	0x00, 0xf0, 0x11, 0x00


	//----- nvinfo : EIATTR_KPARAM_INFO
	.align		4
.L_597:
        /*0058*/ 	.byte	0x04, 0x17
        /*005a*/ 	.short	(.L_599 - .L_598)
.L_598:
        /*005c*/ 	.word	0x00000000
        /*0060*/ 	.short	0x0003
        /*0062*/ 	.short	0x0018
        /*0064*/ 	.byte	0x00, 0xf0, 0x21, 0x00


	//----- nvinfo : EIATTR_KPARAM_INFO
	.align		4
.L_599:
        /*0068*/ 	.byte	0x04, 0x17
        /*006a*/ 	.short	(.L_601 - .L_600)
.L_600:
        /*006c*/ 	.word	0x00000000
        /*0070*/ 	.short	0x0002
        /*0072*/ 	.short	0x0010
        /*0074*/ 	.byte	0x00, 0xf0, 0x21, 0x00


	//----- nvinfo : EIATTR_KPARAM_INFO
	.align		4
.L_601:
        /*0078*/ 	.byte	0x04, 0x17
        /*007a*/ 	.short	(.L_603 - .L_602)
.L_602:
        /*007c*/ 	.word	0x00000000
        /*0080*/ 	.short	0x0001
        /*0082*/ 	.short	0x0008
        /*0084*/ 	.byte	0x00, 0xf0, 0x21, 0x00


	//----- nvinfo : EIATTR_KPARAM_INFO
	.align		4
.L_603:
        /*0088*/ 	.byte	0x04, 0x17
        /*008a*/ 	.short	(.L_605 - .L_604)
.L_604:
        /*008c*/ 	.word	0x00000000
        /*0090*/ 	.short	0x0000
        /*0092*/ 	.short	0x0000
        /*0094*/ 	.byte	0x00, 0xf0, 0x21, 0x00


	//----- nvinfo : EIATTR_SPARSE_MMA_MASK
	.align		4
.L_605:
        /*0098*/ 	.byte	0x03, 0x50
        /*009a*/ 	.short	0x0000


	//----- nvinfo : EIATTR_MAXREG_COUNT
	.align		4
        /*009c*/ 	.byte	0x03, 0x1b
        /*009e*/ 	.short	0x00a8


	//----- nvinfo : EIATTR_NUM_BARRIERS
	.align		4
        /*00a0*/ 	.byte	0x02, 0x4c
        /*00a2*/ 	.byte	0x01
	.zero		1


	//----- nvinfo : EIATTR_MERCURY_ISA_VERSION
	.align		4
        /*00a4*/ 	.byte	0x03, 0x5f
        /*00a6*/ 	.short	0x0101


	//----- nvinfo : EIATTR_COOP_GROUP_MASK_REGIDS
	.align		4
        /*00a8*/ 	.byte	0x04, 0x29
        /*00aa*/ 	.short	(.L_607 - .L_606)


	//   ....[0]....
.L_606:
        /*00ac*/ 	.word	0xffffffff


	//   ....[1]....
        /*00b0*/ 	.word	0xffffffff


	//   ....[2]....
        /*00b4*/ 	.word	0xffffffff


	//   ....[3]....
        /*00b8*/ 	.word	0xffffffff


	//   ....[4]....
        /*00bc*/ 	.word	0xffffffff


	//   ....[5]....
        /*00c0*/ 	.word	0xffffffff


	//   ....[6]....
        /*00c4*/ 	.word	0xffffffff


	//   ....[7]....
        /*00c8*/ 	.word	0xffffffff


	//   ....[8]....
        /*00cc*/ 	.word	0xffffffff


	//   ....[9]....
        /*00d0*/ 	.word	0xffffffff


	//   ....[10]....
        /*00d4*/ 	.word	0xffffffff


	//   ....[11]....
        /*00d8*/ 	.word	0xffffffff


	//   ....[12]....
        /*00dc*/ 	.word	0xffffffff


	//   ....[13]....
        /*00e0*/ 	.word	0xffffffff


	//   ....[14]....
        /*00e4*/ 	.word	0xffffffff


	//   ....[15]....
        /*00e8*/ 	.word	0xffffffff


	//   ....[16]....
        /*00ec*/ 	.word	0xffffffff


	//   ....[17]....
        /*00f0*/ 	.word	0xffffffff


	//   ....[18]....
        /*00f4*/ 	.word	0x0500000b


	//   ....[19]....
        /*00f8*/ 	.word	0x0500000b


	//   ....[20]....
        /*00fc*/ 	.word	0x0500000b


	//   ....[21]....
        /*0100*/ 	.word	0x0500000b


	//   ....[22]....
        /*0104*/ 	.word	0x0500000b


	//   ....[23]....
        /*0108*/ 	.word	0x0500000b


	//   ....[24]....
        /*010c*/ 	.word	0x0500000b


	//   ....[25]....
        /*0110*/ 	.word	0x0500000b


	//----- nvinfo : EIATTR_COOP_GROUP_INSTR_OFFSETS
	.align		4
.L_607:
        /*0114*/ 	.byte	0x04, 0x28
        /*0116*/ 	.short	(.L_609 - .L_608)


	//   ....[0]....
.L_608:
        /*0118*/ 	.word	0x000003b0


	//   ....[1]....
        /*011c*/ 	.word	0x000003c0


	//   ....[2]....
        /*0120*/ 	.word	0x000003f0


	//   ....[3]....
        /*0124*/ 	.word	0x00000400


	//   ....[4]....
        /*0128*/ 	.word	0x00000430


	//   ....[5]....
        /*012c*/ 	.word	0x00000440


	//   ....[6]....
        /*0130*/ 	.word	0x00000480


	//   ....[7]....
        /*0134*/ 	.word	0x000004b0


	//   ....[8]....
        /*0138*/ 	.word	0x00000500


	//   ....[9]....
        /*013c*/ 	.word	0x00000510


	//   ....[10]....
        /*0140*/ 	.word	0x00000610


	//   ....[11]....
        /*0144*/ 	.word	0x00000620


	//   ....[12]....
        /*0148*/ 	.word	0x00000650


	//   ....[13]....
        /*014c*/ 	.word	0x00000660


	//   ....[14]....
        /*0150*/ 	.word	0x00000690


	//   ....[15]....
        /*0154*/ 	.word	0x000006a0


	//   ....[16]....
        /*0158*/ 	.word	0x000006d0


	//   ....[17]....
        /*015c*/ 	.word	0x000006e0


	//   ....[18]....
        /*0160*/ 	.word	0x00000d20


	//   ....[19]....
        /*0164*/ 	.word	0x00000d70


	//   ....[20]....
        /*0168*/ 	.word	0x00000de0


	//   ....[21]....
        /*016c*/ 	.word	0x00000e40


	//   ....[22]....
        /*0170*/ 	.word	0x00000eb0


	//   ....[23]....
        /*0174*/ 	.word	0x00000f10


	//   ....[24]....
        /*0178*/ 	.word	0x00000f80


	//   ....[25]....
        /*017c*/ 	.word	0x00000fe0


	//----- nvinfo : EIATTR_EXIT_INSTR_OFFSETS
	.align		4
.L_609:
        /*0180*/ 	.byte	0x04, 0x1c
        /*0182*/ 	.short	(.L_611 - .L_610)


	//   ....[0]....
.L_610:
        /*0184*/ 	.word	0x00000cc0


	//----- nvinfo : EIATTR_MAX_THREADS
	.align		4
.L_611:
        /*0188*/ 	.byte	0x04, 0x05
        /*018a*/ 	.short	(.L_613 - .L_612)
.L_612:
        /*018c*/ 	.word	0x00000140
        /*0190*/ 	.word	0x00000001
        /*0194*/ 	.word	0x00000001


	//----- nvinfo : EIATTR_CRS_STACK_SIZE
	.align		4
.L_613:
        /*0198*/ 	.byte	0x04, 0x1e
        /*019a*/ 	.short	(.L_615 - .L_614)
.L_614:
        /*019c*/ 	.word	0x00000000


	//----- nvinfo : EIATTR_CBANK_PARAM_SIZE
	.align		4
.L_615:
        /*01a0*/ 	.byte	0x03, 0x19
        /*01a2*/ 	.short	0x0048


	//----- nvinfo : EIATTR_PARAM_CBANK
	.align		4
        /*01a4*/ 	.byte	0x04, 0x0a
        /*01a6*/ 	.short	(.L_617 - .L_616)
	.align		4
.L_616:
        /*01a8*/ 	.word	index@(.nv.constant0._ZN13group_norm_v214gn_cuda_kernelI6__halfLi320ELi1ELi32ELi40ELi64ELb0ELi64ELi40ELi40ELi4ELb0ELi148ELb0ELb0ENS_16CompileConditionILi900EEEEEvPT_PKS4_S7_S7_flPfS8_Pj)
        /*01ac*/ 	.short	0x0210
        /*01ae*/ 	.short	0x0048


	//----- nvinfo : EIATTR_SW_WAR
	.align		4
.L_617:
        /*01b0*/ 	.byte	0x04, 0x36
        /*01b2*/ 	.short	(.L_619 - .L_618)
.L_618:
        /*01b4*/ 	.word	0x00000008
.L_619:


//--------------------- .nv.info._ZN13group_norm_v214gn_cuda_kernelI6__halfLi320ELi1ELi16ELi80ELi64ELb1ELi64ELi80ELi80ELi4ELb0ELi116ELb0ELb0ENS_16CompileConditionILi900EEEEEvPT_PKS4_S7_S7_flPfS8_Pj --------------------------
	.section	.nv.info._ZN13group_norm_v214gn_cuda_kernelI6__halfLi320ELi1ELi16ELi80ELi64ELb1ELi64ELi80ELi80ELi4ELb0ELi116ELb0ELb0ENS_16CompileConditionILi900EEEEEvPT_PKS4_S7_S7_flPfS8_Pj,"",@"SHT_CUDA_INFO"
	.sectionflags	@""
	.align	4


	//----- nvinfo : EIATTR_CUDA_API_VERSION
	.align		4
        /*0000*/ 	.byte	0x04, 0x37
        /*0002*/ 	.short	(.L_621 - .L_620)
.L_620:
        /*0004*/ 	.word	0x00000082


	//----- nvinfo : EIATTR_KPARAM_INFO
	.align		4
.L_621:
        /*0008*/ 	.byte	0x04, 0x17
        /*000a*/ 	.short	(.L_623 - .L_622)
.L_622:
        /*000c*/ 	.word	0x00000000
        /*0010*/ 	.short	0x0008
        /*0012*/ 	.short	0x0040
        /*0014*/ 	.byte	0x00, 0xf0, 0x21, 0x00


	//----- nvinfo : EIATTR_KPARAM_INFO
	.align		4
.L_623:
        /*0018*/ 	.byte	0x04, 0x17
        /*001a*/ 	.short	(.L_625 - .L_624)
.L_624:
        /*001c*/ 	.word	0x00000000
        /*0020*/ 	.short	0x0007
        /*0022*/ 	.short	0x0038
        /*0024*/ 	.byte	0x00, 0xf0, 0x21, 0x00


	//----- nvinfo : EIATTR_KPARAM_INFO
	.align		4
.L_625:
        /*0028*/ 	.byte	0x04, 0x17
        /*002a*/ 	.short	(.L_627 - .L_626)
.L_626:
        /*002c*/ 	.word	0x00000000
        /*0030*/ 	.short	0x0006
        /*0032*/ 	.short	0x0030
        /*0034*/ 	.byte	0x00, 0xf0, 0x21, 0x00


	//----- nvinfo : EIATTR_KPARAM_INFO
	.align		4
.L_627:
        /*0038*/ 	.byte	0x04, 0x17
        /*003a*/ 	.short	(.L_629 - .L_628)
.L_628:
        /*003c*/ 	.word	0x00000000
        /*0040*/ 	.short	0x0005
        /*0042*/ 	.short	0x0028
        /*0044*/ 	.byte	0x00, 0xf0, 0x21, 0x00


	//----- nvinfo : EIATTR_KPARAM_INFO
	.align		4
.L_629:
        /*0048*/ 	.byte	0x04, 0x17
        /*004a*/ 	.short	(.L_631 - .L_630)
.L_630:
        /*004c*/ 	.word	0x00000000
        /*0050*/ 	.short	0x0004
        /*0052*/ 	.short	0x0020
        /*0054*/ 	.byte	0x00, 0xf0, 0x11, 0x00


	//----- nvinfo : EIATTR_KPARAM_INFO
	.align		4
.L_631:
        /*0058*/ 	.byte	0x04, 0x17
        /*005a*/ 	.short	(.L_633 - .L_632)
.L_632:
        /*005c*/ 	.word	0x00000000
        /*0060*/ 	.short	0x0003
        /*0062*/ 	.short	0x0018
        /*0064*/ 	.byte	0x00, 0xf0, 0x21, 0x00


	//----- nvinfo : EIATTR_KPARAM_INFO
	.align		4
.L_633:
        /*0068*/ 	.byte	0x04, 0x17
        /*006a*/ 	.short	(.L_635 - .L_634)
.L_634:
        /*006c*/ 	.word	0x00000000
        /*0070*/ 	.short	0x0002
        /*0072*/ 	.short	0x0010
        /*0074*/ 	.byte	0x00, 0xf0, 0x21, 0x00


	//----- nvinfo : EIATTR_KPARAM_INFO
	.align		4
.L_635:
        /*0078*/ 	.byte	0x04, 0x17
        /*007a*/ 	.short	(.L_637 - .L_636)
.L_636:
        /*007c*/ 	.word	0x00000000
        /*0080*/ 	.short	0x0001
        /*0082*/ 	.short	0x0008
        /*0084*/ 	.byte	0x00, 0xf0, 0x21, 0x00


	//----- nvinfo : EIATTR_KPARAM_INFO
	.align		4
.L_637:
        /*0088*/ 	.byte	0x04, 0x17
        /*008a*/ 	.short	(.L_639 - .L_638)
.L_638:
        /*008c*/ 	.word	0x00000000
        /*0090*/ 	.short	0x0000
        /*0092*/ 	.short	0x0000
        /*0094*/ 	.byte	0x00, 0xf0, 0x21, 0x00


	//----- nvinfo : EIATTR_SPARSE_MMA_MASK
	.align		4
.L_639:
        /*0098*/ 	.byte	0x03, 0x50
        /*009a*/ 	.short	0x0000


	//----- nvinfo : EIATTR_MAXREG_COUNT
	.align		4
        /*009c*/ 	.byte	0x03, 0x1b
        /*009e*/ 	.short	0x00a8


	//----- nvinfo : EIATTR_NUM_BARRIERS
	.align		4
        /*00a0*/ 	.byte	0x02, 0x4c
        /*00a2*/ 	.byte	0x01
	.zero		1


	//----- nvinfo : EIATTR_MERCURY_ISA_VERSION
	.align		4
        /*00a4*/ 	.byte	0x03, 0x5f
        /*00a6*/ 	.short	0x0101


	//----- nvinfo : EIATTR_COOP_GROUP_MASK_REGIDS
	.align		4
        /*00a8*/ 	.byte	0x04, 0x29
        /*00aa*/ 	.short	(.L_641 - .L_640)


	//   ....[0]....
.L_640:
        /*00ac*/ 	.word	0xffffffff


	//   ....[1]....
        /*00b0*/ 	.word	0xffffffff


	//   ....[2]....
        /*00b4*/ 	.word	0xffffffff


	//   ....[3]....
        /*00b8*/ 	.word	0xffffffff


	//   ....[4]....
        /*00bc*/ 	.word	0xffffffff


	//   ....[5]....
        /*00c0*/ 	.word	0xffffffff


	//   ....[6]....
        /*00c4*/ 	.word	0xffffffff


	//   ....[7]....
        /*00c8*/ 	.word	0xffffffff


	//   ....[8]....
        /*00cc*/ 	.word	0xffffffff


	//   ....[9]....
        /*00d0*/ 	.word	0xffffffff


	//   ....[10]....
        /*00d4*/ 	.word	0xffffffff


	//   ....[11]....
        /*00d8*/ 	.word	0xffffffff


	//   ....[12]....
        /*00dc*/ 	.word	0xffffffff


	//   ....[13]....
        /*00e0*/ 	.word	0xffffffff


	//   ....[14]....
        /*00e4*/ 	.word	0xffffffff


	//   ....[15]....
        /*00e8*/ 	.word	0xffffffff


	//   ....[16]....
        /*00ec*/ 	.word	0xffffffff


	//   ....[17]....
        /*00f0*/ 	.word	0xffffffff


	//   ....[18]....
        /*00f4*/ 	.word	0x05000018


	//   ....[19]....
        /*00f8*/ 	.word	0x05000018


	//   ....[20]....
        /*00fc*/ 	.word	0x05000018


	//   ....[21]....
        /*0100*/ 	.word	0x05000018


	//   ....[22]....
        /*0104*/ 	.word	0x05000018


	//   ....[23]....
        /*0108*/ 	.word	0x05000018


	//   ....[24]....
        /*010c*/ 	.word	0x05000018


	//   ....[25]....
        /*0110*/ 	.word	0x05000018


	//----- nvinfo : EIATTR_COOP_GROUP_INSTR_OFFSETS
	.align		4
.L_641:
        /*0114*/ 	.byte	0x04, 0x28
        /*0116*/ 	.short	(.L_643 - .L_642)


	//   ....[0]....
.L_642:
        /*0118*/ 	.word	0x00000550


	//   ....[1]....
        /*011c*/ 	.word	0x00000560


	//   ....[2]....
        /*0120*/ 	.word	0x00000590


	//   ....[3]....
        /*0124*/ 	.word	0x000005a0


	//   ....[4]....
        /*0128*/ 	.word	0x000005d0


	//   ....[5]....
        /*012c*/ 	.word	0x000005e0


	//   ....[6]....
        /*0130*/ 	.word	0x00000620


	//   ....[7]....
        /*0134*/ 	.word	0x00000650


	//   ....[8]....
        /*0138*/ 	.word	0x000006a0


	//   ....[9]....
        /*013c*/ 	.word	0x000006b0


	//   ....[10]....
        /*0140*/ 	.word	0x000007b0


	//   ....[11]....
        /*0144*/ 	.word	0x000007c0


	//   ....[12]....
        /*0148*/ 	.word	0x000007f0


	//   ....[13]....
        /*014c*/ 	.word	0x00000800


	//   ....[14]....
        /*0150*/ 	.word	0x00000830


	//   ....[15]....
        /*0154*/ 	.word	0x00000840


	//   ....[16]....
        /*0158*/ 	.word	0x00000870


	//   ....[17]....
        /*015c*/ 	.word	0x00000880


	//   ....[18]....
        /*0160*/ 	.word	0x00001640


	//   ....[19]....
        /*0164*/ 	.word	0x00001690


	//   ....[20]....
        /*0168*/ 	.word	0x00001700


	//   ....[21]....
        /*016c*/ 	.word	0x00001760


	//   ....[22]....
        /*0170*/ 	.word	0x000017d0


	//   ....[23]....
        /*0174*/ 	.word	0x00001830


	//   ....[24]....
        /*0178*/ 	.word	0x000018a0


	//   ....[25]....
        /*017c*/ 	.word	0x00001900


	//----- nvinfo : EIATTR_EXIT_INSTR_OFFSETS
	.align		4
.L_643:
        /*0180*/ 	.byte	0x04, 0x1c
        /*0182*/ 	.short	(.L_645 - .L_644)


	//   ....[0]....
.L_644:
        /*0184*/ 	.word	0x000015e0


	//----- nvinfo : EIATTR_MAX_THREADS
	.align		4
.L_645:
        /*0188*/ 	.byte	0x04, 0x05
        /*018a*/ 	.short	(.L_647 - .L_646)
.L_646:
        /*018c*/ 	.word	0x00000140
        /*0190*/ 	.word	0x00000001
        /*0194*/ 	.word	0x00000001


	//----- nvinfo : EIATTR_CRS_STACK_SIZE
	.align		4
.L_647:
        /*0198*/ 	.byte	0x04, 0x1e
        /*019a*/ 	.short	(.L_649 - .L_648)
.L_648:
        /*019c*/ 	.word	0x00000000


	//----- nvinfo : EIATTR_CBANK_PARAM_SIZE
	.align		4
.L_649:
        /*01a0*/ 	.byte	0x03, 0x19
        /*01a2*/ 	.short	0x0048


	//----- nvinfo : EIATTR_PARAM_CBANK
	.align		4
        /*01a4*/ 	.byte	0x04, 0x0a
        /*01a6*/ 	.short	(.L_651 - .L_650)
	.align		4
.L_650:
        /*01a8*/ 	.word	index@(.nv.constant0._ZN13group_norm_v214gn_cuda_kernelI6__halfLi320ELi1ELi16ELi80ELi64ELb1ELi64ELi80ELi80ELi4ELb0ELi116ELb0ELb0ENS_16CompileConditionILi900EEEEEvPT_PKS4_S7_S7_flPfS8_Pj)
        /*01ac*/ 	.short	0x0210
        /*01ae*/ 	.short	0x0048


	//----- nvinfo : EIATTR_SW_WAR
	.align		4
.L_651:
        /*01b0*/ 	.byte	0x04, 0x36
        /*01b2*/ 	.short	(.L_653 - .L_652)
.L_652:
        /*01b4*/ 	.word	0x00000008
.L_653:


//--------------------- .nv.info._ZN13group_norm_v214gn_cuda_kernelI6__halfLi320ELi1ELi16ELi80ELi64ELb1ELi64ELi80ELi80ELi4ELb0ELi148ELb0ELb0ENS_16CompileConditionILi900EEEEEvPT_PKS4_S7_S7_flPfS8_Pj --------------------------
	.section	.nv.info._ZN13group_norm_v214gn_cuda_kernelI6__halfLi320ELi1ELi16ELi80ELi64ELb1ELi64ELi80ELi80ELi4ELb0ELi148ELb0ELb0ENS_16CompileConditionILi900EEEEEvPT_PKS4_S7_S7_flPfS8_Pj,"",@"SHT_CUDA_INFO"
	.sectionflags	@""
	.align	4


	//----- nvinfo : EIATTR_CUDA_API_VERSION
	.align		4
        /*0000*/ 	.byte	0x04, 0x37
        /*0002*/ 	.short	(.L_655 - .L_654)
.L_654:
        /*0004*/ 	.word	0x00000082


	//----- nvinfo : EIATTR_KPARAM_INFO
	.align		4
.L_655:
        /*0008*/ 	.byte	0x04, 0x17
        /*000a*/ 	.short	(.L_657 - .L_656)
.L_656:
        /*000c*/ 	.word	0x00000000
        /*0010*/ 	.short	0x0008
        /*0012*/ 	.short	0x0040
        /*0014*/ 	.byte	0x00, 0xf0, 0x21, 0x00


	//----- nvinfo : EIATTR_KPARAM_INFO
	.align		4
.L_657:
        /*0018*/ 	.byte	0x04, 0x17
        /*001a*/ 	.short	(.L_659 - .L_658)
.L_658:
        /*001c*/ 	.word	0x00000000
        /*0020*/ 	.short	0x0007
        /*0022*/ 	.short	0x0038
        /*0024*/ 	.byte	0x00, 0xf0, 0x21, 0x00


	//----- nvinfo : EIATTR_KPARAM_INFO
	.align		4
.L_659:
        /*0028*/ 	.byte	0x04, 0x17
        /*002a*/ 	.short	(.L_661 - .L_660)
.L_660:
        /*002c*/ 	.word	0x00000000
        /*0030*/ 	.short	0x0006
        /*0032*/ 	.short	0x0030
        /*0034*/ 	.byte	0x00, 0xf0, 0x21, 0x00


	//----- nvinfo : EIATTR_KPARAM_INFO
	.align		4
.L_661:
        /*0038*/ 	.byte	0x04, 0x17
        /*003a*/ 	.short	(.L_663 - .L_662)
.L_662:
        /*003c*/ 	.word	0x00000000
        /*0040*/ 	.short	0x0005
        /*0042*/ 	.short	0x0028
        /*0044*/ 	.byte	0x00, 0xf0, 0x21, 0x00


	//----- nvinfo : EIATTR_KPARAM_INFO
	.align		4
.L_663:
        /*0048*/ 	.byte	0x04, 0x17
        /*004a*/ 	.short	(.L_665 - .L_664)
.L_664:
        /*004c*/ 	.word	0x00000000
        /*0050*/ 	.short	0x0004
        /*0052*/ 	.short	0x0020
        /*0054*/ 	.byte	0x00, 0xf0, 0x11, 0x00


	//----- nvinfo : EIATTR_KPARAM_INFO
	.align		4
.L_665:
        /*0058*/ 	.byte	0x04, 0x17
        /*005a*/ 	.short	(.L_667 - .L_666)
.L_666:
        /*005c*/ 	.word	0x00000000
        /*0060*/ 	.short	0x0003
        /*0062*/ 	.short	0x0018
        /*0064*/ 	.byte	0x00, 0xf0, 0x21, 0x00


	//----- nvinfo : EIATTR_KPARAM_INFO
	.align		4
.L_667:
        /*0068*/ 	.byte	0x04, 0x17
        /*006a*/ 	.short	(.L_669 - .L_668)
.L_668:
        /*006c*/ 	.word	0x00000000
        /*0070*/ 	.short	0x0002
        /*0072*/ 	.short	0x0010
        /*0074*/ 	.byte	0x00, 0xf0, 0x21, 0x00


	//----- nvinfo : EIATTR_KPARAM_INFO
	.align		4
.L_669:
        /*0078*/ 	.byte	0x04, 0x17
        /*007a*/ 	.short	(.L_671 - .L_670)
.L_670:
        /*007c*/ 	.word	0x00000000
        /*0080*/ 	.short	0x0001
        /*0082*/ 	.short	0x0008
        /*0084*/ 	.byte	0x00, 0xf0, 0x21, 0x00


	//----- nvinfo : EIATTR_KPARAM_INFO
	.align		4
.L_671:
        /*0088*/ 	.byte	0x04, 0x17
        /*008a*/ 	.short	(.L_673 - .L_672)
.L_672:
        /*008c*/ 	.word	0x00000000
        /*0090*/ 	.short	0x0000
        /*0092*/ 	.short	0x0000
        /*0094*/ 	.byte	0x00, 0xf0, 0x21, 0x00


	//----- nvinfo : EIATTR_SPARSE_MMA_MASK
	.align		4
.L_673:
        /*0098*/ 	.byte	0x03, 0x50
        /*009a*/ 	.short	0x0000


	//----- nvinfo : EIATTR_MAXREG_COUNT
	.align		4
        /*009c*/ 	.byte	0x03, 0x1b
        /*009e*/ 	.short	0x00a8


	//----- nvinfo : EIATTR_NUM_BARRIERS
	.align		4
        /*00a0*/ 	.byte	0x02, 0x4c
        /*00a2*/ 	.byte	0x01
	.zero		1


	//----- nvinfo : EIATTR_MERCURY_ISA_VERSION
	.align		4
        /*00a4*/ 	.byte	0x03, 0x5f
        /*00a6*/ 	.short	0x0101


	//----- nvinfo : EIATTR_COOP_GROUP_MASK_REGIDS
	.align		4
        /*00a8*/ 	.byte	0x04, 0x29
        /*00aa*/ 	.short	(.L_675 - .L_674)


	//   ....[0]....
.L_674:
        /*00ac*/ 	.word	0xffffffff


	//   ....[1]....
        /*00b0*/ 	.word	0xffffffff


	//   ....[2]....
        /*00b4*/ 	.word	0xffffffff


	//   ....[3]....
        /*00b8*/ 	.word	0xffffffff


	//   ....[4]....
        /*00bc*/ 	.word	0xffffffff


	//   ....[5]....
        /*00c0*/ 	.word	0xffffffff


	//   ....[6]....
        /*00c4*/ 	.word	0xffffffff


	//   ....[7]....
        /*00c8*/ 	.word	0xffffffff


	//   ....[8]....
        /*00cc*/ 	.word	0xffffffff


	//   ....[9]....
        /*00d0*/ 	.word	0xffffffff


	//   ....[10]....
        /*00d4*/ 	.word	0xffffffff


	//   ....[11]....
        /*00d8*/ 	.word	0xffffffff


	//   ....[12]....
        /*00dc*/ 	.word	0xffffffff


	//   ....[13]....
        /*00e0*/ 	.word	0xffffffff


	//   ....[14]....
        /*00e4*/ 	.word	0xffffffff


	//   ....[15]....
        /*00e8*/ 	.word	0xffffffff


	//   ....[16]....
        /*00ec*/ 	.word	0xffffffff


	//   ....[17]....
        /*00f0*/ 	.word	0xffffffff


	//   ....[18]....
        /*00f4*/ 	.word	0x05000018


	//   ....[19]....
        /*00f8*/ 	.word	0x05000018


	//   ....[20]....
        /*00fc*/ 	.word	0x05000018


	//   ....[21]....
        /*0100*/ 	.word	0x05000018


	//   ....[22]....
        /*0104*/ 	.word	0x05000018


	//   ....[23]....
        /*0108*/ 	.word	0x05000018


	//   ....[24]....
        /*010c*/ 	.word	0x05000018


	//   ....[25]....
        /*0110*/ 	.word	0x05000018


	//----- nvinfo : EIATTR_COOP_GROUP_INSTR_OFFSETS
	.align		4
.L_675:
        /*0114*/ 	.byte	0x04, 0x28
        /*0116*/ 	.short	(.L_677 - .L_676)


	//   ....[0]....
.L_676:
        /*0118*/ 	.word	0x00000550


	//   ....[1]....
        /*011c*/ 	.word	0x00000560


	//   ....[2]....
        /*0120*/ 	.word	0x00000590


	//   ....[3]....
        /*0124*/ 	.word	0x000005a0


	//   ....[4]....
        /*0128*/ 	.word	0x000005d0


	//   ....[5]....
        /*012c*/ 	.word	0x000005e0


	//   ....[6]....
        /*0130*/ 	.word	0x00000620


	//   ....[7]....
        /*0134*/ 	.word	0x00000650


	//   ....[8]....
        /*0138*/ 	.word	0x000006a0


	//   ....[9]....
        /*013c*/ 	.word	0x000006b0


	//   ....[10]....
        /*0140*/ 	.word	0x000007b0


	//   ....[11]....
        /*0144*/ 	.word	0x000007c0


	//   ....[12]....
        /*0148*/ 	.word	0x000007f0


	//   ....[13]....
        /*014c*/ 	.word	0x00000800


	//   ....[14]....
        /*0150*/ 	.word	0x00000830


	//   ....[15]....
        /*0154*/ 	.word	0x00000840


	//   ....[16]....
        /*0158*/ 	.word	0x00000870


	//   ....[17]....
        /*015c*/ 	.word	0x00000880


	//   ....[18]....
        /*0160*/ 	.word	0x00001640


	//   ....[19]....
        /*0164*/ 	.word	0x00001690


	//   ....[20]....
        /*0168*/ 	.word	0x00001700


	//   ....[21]....
        /*016c*/ 	.word	0x00001760


	//   ....[22]....
        /*0170*/ 	.word	0x000017d0


	//   ....[23]....
        /*0174*/ 	.word	0x00001830


	//   ....[24]....
        /*0178*/ 	.word	0x000018a0


	//   ....[25]....
        /*017c*/ 	.word	0x00001900


	//----- nvinfo : EIATTR_EXIT_INSTR_OFFSETS
	.align		4
.L_677:
        /*0180*/ 	.byte	0x04, 0x1c
        /*0182*/ 	.short	(.L_679 - .L_678)


	//   ....[0]....
.L_678:
        /*0184*/ 	.word	0x000015e0


	//----- nvinfo : EIATTR_MAX_THREADS
	.align		4
.L_679:
        /*0188*/ 	.byte	0x04, 0x05
        /*018a*/ 	.short	(.L_681 - .L_680)
.L_680:
        /*018c*/ 	.word	0x00000140
        /*0190*/ 	.word	0x00000001
        /*0194*/ 	.word	0x00000001


	//----- nvinfo : EIATTR_CRS_STACK_SIZE
	.align		4
.L_681:
        /*0198*/ 	.byte	0x04, 0x1e
        /*019a*/ 	.short	(.L_683 - .L_682)
.L_682:
        /*019c*/ 	.word	0x00000000


	//----- nvinfo : EIATTR_CBANK_PARAM_SIZE
	.align		4
.L_683:
        /*01a0*/ 	.byte	0x03, 0x19
        /*01a2*/ 	.short	0x0048


	//----- nvinfo : EIATTR_PARAM_CBANK
	.align		4
        /*01a4*/ 	.byte	0x04, 0x0a
        /*01a6*/ 	.short	(.L_685 - .L_684)
	.align		4
.L_684:
        /*01a8*/ 	.word	index@(.nv.constant0._ZN13group_norm_v214gn_cuda_kernelI6__halfLi320ELi1ELi16ELi80ELi64ELb1ELi64ELi80ELi80ELi4ELb0ELi148ELb0ELb0ENS_16CompileConditionILi900EEEEEvPT_PKS4_S7_S7_flPfS8_Pj)
        /*01ac*/ 	.short	0x0210
        /*01ae*/ 	.short	0x0048


	//----- nvinfo : EIATTR_SW_WAR
	.align		4
.L_685:
        /*01b0*/ 	.byte	0x04, 0x36
        /*01b2*/ 	.short	(.L_687 - .L_686)
.L_686:
        /*01b4*/ 	.word	0x00000008
.L_687:


//--------------------- .nv.callgraph             --------------------------
	.section	.nv.callgraph,"",@"SHT_CUDA_CALLGRAPH"
	.align	4
	.sectionentsize	8
	.align		4
        /*0000*/ 	.word	0x00000000
	.align		4
        /*0004*/ 	.word	0xffffffff
	.align		4
        /*0008*/ 	.word	0x00000000
	.align		4
        /*000c*/ 	.word	0xfffffffe
	.align		4
        /*0010*/ 	.word	0x00000000
	.align		4
        /*0014*/ 	.word	0xfffffffd
	.align		4
        /*0018*/ 	.word	0x00000000
	.align		4
        /*001c*/ 	.word	0xfffffffc


//--------------------- .text._ZN13group_norm_v218gn_bwd_cuda_kernelI13__nv_bfloat16Li320ELi1ELi32ELi40ELi64ELb0ELb1ELi64ELi40ELi40ELi4ELb1ELi96ELb0ELb0ELNS_15WgradSyncMethodE3ENS_16CompileConditionILi900EEEEEvPT_S6_S6_PKS5_S8_S8_S8_PKfflPfPj --------------------------
	.section	.text._ZN13group_norm_v218gn_bwd_cuda_kernelI13__nv_bfloat16Li320ELi1ELi32ELi40ELi64ELb0ELb1ELi64ELi40ELi40ELi4ELb1ELi96ELb0ELb0ELNS_15WgradSyncMethodE3ENS_16CompileConditionILi900EEEEEvPT_S6_S6_PKS5_S8_S8_S8_PKfflPfPj,"ax",@progbits
	.align	128
        .global         _ZN13group_norm_v218gn_bwd_cuda_kernelI13__nv_bfloat16Li320ELi1ELi32ELi40ELi64ELb0ELb1ELi64ELi40ELi40ELi4ELb1ELi96ELb0ELb0ELNS_15WgradSyncMethodE3ENS_16CompileConditionILi900EEEEEvPT_S6_S6_PKS5_S8_S8_S8_PKfflPfPj
        .type           _ZN13group_norm_v218gn_bwd_cuda_kernelI13__nv_bfloat16Li320ELi1ELi32ELi40ELi64ELb0ELb1ELi64ELi40ELi40ELi4ELb1ELi96ELb0ELb0ELNS_15WgradSyncMethodE3ENS_16CompileConditionILi900EEEEEvPT_S6_S6_PKS5_S8_S8_S8_PKfflPfPj,@function
        .size           _ZN13group_norm_v218gn_bwd_cuda_kernelI13__nv_bfloat16Li320ELi1ELi32ELi40ELi64ELb0ELb1ELi64ELi40ELi40ELi4ELb1ELi96ELb0ELb0ELNS_15WgradSyncMethodE3ENS_16CompileConditionILi900EEEEEvPT_S6_S6_PKS5_S8_S8_S8_PKfflPfPj,(.L_x_440 - _ZN13group_norm_v218gn_bwd_cuda_kernelI13__nv_bfloat16Li320ELi1ELi32ELi40ELi64ELb0ELb1ELi64ELi40ELi40ELi4ELb1ELi96ELb0ELb0ELNS_15WgradSyncMethodE3ENS_16CompileConditionILi900EEEEEvPT_S6_S6_PKS5_S8_S8_S8_PKfflPfPj)
        .other          _ZN13group_norm_v218gn_bwd_cuda_kernelI13__nv_bfloat16Li320ELi1ELi32ELi40ELi64ELb0ELb1ELi64ELi40ELi40ELi4ELb1ELi96ELb0ELb0ELNS_15WgradSyncMethodE3ENS_16CompileConditionILi900EEEEEvPT_S6_S6_PKS5_S8_S8_S8_PKfflPfPj,@"STO_CUDA_ENTRY STV_DEFAULT"
_ZN13group_norm_v218gn_bwd_cuda_kernelI13__nv_bfloat16Li320ELi1ELi32ELi40ELi64ELb0ELb1ELi64ELi40ELi40ELi4ELb1ELi96ELb0ELb0ELNS_15WgradSyncMethodE3ENS_16CompileConditionILi900EEEEEvPT_S6_S6_PKS5_S8_S8_S8_PKfflPfPj:
.text._ZN13group_norm_v218gn_bwd_cuda_kernelI13__nv_bfloat16Li320ELi1ELi32ELi40ELi64ELb0ELb1ELi64ELi40ELi40ELi4ELb1ELi96ELb0ELb0ELNS_15WgradSyncMethodE3ENS_16CompileConditionILi900EEEEEvPT_S6_S6_PKS5_S8_S8_S8_PKfflPfPj:
[----:B------:R-:W-:Y:S01]  /*0000*/  LDC R1, c[0x0][0x28] ;  /* 0x00000a00ff017b82 */ /* 0x000fe20000000800 */
[----:B------:R-:W0:Y:S01]  /*0010*/  S2R R88, SR_CTAID.Y ;  /* 0x0000000000587919 */ /* 0x000e220000002600 */
[----:B------:R-:W-:Y:S01]  /*0020*/  ULDC.64 UR6, c[0x0][0x258] ;  /* 0x0000960000067ab9 */ /* 0x000fe20000000a00 */
[----:B------:R-:W-:Y:S01]  /*0030*/  ULDC.64 UR8, c[0x0][0x208] ;  /* 0x0000820000087ab9 */ /* 0x000fe20000000a00 */
[----:B------:R-:W-:Y:S01]  /*0040*/  USHF.L.U32 UR10, UR6, 0x5, URZ ;  /* 0x00000005060a7899 */ /* 0x000fe2000800063f */
[----:B------:R-:W-:Y:S01]  /*0050*/  BSSY B0, `(.L_x_0) ;  /* 0x000029d000007945 */ /* 0x000fe20003800000 */
[----:B------:R-:W-:Y:S01]  /*0060*/  USHF.L.U64.HI UR6, UR6, 0x5, UR7 ;  /* 0x0000000506067899 */ /* 0x000fe20008010207 */
[----:B------:R-:W-:-:S05]  /*0070*/  IMAD.MOV.U32 R90, RZ, RZ, RZ ;  /* 0x000000ffff5a7224 */ /* 0x000fca00078e00ff */
[----:B------:R-:W-:Y:S01]  /*0080*/  IMAD.U32 R0, RZ, RZ, UR6 ;  /* 0x00000006ff007e24 */ /* 0x000fe2000f8e00ff */
[C---:B0-----:R-:W-:Y:S02]  /*0090*/  ISETP.LT.U32.AND P0, PT, R88.reuse, UR10, PT ;  /* 0x0000000a58007c0c */ /* 0x041fe4000bf01070 */
[----:B------:R-:W-:Y:S02]  /*00a0*/  LOP3.LUT R4, R88, 0x1f, RZ, 0xc0, !PT ;  /* 0x0000001f58047812 */ /* 0x000fe400078ec0ff */
[----:B------:R-:W-:-:S13]  /*00b0*/  ISETP.GT.AND.EX P0, PT, R0, RZ, PT, P0 ;  /* 0x000000ff0000720c */ /* 0x000fda0003f04300 */
[----:B------:R-:W-:Y:S05]  /*00c0*/  @P0 BRA `(.L_x_1) ;  /* 0x0000000000680947 */ /* 0x000fea0003800000 */
[----:B------:R-:W0:Y:S01]  /*00d0*/  S2R R0, SR_TID.X ;  /* 0x0000000000007919 */ /* 0x000e220000002100 */
[----:B------:R-:W-:Y:S01]  /*00e0*/  BAR.SYNC.DEFER_BLOCKING 0x0 ;  /* 0x0000000000007b1d */ /* 0x000fe20000010000 */
[----:B0-----:R-:W-:-:S13]  /*00f0*/  ISETP.NE.AND P0, PT, R0, RZ, PT ;  /* 0x000000ff0000720c */ /* 0x001fda0003f05270 */
[----:B------:R-:W-:Y:S05]  /*0100*/  @P0 BRA `(.L_x_2) ;  /* 0x00000000004c0947 */ /* 0x000fea0003800000 */
[----:B------:R-:W0:Y:S01]  /*0110*/  S2UR UR4, SR_CTAID.X ;  /* 0x00000000000479c3 */ /* 0x000e220000002500 */
[----:B------:R-:W-:Y:S01]  /*0120*/  SHF.R.U32.HI R88, RZ, 0x5, R88 ;  /* 0x00000005ff587819 */ /* 0x000fe20000011658 */
[----:B------:R-:W-:Y:S01]  /*0130*/  IMAD.MOV.U32 R0, RZ, RZ, 0x7ffffffe ;  /* 0x7ffffffeff007424 */ /* 0x000fe200078e00ff */
[----:B------:R-:W-:Y:S02]  /*0140*/  LOP3.LUT R5, R4, 0x60, RZ, 0xfc, !PT ;  /* 0x0000006004057812 */ /* 0x000fe400078efcff */
[----:B------:R-:W-:-:S03]  /*0150*/  IADD3 R88, -R88, RZ, RZ ;  /* 0x000000ff58587210 */ /* 0x000fc60007ffe1ff */
[----:B------:R-:W1:Y:S01]  /*0160*/  LDC.64 R2, c[0x0][0x268] ;  /* 0x00009a00ff027b82 */ /* 0x000e620000000a00 */
[----:B0-----:R-:W-:Y:S01]  /*0170*/  ISETP.NE.AND P0, PT, R88, UR4, PT ;  /* 0x0000000458007c0c */ /* 0x001fe2000bf05270 */
[----:B-1----:R-:W-:-:S03]  /*0180*/  IMAD.WIDE.U32 R2, R5, 0x4, R2 ;  /* 0x0000000405027825 */ /* 0x002fc600078e0002 */
[----:B------:R-:W-:Y:S01]  /*0190*/  SEL R5, R0, 0x1, !P0 ;  /* 0x0000000100057807 */ /* 0x000fe20004000000 */
[----:B------:R-:W-:Y:S06]  /*01a0*/  MEMBAR.ALL.GPU ;  /* 0x0000000000007992 */ /* 0x000fec000000a000 */
[----:B------:R-:W-:-:S00]  /*01b0*/  ERRBAR ;  /* 0x00000000000079ab */ /* 0x000fc00000000000 */
[----:B------:R-:W-:Y:S06]  /*01c0*/  CGAERRBAR ;  /* 0x00000000000075ab */ /* 0x000fec0000000000 */
[----:B------:R0:W5:Y:S02]  /*01d0*/  ATOM.E.ADD.STRONG.GPU PT, R5, desc[UR8][R2.64], R5 ;  /* 0x000000050205798a */ /* 0x00016400081ee1c8 */
.L_x_3:
[----:B------:R-:W2:Y:S04]  /*01e0*/  LD.E.STRONG.GPU R0, desc[UR8][R2.64] ;  /* 0x0000000802007980 */ /* 0x000ea8000c10f900 */
[----:B--2---:R-:W-:Y:S01]  /*01f0*/  CCTL.IVALL ;  /* 0x00000000ff00798f */ /* 0x004fe20002000000 */
[----:B------:R-:W-:Y:S05]  /*0200*/  YIELD ;  /* 0x0000000000007946 */ /* 0x000fea0003800000 */
[----:B-----5:R-:W-:-:S04]  /*0210*/  LOP3.LUT R0, R0, R5, RZ, 0x3c, !PT ;  /* 0x0000000500007212 */ /* 0x020fc800078e3cff */
[----:B------:R-:W-:-:S13]  /*0220*/  ISETP.GT.AND P0, PT, R0, -0x1, PT ;  /* 0xffffffff0000780c */ /* 0x000fda0003f04270 */
[----:B------:R-:W-:Y:S05]  /*0230*/  @P0 BRA `(.L_x_3) ;  /* 0xfffffffc00e80947 */ /* 0x000fea000383ffff */
.L_x_2:
[----:B------:R-:W-:Y:S05]  /*0240*/  WARPSYNC.ALL ;  /* 0x0000000000007948 */ /* 0x000fea0003800000 */
[----:B------:R-:W-:Y:S06]  /*0250*/  BAR.SYNC.DEFER_BLOCKING 0x0 ;  /* 0x0000000000007b1d */ /* 0x000fec0000010000 */
[----:B------:R-:W-:Y:S05]  /*0260*/  BRA `(.L_x_4) ;  /* 0x0000002400ec7947 */ /* 0x000fea0003800000 */
.L_x_1:
[----:B------:R-:W0:Y:S01]  /*0270*/  S2R R47, SR_TID.X ;  /* 0x00000000002f7919 */ /* 0x000e220000002100 */
[----:B------:R-:W1:Y:S01]  /*0280*/  S2UR UR5, SR_CgaCtaId ;  /* 0x00000000000579c3 */ /* 0x000e620000008800 */
[----:B------:R-:W-:Y:S01]  /*0290*/  SHF.R.U32.HI R0, RZ, 0x5, R88 ;  /* 0x00000005ff007819 */ /* 0x000fe20000011658 */
[----:B------:R-:W-:Y:S01]  /*02a0*/  UMOV UR4, 0x400 ;  /* 0x0000040000047882 */ /* 0x000fe20000000000 */
[----:B------:R-:W-:-:S03]  /*02b0*/  LOP3.LUT R75, R4, 0x60, RZ, 0xfc, !PT ;  /* 0x00000060044b7812 */ /* 0x000fc600078efcff */
[----:B------:R-:W-:Y:S02]  /*02c0*/  IMAD.MOV R5, RZ, RZ, -R0 ;  /* 0x000000ffff057224 */ /* 0x000fe400078e0a00 */
[----:B------:R-:W2:Y:S08]  /*02d0*/  S2UR UR7, SR_CTAID.X ;  /* 0x00000000000779c3 */ /* 0x000eb00000002500 */
[----:B------:R-:W3:Y:S01]  /*02e0*/  LDC.64 R102, c[0x0][0x268] ;  /* 0x00009a00ff667b82 */ /* 0x000ee20000000a00 */
[----:B-1----:R-:W-:-:S06]  /*02f0*/  ULEA UR4, UR5, UR4, 0x18 ;  /* 0x0000000405047291 */ /* 0x002fcc000f8ec03f */
[----:B------:R-:W-:Y:S01]  /*0300*/  IMAD.U32 R45, RZ, RZ, UR4 ;  /* 0x00000004ff2d7e24 */ /* 0x000fe2000f8e00ff */
[----:B0-----:R-:W-:Y:S01]  /*0310*/  SHF.R.S32.HI R6, RZ, 0x1f, R47 ;  /* 0x0000001fff067819 */ /* 0x001fe2000001142f */
[----:B------:R-:W-:Y:S01]  /*0320*/  IMAD.WIDE.U32 R2, R47, -0x33333333, RZ ;  /* 0xcccccccd2f027825 */ /* 0x000fe200078e00ff */
[----:B--2---:R-:W-:Y:S02]  /*0330*/  ISETP.NE.AND P0, PT, R5, UR7, PT ;  /* 0x0000000705007c0c */ /* 0x004fe4000bf05270 */
[C---:B------:R-:W-:Y:S01]  /*0340*/  SHF.L.U32 R5, R47.reuse, 0x1, RZ ;  /* 0x000000012f057819 */ /* 0x040fe200000006ff */
[----:B------:R-:W-:Y:S01]  /*0350*/  IMAD R40, R47, 0x20, R45 ;  /* 0x000000202f287824 */ /* 0x000fe200078e022d */
[----:B------:R-:W-:Y:S02]  /*0360*/  SHF.R.U32.HI R46, RZ, 0x3, R3 ;  /* 0x00000003ff2e7819 */ /* 0x000fe40000011603 */
[----:B------:R-:W-:Y:S01]  /*0370*/  LOP3.LUT R3, R5, 0x18, RZ, 0xc0, !PT ;  /* 0x0000001805037812 */ /* 0x000fe200078ec0ff */
[----:B---3--:R-:W-:Y:S01]  /*0380*/  IMAD.WIDE.U32 R102, R75, 0x4, R102 ;  /* 0x000000044b667825 */ /* 0x008fe200078e0066 */
[----:B------:R-:W-:-:S02]  /*0390*/  LEA.HI R2, R6, R47, RZ, 0x2 ;  /* 0x0000002f06027211 */ /* 0x000fc400078f10ff */
[----:B------:R-:W-:Y:S02]  /*03a0*/  LOP3.LUT R43, R5, 0x18, RZ, 0xc, !PT ;  /* 0x00000018052b7812 */ /* 0x000fe400078e0cff */
[C---:B------:R-:W-:Y:S02]  /*03b0*/  LOP3.LUT R5, R3.reuse, 0x8, RZ, 0x3c, !PT ;  /* 0x0000000803057812 */ /* 0x040fe400078e3cff */
[----:B------:R-:W-:Y:S01]  /*03c0*/  SHF.R.S32.HI R44, RZ, 0x2, R2 ;  /* 0x00000002ff2c7819 */ /* 0x000fe20000011402 */
[C---:B------:R-:W-:Y:S01]  /*03d0*/  IMAD.IADD R43, R40.reuse, 0x1, R43 ;  /* 0x00000001282b7824 */ /* 0x040fe200078e022b */
[----:B------:R-:W-:Y:S01]  /*03e0*/  LOP3.LUT R41, R3, 0x10, RZ, 0x3c, !PT ;  /* 0x0000001003297812 */ /* 0x000fe200078e3cff */
[----:B------:R-:W-:Y:S01]  /*03f0*/  IMAD.IADD R42, R40, 0x1, R5 ;  /* 0x00000001282a7824 */ /* 0x000fe200078e0205 */
[C---:B------:R-:W-:Y:S01]  /*0400*/  IADD3 R7, R44.reuse, 0xa, RZ ;  /* 0x0000000a2c077810 */ /* 0x040fe20007ffe0ff */
[----:B------:R-:W-:Y:S01]  /*0410*/  VIADD R5, R44, 0x14 ;  /* 0x000000142c057836 */ /* 0x000fe20000000000 */
[C---:B------:R-:W-:Y:S01]  /*0420*/  IADD3 R41, R40.reuse, R41, RZ ;  /* 0x0000002928297210 */ /* 0x040fe20007ffe0ff */
[----:B------:R-:W-:Y:S01]  /*0430*/  IMAD.IADD R40, R40, 0x1, R3 ;  /* 0x0000000128287824 */ /* 0x000fe200078e0203 */
[C---:B------:R-:W-:Y:S01]  /*0440*/  IADD3 R3, R44.reuse, 0x1e, RZ ;  /* 0x0000001e2c037810 */ /* 0x040fe20007ffe0ff */
[----:B------:R-:W-:Y:S01]  /*0450*/  VIADD R9, R44, 0x32 ;  /* 0x000000322c097836 */ /* 0x000fe20000000000 */
[----:B------:R-:W-:-:S02]  /*0460*/  SHF.R.S32.HI R8, RZ, 0x1f, R7 ;  /* 0x0000001fff087819 */ /* 0x000fc40000011407 */
[----:B------:R-:W-:Y:S02]  /*0470*/  SHF.R.S32.HI R10, RZ, 0x1f, R5 ;  /* 0x0000001fff0a7819 */ /* 0x000fe40000011405 */
[----:B------:R-:W-:Y:S02]  /*0480*/  SHF.R.S32.HI R12, RZ, 0x1f, R3 ;  /* 0x0000001fff0c7819 */ /* 0x000fe40000011403 */
[----:B------:R-:W-:Y:S01]  /*0490*/  LEA.HI R8, R8, R7, RZ, 0x2 ;  /* 0x0000000708087211 */ /* 0x000fe200078f10ff */
[----:B------:R-:W-:Y:S01]  /*04a0*/  VIADD R7, R44, 0x28 ;  /* 0x000000282c077836 */ /* 0x000fe20000000000 */
[----:B------:R-:W-:Y:S01]  /*04b0*/  LEA.HI R10, R10, R5, RZ, 0x2 ;  /* 0x000000050a0a7211 */ /* 0x000fe200078f10ff */
[----:B------:R-:W-:Y:S01]  /*04c0*/  VIADD R5, R44, 0x46 ;  /* 0x000000462c057836 */ /* 0x000fe20000000000 */
[----:B------:R-:W-:Y:S02]  /*04d0*/  LEA.HI R12, R12, R3, RZ, 0x2 ;  /* 0x000000030c0c7211 */ /* 0x000fe400078f10ff */
[----:B------:R-:W-:-:S02]  /*04e0*/  IADD3 R3, R44, 0x3c, RZ ;  /* 0x0000003c2c037810 */ /* 0x000fc40007ffe0ff */
[----:B------:R-:W-:Y:S02]  /*04f0*/  SHF.R.S32.HI R14, RZ, 0x1f, R7 ;  /* 0x0000001fff0e7819 */ /* 0x000fe40000011407 */
[----:B------:R-:W-:Y:S02]  /*0500*/  SHF.R.S32.HI R16, RZ, 0x1f, R9 ;  /* 0x0000001fff107819 */ /* 0x000fe40000011409 */
[----:B------:R-:W-:Y:S02]  /*0510*/  SHF.R.S32.HI R18, RZ, 0x1f, R3 ;  /* 0x0000001fff127819 */ /* 0x000fe40000011403 */
[----:B------:R-:W-:Y:S02]  /*0520*/  SHF.R.S32.HI R20, RZ, 0x1f, R5 ;  /* 0x0000001fff147819 */ /* 0x000fe40000011405 */
[----:B------:R-:W-:Y:S01]  /*0530*/  LEA.HI R14, R14, R7, RZ, 0x2 ;  /* 0x000000070e0e7211 */ /* 0x000fe200078f10ff */
[----:B------:R-:W-:Y:S01]  /*0540*/  VIADD R7, R44, 0x50 ;  /* 0x000000502c077836 */ /* 0x000fe20000000000 */
[----:B------:R-:W-:-:S02]  /*0550*/  LEA.HI R16, R16, R9, RZ, 0x2 ;  /* 0x0000000910107211 */ /* 0x000fc400078f10ff */
[----:B------:R-:W-:Y:S01]  /*0560*/  LEA.HI R18, R18, R3, RZ, 0x2 ;  /* 0x0000000312127211 */ /* 0x000fe200078f10ff */
[----:B------:R-:W-:Y:S01]  /*0570*/  VIADD R3, R44, 0x64 ;  /* 0x000000642c037836 */ /* 0x000fe20000000000 */
[----:B------:R-:W-:Y:S01]  /*0580*/  LEA.HI R20, R20, R5, RZ, 0x2 ;  /* 0x0000000514147211 */ /* 0x000fe200078f10ff */
[C---:B------:R-:W-:Y:S01]  /*0590*/  VIADD R5, R44.reuse, 0x6e ;  /* 0x0000006e2c057836 */ /* 0x040fe20000000000 */
[----:B------:R-:W-:Y:S02]  /*05a0*/  IADD3 R9, R44, 0x5a, RZ ;  /* 0x0000005a2c097810 */ /* 0x000fe40007ffe0ff */
[----:B------:R-:W-:Y:S02]  /*05b0*/  SHF.R.S32.HI R22, RZ, 0x1f, R7 ;  /* 0x0000001fff167819 */ /* 0x000fe40000011407 */
[----:B------:R-:W-:Y:S02]  /*05c0*/  SHF.R.S32.HI R24, RZ, 0x1f, R9 ;  /* 0x0000001fff187819 */ /* 0x000fe40000011409 */
[----:B------:R-:W-:-:S02]  /*05d0*/  SHF.R.S32.HI R26, RZ, 0x1f, R3 ;  /* 0x0000001fff1a7819 */ /* 0x000fc40000011403 */
[----:B------:R-:W-:Y:S02]  /*05e0*/  SHF.R.S32.HI R28, RZ, 0x1f, R5 ;  /* 0x0000001fff1c7819 */ /* 0x000fe40000011405 */
[----:B------:R-:W-:Y:S01]  /*05f0*/  LEA.HI R24, R24, R9, RZ, 0x2 ;  /* 0x0000000918187211 */ /* 0x000fe200078f10ff */
[----:B------:R-:W-:Y:S01]  /*0600*/  VIADD R9, R44, 0x82 ;  /* 0x000000822c097836 */ /* 0x000fe20000000000 */
[----:B------:R-:W-:Y:S02]  /*0610*/  LEA.HI R22, R22, R7, RZ, 0x2 ;  /* 0x0000000716167211 */ /* 0x000fe400078f10ff */
[----:B------:R-:W-:Y:S01]  /*0620*/  LEA.HI R26, R26, R3, RZ, 0x2 ;  /* 0x000000031a1a7211 */ /* 0x000fe200078f10ff */
[----:B------:R-:W-:Y:S01]  /*0630*/  VIADD R3, R44, 0x8c ;  /* 0x0000008c2c037836 */ /* 0x000fe20000000000 */
[----:B------:R-:W-:Y:S02]  /*0640*/  LEA.HI R28, R28, R5, RZ, 0x2 ;  /* 0x000000051c1c7211 */ /* 0x000fe400078f10ff */
[----:B------:R-:W-:-:S02]  /*0650*/  IADD3 R7, R44, 0x78, RZ ;  /* 0x000000782c077810 */ /* 0x000fc40007ffe0ff */
[----:B------:R-:W-:Y:S02]  /*0660*/  IADD3 R5, R44, 0x96, RZ ;  /* 0x000000962c057810 */ /* 0x000fe40007ffe0ff */
[----:B------:R-:W-:Y:S02]  /*0670*/  SHF.R.S32.HI R30, RZ, 0x1f, R7 ;  /* 0x0000001fff1e7819 */ /* 0x000fe40000011407 */
[----:B------:R-:W-:Y:S02]  /*0680*/  SHF.R.S32.HI R32, RZ, 0x1f, R9 ;  /* 0x0000001fff207819 */ /* 0x000fe40000011409 */
[----:B------:R-:W-:Y:S02]  /*0690*/  SHF.R.S32.HI R36, RZ, 0x1f, R5 ;  /* 0x0000001fff247819 */ /* 0x000fe40000011405 */
[----:B------:R-:W-:Y:S02]  /*06a0*/  SHF.R.S32.HI R34, RZ, 0x1f, R3 ;  /* 0x0000001fff227819 */ /* 0x000fe40000011403 */
[----:B------:R-:W-:Y:S01]  /*06b0*/  LEA.HI R30, R30, R7, RZ, 0x2 ;  /* 0x000000071e1e7211 */ /* 0x000fe200078f10ff */
[----:B------:R-:W-:Y:S01]  /*06c0*/  VIADD R7, R44, 0xa0 ;  /* 0x000000a02c077836 */ /* 0x000fe20000000000 */
[----:B------:R-:W-:Y:S01]  /*06d0*/  LEA.HI R32, R32, R9, RZ, 0x2 ;  /* 0x0000000920207211 */ /* 0x000fe200078f10ff */
[----:B------:R-:W-:Y:S01]  /*06e0*/  VIADD R9, R44, 0xaa ;  /* 0x000000aa2c097836 */ /* 0x000fe20000000000 */
[----:B------:R-:W-:Y:S01]  /*06f0*/  LEA.HI R36, R36, R5, RZ, 0x2 ;  /* 0x0000000524247211 */ /* 0x000fe200078f10ff */
[----:B------:R-:W-:Y:S01]  /*0700*/  VIADD R5, R44, 0xbe ;  /* 0x000000be2c057836 */ /* 0x000fe20000000000 */
[----:B------:R-:W-:-:S02]  /*0710*/  LEA.HI R34, R34, R3, RZ, 0x2 ;  /* 0x0000000322227211 */ /* 0x000fc400078f10ff */
[----:B------:R-:W-:Y:S02]  /*0720*/  IADD3 R3, R44, 0xb4, RZ ;  /* 0x000000b42c037810 */ /* 0x000fe40007ffe0ff */
        /* <DEDUP_REMOVED lines=39> */
[----:B------:R-:W-:Y:S02]  /*09a0*/  LOP3.LUT R2, R2, 0xfffffffc, RZ, 0xc0, !PT ;  /* 0xfffffffc02027812 */ /* 0x000fe400078ec0ff */
[----:B------:R-:W-:-:S02]  /*09b0*/  SHF.R.S32.HI R76, RZ, 0x1f, R5 ;  /* 0x0000001fff4c7819 */ /* 0x000fc40000011405 */
[----:B------:R-:W-:Y:S01]  /*09c0*/  LEA.HI R6, R6, R47, RZ, 0x4 ;  /* 0x0000002f06067211 */ /* 0x000fe200078f20ff */
[----:B------:R-:W-:Y:S01]  /*09d0*/  IMAD.IADD R2, R47, 0x1, -R2 ;  /* 0x000000012f027824 */ /* 0x000fe200078e0a02 */
[----:B------:R-:W-:Y:S02]  /*09e0*/  LEA.HI R70, R70, R7, RZ, 0x2 ;  /* 0x0000000746467211 */ /* 0x000fe400078f10ff */
[----:B------:R-:W-:Y:S02]  /*09f0*/  LEA.HI R72, R72, R9, RZ, 0x2 ;  /* 0x0000000948487211 */ /* 0x000fe400078f10ff */
[----:B------:R-:W-:Y:S02]  /*0a00*/  LEA.HI R74, R74, R3, RZ, 0x2 ;  /* 0x000000034a4a7211 */ /* 0x000fe400078f10ff */
[----:B------:R-:W-:Y:S02]  /*0a10*/  LEA.HI R76, R76, R5, RZ, 0x2 ;  /* 0x000000054c4c7211 */ /* 0x000fe400078f10ff */
[----:B------:R-:W-:-:S02]  /*0a20*/  SHF.R.U32.HI R17, RZ, 0x2, R36 ;  /* 0x00000002ff117819 */ /* 0x000fc40000011624 */
[----:B------:R-:W-:Y:S02]  /*0a30*/  SHF.R.U32.HI R19, RZ, 0x2, R48 ;  /* 0x00000002ff137819 */ /* 0x000fe40000011630 */
[----:B------:R-:W-:Y:S02]  /*0a40*/  SHF.R.U32.HI R39, RZ, 0x4, R6 ;  /* 0x00000004ff277819 */ /* 0x000fe40000011606 */
[----:B------:R-:W-:Y:S02]  /*0a50*/  SHF.R.U32.HI R5, RZ, 0x2, R12 ;  /* 0x00000002ff057819 */ /* 0x000fe4000001160c */
[----:B------:R-:W-:Y:S02]  /*0a60*/  SHF.R.U32.HI R7, RZ, 0x2, R16 ;  /* 0x00000002ff077819 */ /* 0x000fe40000011610 */
[----:B------:R-:W-:Y:S02]  /*0a70*/  SHF.R.U32.HI R9, RZ, 0x2, R20 ;  /* 0x00000002ff097819 */ /* 0x000fe40000011614 */
        /* <DEDUP_REMOVED lines=26> */
[----:B------:R-:W-:Y:S02]  /*0c20*/  MOV R6, 0x7ffffffe ;  /* 0x7ffffffe00067802 */ /* 0x000fe40000000f00 */
[C---:B------:R-:W-:Y:S02]  /*0c30*/  LOP3.LUT R24, R2.reuse, 0x3, R17, 0x78, !PT ;  /* 0x0000000302187812 */ /* 0x040fe400078e7811 */
[C---:B------:R-:W-:Y:S02]  /*0c40*/  LOP3.LUT R22, R2.reuse, 0x3, R19, 0x78, !PT ;  /* 0x0000000302167812 */ /* 0x040fe400078e7813 */
[----:B------:R-:W-:Y:S01]  /*0c50*/  LOP3.LUT R36, R2, 0x3, R5, 0x78, !PT ;  /* 0x0000000302247812 */ /* 0x000fe200078e7805 */
[----:B------:R-:W-:Y:S01]  /*0c60*/  IMAD R5, R46, -0xa, R47 ;  /* 0xfffffff62e057824 */ /* 0x000fe200078e022f */
[----:B------:R-:W-:Y:S01]  /*0c70*/  LOP3.LUT R34, R2, 0x3, R7, 0x78, !PT ;  /* 0x0000000302227812 */ /* 0x000fe200078e7807 */
[----:B------:R-:W-:Y:S01]  /*0c80*/  IMAD R7, R0, 0x500, R47 ;  /* 0x0000050000077824 */ /* 0x000fe200078e022f */
[----:B------:R-:W-:-:S02]  /*0c90*/  LOP3.LUT R32, R2, 0x3, R9, 0x78, !PT ;  /* 0x0000000302207812 */ /* 0x000fc400078e7809 */
[C---:B------:R-:W-:Y:S02]  /*0ca0*/  LOP3.LUT R30, R2.reuse, 0x3, R11, 0x78, !PT ;  /* 0x00000003021e7812 */ /* 0x040fe400078e780b */
[C---:B------:R-:W-:Y:S02]  /*0cb0*/  LOP3.LUT R28, R2.reuse, 0x3, R13, 0x78, !PT ;  /* 0x00000003021c7812 */ /* 0x040fe400078e780d */
[C---:B------:R-:W-:Y:S02]  /*0cc0*/  LOP3.LUT R26, R2.reuse, 0x3, R15, 0x78, !PT ;  /* 0x00000003021a7812 */ /* 0x040fe400078e780f */
[C---:B------:R-:W-:Y:S02]  /*0cd0*/  LOP3.LUT R20, R2.reuse, 0x3, R49, 0x78, !PT ;  /* 0x0000000302147812 */ /* 0x040fe400078e7831 */
[----:B------:R-:W-:Y:S02]  /*0ce0*/  CS2R R48, SRZ ;  /* 0x0000000000307805 */ /* 0x000fe4000001ff00 */
[----:B------:R-:W-:-:S02]  /*0cf0*/  LOP3.LUT R19, R2, 0x3, R51, 0x78, !PT ;  /* 0x0000000302137812 */ /* 0x000fc400078e7833 */
[----:B------:R-:W-:Y:S02]  /*0d00*/  CS2R R50, SRZ ;  /* 0x0000000000327805 */ /* 0x000fe4000001ff00 */
[C---:B------:R-:W-:Y:S02]  /*0d10*/  LOP3.LUT R18, R2.reuse, 0x3, R53, 0x78, !PT ;  /* 0x0000000302127812 */ /* 0x040fe400078e7835 */
[----:B------:R-:W-:Y:S02]  /*0d20*/  CS2R R52, SRZ ;  /* 0x0000000000347805 */ /* 0x000fe4000001ff00 */
[C---:B------:R-:W-:Y:S02]  /*0d30*/  LOP3.LUT R17, R2.reuse, 0x3, R55, 0x78, !PT ;  /* 0x0000000302117812 */ /* 0x040fe400078e7837 */
[----:B------:R-:W-:Y:S02]  /*0d40*/  CS2R R54, SRZ ;  /* 0x0000000000367805 */ /* 0x000fe4000001ff00 */
[----:B------:R-:W-:-:S02]  /*0d50*/  LOP3.LUT R39, R2, 0x3, R39, 0x78, !PT ;  /* 0x0000000302277812 */ /* 0x000fc400078e7827 */
[C---:B------:R-:W-:Y:S02]  /*0d60*/  LOP3.LUT R38, R2.reuse, 0x3, R3, 0x78, !PT ;  /* 0x0000000302267812 */ /* 0x040fe400078e7803 */
[C---:B------:R-:W-:Y:S02]  /*0d70*/  LOP3.LUT R37, R2.reuse, 0x3, R37, 0x78, !PT ;  /* 0x0000000302257812 */ /* 0x040fe400078e7825 */
[C---:B------:R-:W-:Y:S02]  /*0d80*/  LOP3.LUT R35, R2.reuse, 0x3, R35, 0x78, !PT ;  /* 0x0000000302237812 */ /* 0x040fe400078e7823 */
[C---:B------:R-:W-:Y:S02]  /*0d90*/  LOP3.LUT R33, R2.reuse, 0x3, R33, 0x78, !PT ;  /* 0x0000000302217812 */ /* 0x040fe400078e7821 */
[C---:B------:R-:W-:Y:S02]  /*0da0*/  LOP3.LUT R31, R2.reuse, 0x3, R31, 0x78, !PT ;  /* 0x00000003021f7812 */ /* 0x040fe400078e781f */
        /* <DEDUP_REMOVED lines=13> */
[----:B------:R-:W-:Y:S02]  /*0e80*/  LOP3.LUT R8, R2, 0x3, R73, 0x78, !PT ;  /* 0x0000000302087812 */ /* 0x000fe400078e7849 */
[----:B------:R-:W-:-:S07]  /*0e90*/  SEL R6, R6, 0x1, !P0 ;  /* 0x0000000106067807 */ /* 0x000fce0004000000 */
.L_x_13:
[----:B-1----:R-:W-:Y:S01]  /*0ea0*/  LOP3.LUT R4, R88, 0x1f, RZ, 0xc0, !PT ;  /* 0x0000001f58047812 */ /* 0x002fe200078ec0ff */
[----:B------:R-:W-:Y:S01]  /*0eb0*/  IMAD R65, R46, 0x500, RZ ;  /* 0x000005002e417824 */ /* 0x000fe200078e02ff */
[--C-:B------:R-:W-:Y:S01]  /*0ec0*/  SHF.R.U64 R57, R88, 0x5, R90.reuse ;  /* 0x0000000558397819 */ /* 0x100fe2000000125a */
[----:B0-----:R-:W0:Y:S01]  /*0ed0*/  LDC.64 R60, c[0x0][0x238] ;  /* 0x00008e00ff3c7b82 */ /* 0x001e220000000a00 */
[----:B------:R-:W-:Y:S01]  /*0ee0*/  SHF.R.U32.HI R0, RZ, 0x5, R90 ;  /* 0x00000005ff007819 */ /* 0x000fe2000001165a */
[----:B------:R-:W-:Y:S01]  /*0ef0*/  IMAD R58, R4, 0xa, R5 ;  /* 0x0000000a043a7824 */ /* 0x000fe200078e0205 */
[----:B------:R-:W-:Y:S01]  /*0f00*/  LOP3.LUT R63, R90, 0x1fffffff, RZ, 0xc0, !PT ;  /* 0x1fffffff5a3f7812 */ /* 0x000fe200078ec0ff */
[----:B------:R-:W-:Y:S01]  /*0f10*/  ULDC.64 UR4, c[0x0][0x248] ;  /* 0x0000920000047ab9 */ /* 0x000fe20000000a00 */
[----:B------:R-:W-:Y:S01]  /*0f20*/  ULDC.64 UR12, c[0x0][0x228] ;  /* 0x00008a00000c7ab9 */ /* 0x000fe20000000a00 */
[----:B------:R-:W-:-:S04]  /*0f30*/  IMAD.SHL.U32 R58, R58, 0x4, RZ ;  /* 0x000000043a3a7824 */ /* 0x000fc800078e00ff */
[----:B------:R-:W-:Y:S01]  /*0f40*/  IMAD.WIDE.U32 R2, R58, -0x33333333, RZ ;  /* 0xcccccccd3a027825 */ /* 0x000fe200078e00ff */
[--C-:B------:R-:W-:Y:S02]  /*0f50*/  SHF.R.S32.HI R59, RZ, 0x1f, R58.reuse ;  /* 0x0000001fff3b7819 */ /* 0x100fe4000001143a */
[----:B------:R-:W-:Y:S02]  /*0f60*/  LOP3.LUT R2, R88, 0xffffffe0, RZ, 0xc0, !PT ;  /* 0xffffffe058027812 */ /* 0x000fe400078ec0ff */
[----:B------:R-:W-:Y:S01]  /*0f70*/  SHF.R.U32.HI R3, RZ, 0x5, R3 ;  /* 0x00000005ff037819 */ /* 0x000fe20000011603 */
[----:B------:R-:W-:-:S03]  /*0f80*/  IMAD.WIDE.U32 R56, R57, 0x14000, R58 ;  /* 0x0001400039387825 */ /* 0x000fc600078e003a */
[----:B------:R-:W-:Y:S01]  /*0f90*/  IADD3 R2, P0, R2, R3, RZ ;  /* 0x0000000302027210 */ /* 0x000fe20007f1e0ff */
[----:B------:R-:W-:Y:S01]  /*0fa0*/  IMAD R59, R0, 0x14000, RZ ;  /* 0x00014000003b7824 */ /* 0x000fe200078e02ff */
[----:B------:R-:W-:-:S03]  /*0fb0*/  IADD3 R0, P1, R65, R56, RZ ;  /* 0x0000003841007210 */ /* 0x000fc60007f3e0ff */
[----:B------:R-:W-:Y:S01]  /*0fc0*/  IMAD.X R63, RZ, RZ, R63, P0 ;  /* 0x000000ffff3f7224 */ /* 0x000fe200000e063f */
[C---:B------:R-:W-:Y:S02]  /*0fd0*/  LEA R56, P0, R2.reuse, UR4, 0x3 ;  /* 0x0000000402387c11 */ /* 0x040fe4000f8018ff */
[----:B------:R-:W-:Y:S02]  /*0fe0*/  IADD3.X R59, R57, R59, RZ, P1, !PT ;  /* 0x0000003b393b7210 */ /* 0x000fe40000ffe4ff */
[----:B------:R-:W-:Y:S01]  /*0ff0*/  LEA.HI.X R57, R2, UR5, R63, 0x3, P0 ;  /* 0x0000000502397c11 */ /* 0x000fe200080f1c3f */
[----:B------:R-:W-:Y:S01]  /*1000*/  ULDC.64 UR4, c[0x0][0x230] ;  /* 0x00008c0000047ab9 */ /* 0x000fe20000000a00 */
[C---:B------:R-:W-:Y:S01]  /*1010*/  SHF.L.U64.HI R2, R0.reuse, 0x1, R59 ;  /* 0x0000000100027819 */ /* 0x040fe2000001023b */
[----:B------:R-:W-:-:S03]  /*1020*/  IMAD.SHL.U32 R0, R0, 0x2, RZ ;  /* 0x0000000200007824 */ /* 0x000fc600078e00ff */
[----:B------:R-:W2:Y:S01]  /*1030*/  LDG.E.64.CONSTANT R56, desc[UR8][R56.64] ;  /* 0x0000000838387981 */ /* 0x000ea2000c1e9b00 */
[----:B0-----:R-:W-:Y:S01]  /*1040*/  IMAD.WIDE R60, R58, 0x2, R60 ;  /* 0x000000023a3c7825 */ /* 0x001fe200078e023c */
[C---:B------:R-:W-:Y:S01]  /*1050*/  IADD3 R70, P0, R0.reuse, UR4, RZ ;  /* 0x0000000400467c10 */ /* 0x040fe2000ff1e0ff */
[----:B------:R-:W-:Y:S01]  /*1060*/  ULDC UR4, c[0x0][0x250] ;  /* 0x0000940000047ab9 */ /* 0x000fe20000000800 */
[----:B------:R-:W-:Y:S02]  /*1070*/  IADD3 R68, P1, R0, UR12, RZ ;  /* 0x0000000c00447c10 */ /* 0x000fe4000ff3e0ff */
[C---:B------:R-:W-:Y:S01]  /*1080*/  IADD3.X R71, R2.reuse, UR5, RZ, P0, !PT ;  /* 0x0000000502477c10 */ /* 0x040fe200087fe4ff */
[----:B------:R-:W3:Y:S01]  /*1090*/  LDG.E.64.CONSTANT R60, desc[UR8][R60.64] ;  /* 0x000000083c3c7981 */ /* 0x000ee2000c1e9b00 */
[----:B------:R-:W-:-:S03]  /*10a0*/  IADD3.X R69, R2, UR13, RZ, P1, !PT ;  /* 0x0000000d02457c10 */ /* 0x000fc60008ffe4ff */
[----:B------:R-:W4:Y:S04]  /*10b0*/  LDG.E.64.CONSTANT R62, desc[UR8][R70.64] ;  /* 0x00000008463e7981 */ /* 0x000f28000c1e9b00 */
[----:B------:R-:W5:Y:S04]  /*10c0*/  LDG.E.64.CONSTANT R64, desc[UR8][R68.64] ;  /* 0x0000000844407981 */ /* 0x000f68000c1e9b00 */
[----:B------:R-:W5:Y:S04]  /*10d0*/  LDG.E.64.CONSTANT R66, desc[UR8][R70.64+0x14000] ;  /* 0x0140000846427981 */ /* 0x000f68000c1e9b00 */
[----:B------:R0:W5:Y:S01]  /*10e0*/  LDG.E.64.CONSTANT R58, desc[UR8][R68.64+0x14000] ;  /* 0x01400008443a7981 */ /* 0x000162000c1e9b00 */
[----:B------:R-:W-:-:S13]  /*10f0*/  LOP3.LUT P0, RZ, R47, 0x1f, RZ, 0xc0, !PT ;  /* 0x0000001f2fff7812 */ /* 0x000fda000780c0ff */
[----:B------:R-:W1:Y:S01]  /*1100*/  @!P0 S2R R99, SR_CgaCtaId ;  /* 0x0000000000638919 */ /* 0x000e620000008800 */
[----:B------:R-:W-:Y:S01]  /*1110*/  BSSY B1, `(.L_x_5) ;  /* 0x0000110000017945 */ /* 0x000fe20003800000 */
[----:B------:R-:W-:Y:S01]  /*1120*/  ISETP.GT.U32.AND P2, PT, R47, 0x1f, PT ;  /* 0x0000001f2f00780c */ /* 0x000fe20003f44070 */
[----:B--2---:R-:W-:-:S06]  /*1130*/  FADD.FTZ R57, R57, UR4 ;  /* 0x0000000439397e21 */ /* 0x004fcc0008010000 */
[----:B------:R-:W2:Y:S01]  /*1140*/  MUFU.RSQ R57, R57 ;  /* 0x0000003900397308 */ /* 0x000ea20000001400 */
[C---:B---3--:R-:W-:Y:S01]  /*1150*/  PRMT R72, R60.reuse, 0x7632, R72 ;  /* 0x000076323c487816 */ /* 0x048fe20000000048 */
[----:B------:R-:W-:Y:S01]  /*1160*/  IMAD.U32 R89, R60, 0x10000, RZ ;  /* 0x000100003c597824 */ /* 0x000fe200078e00ff */
[C---:B----4-:R-:W-:Y:S02]  /*1170*/  PRMT R73, R62.reuse, 0x7632, R73 ;  /* 0x000076323e497816 */ /* 0x050fe40000000049 */
[----:B------:R-:W-:Y:S02]  /*1180*/  SHF.L.U32 R75, R62, 0x10, RZ ;  /* 0x000000103e4b7819 */ /* 0x000fe400000006ff */
[C---:B-----5:R-:W-:Y:S01]  /*1190*/  PRMT R60, R64.reuse, 0x7632, R60 ;  /* 0x00007632403c7816 */ /* 0x060fe2000000003c */
[----:B------:R-:W-:Y:S02]  /*11a0*/  IMAD.U32 R86, R64, 0x10000, RZ ;  /* 0x0001000040567824 */ /* 0x000fe400078e00ff */
[----:B------:R-:W-:-:S02]  /*11b0*/  IMAD.U32 R73, R73, 0x10000, RZ ;  /* 0x0001000049497824 */ /* 0x000fc400078e00ff */
[----:B0-----:R-:W-:Y:S01]  /*11c0*/  FADD.FTZ R68, -R56, R75 ;  /* 0x0000004b38447221 */ /* 0x001fe20000010100 */
[----:B------:R-:W-:Y:S01]  /*11d0*/  SHF.L.U32 R69, R72, 0x10, RZ ;  /* 0x0000001048457819 */ /* 0x000fe200000006ff */
[----:B------:R-:W-:Y:S02]  /*11e0*/  IMAD.U32 R70, R60, 0x10000, RZ ;  /* 0x000100003c467824 */ /* 0x000fe400078e00ff */
[----:B------:R-:W-:Y:S01]  /*11f0*/  FMUL.FTZ R72, R86, R89 ;  /* 0x0000005956487220 */ /* 0x000fe20000410000 */
[--C-:B------:R-:W-:Y:S01]  /*1200*/  FADD.FTZ R74, -R56, R73.reuse ;  /* 0x00000049384a7221 */ /* 0x100fe20000010100 */
[----:B--2---:R-:W-:Y:S01]  /*1210*/  FMUL.FTZ R91, R57, R68 ;  /* 0x00000044395b7220 */ /* 0x004fe20000410000 */
[----:B------:R-:W-:Y:S01]  /*1220*/  FMUL.FTZ R68, R70, R69 ;  /* 0x0000004546447220 */ /* 0x000fe20000410000 */
[----:B------:R-:W-:Y:S01]  /*1230*/  SHF.L.U32 R75, R63, 0x10, RZ ;  /* 0x000000103f4b7819 */ /* 0x000fe200000006ff */
[----:B------:R-:W-:Y:S01]  /*1240*/  FMUL.FTZ R71, R57, R74 ;  /* 0x0000004a39477220 */ /* 0x000fe20000410000 */
[----:B------:R-:W-:Y:S01]  /*1250*/  FFMA.FTZ R72, R91, R72, RZ ;  /* 0x000000485b487223 */ /* 0x000fe200000100ff */
[----:B------:R-:W-:Y:S01]  /*1260*/  PRMT R60, R63, 0x7632, R60 ;  /* 0x000076323f3c7816 */ /* 0x000fe2000000003c */
[----:B------:R-:W-:Y:S01]  /*1270*/  IMAD.U32 R85, R61, 0x10000, RZ ;  /* 0x000100003d557824 */ /* 0x000fe200078e00ff */
[----:B------:R-:W-:Y:S01]  /*1280*/  PRMT R73, R65, 0x7632, R73 ;  /* 0x0000763241497816 */ /* 0x000fe20000000049 */
[----:B------:R-:W-:Y:S01]  /*1290*/  FFMA.FTZ R72, R71, R68, R72 ;  /* 0x0000004447487223 */ /* 0x000fe20000010048 */
[----:B------:R-:W-:Y:S01]  /*12a0*/  PRMT R68, R61, 0x7632, R68 ;  /* 0x000076323d447816 */ /* 0x000fe20000000044 */
[----:B------:R-:W-:-:S02]  /*12b0*/  IMAD.U32 R84, R65, 0x10000, RZ ;  /* 0x0001000041547824 */ /* 0x000fc400078e00ff */
[----:B------:R-:W-:Y:S01]  /*12c0*/  FADD.FTZ R74, -R56, R75 ;  /* 0x0000004b384a7221 */ /* 0x000fe20000010100 */
[----:B------:R-:W-:Y:S01]  /*12d0*/  SHF.L.U32 R77, R60, 0x10, RZ ;  /* 0x000000103c4d7819 */ /* 0x000fe200000006ff */
[----:B------:R-:W-:Y:S02]  /*12e0*/  IMAD.U32 R73, R73, 0x10000, RZ ;  /* 0x0001000049497824 */ /* 0x000fe400078e00ff */
[----:B------:R-:W-:Y:S01]  /*12f0*/  FMUL.FTZ R75, R84, R85 ;  /* 0x00000055544b7220 */ /* 0x000fe20000410000 */
[----:B------:R-:W-:Y:S01]  /*1300*/  FMUL.FTZ R87, R57, R74 ;  /* 0x0000004a39577220 */ /* 0x000fe20000410000 */
[----:B------:R-:W-:Y:S02]  /*1310*/  IMAD.U32 R68, R68, 0x10000, RZ ;  /* 0x0001000044447824 */ /* 0x000fe400078e00ff */
[----:B------:R-:W-:Y:S01]  /*1320*/  FADD.FTZ R74, -R56, R77 ;  /* 0x0000004d384a7221 */ /* 0x000fe20000010100 */
[----:B------:R-:W-:Y:S02]  /*1330*/  IMAD.U32 R81, R66, 0x10000, RZ ;  /* 0x0001000042517824 */ /* 0x000fe400078e00ff */
[----:B------:R-:W-:Y:S01]  /*1340*/  FFMA.FTZ R72, R87, R75, R72 ;  /* 0x0000004b57487223 */ /* 0x000fe20000010048 */
[----:B------:R-:W-:Y:S01]  /*1350*/  SHF.L.U32 R83, R58, 0x10, RZ ;  /* 0x000000103a537819 */ /* 0x000fe200000006ff */
[----:B------:R-:W-:Y:S01]  /*1360*/  FMUL.FTZ R75, R73, R68 ;  /* 0x00000044494b7220 */ /* 0x000fe20000410000 */
[----:B------:R-:W-:Y:S01]  /*1370*/  FMUL.FTZ R77, R57, R74 ;  /* 0x0000004a394d7220 */ /* 0x000fe20000410000 */
[----:B------:R-:W-:Y:S01]  /*1380*/  FADD.FTZ R82, -R56, R81 ;  /* 0x0000005138527221 */ /* 0x000fe20000010100 */
[----:B------:R-:W-:Y:S01]  /*1390*/  PRMT R60, R66, 0x7632, R60 ;  /* 0x00007632423c7816 */ /* 0x000fe2000000003c */
[----:B------:R-:W-:Y:S01]  /*13a0*/  FMUL.FTZ R74, R89, R83 ;  /* 0x00000053594a7220 */ /* 0x000fe20000410000 */
[--C-:B------:R-:W-:Y:S01]  /*13b0*/  FFMA.FTZ R79, R77, R75, R72.reuse ;  /* 0x0000004b4d4f7223 */ /* 0x100fe20000010048 */
[----:B------:R-:W-:Y:S01]  /*13c0*/  FMUL.FTZ R82, R57, R82 ;  /* 0x0000005239527220 */ /* 0x000fe20000410000 */
[----:B------:R-:W-:Y:S01]  /*13d0*/  FFMA.FTZ R75, R86, R89, RZ ;  /* 0x00000059564b7223 */ /* 0x000fe200000100ff */
[----:B------:R-:W-:Y:S01]  /*13e0*/  PRMT R72, R58, 0x7632, R72 ;  /* 0x000076323a487816 */ /* 0x000fe20000000048 */
[----:B------:R-:W-:-:S02]  /*13f0*/  IMAD.U32 R81, R60, 0x10000, RZ ;  /* 0x000100003c517824 */ /* 0x000fc400078e00ff */
[----:B------:R-:W-:Y:S01]  /*1400*/  FFMA.FTZ R76, R82, R74, R79 ;  /* 0x0000004a524c7223 */ /* 0x000fe2000001004f */
[----:B------:R-:W-:Y:S01]  /*1410*/  FFMA.FTZ R79, R70, R69, R75 ;  /* 0x00000045464f7223 */ /* 0x000fe2000001004b */
[----:B------:R-:W-:Y:S02]  /*1420*/  IMAD.U32 R72, R72, 0x10000, RZ ;  /* 0x0001000048487824 */ /* 0x000fe400078e00ff */
[----:B------:R-:W-:Y:S01]  /*1430*/  FADD.FTZ R78, -R56, R81 ;  /* 0x00000051384e7221 */ /* 0x000fe20000010100 */
[----:B------:R-:W-:Y:S01]  /*1440*/  FFMA.FTZ R74, R84, R85, R79 ;  /* 0x00000055544a7223 */ /* 0x000fe2000001004f */
[----:B------:R-:W-:Y:S01]  /*1450*/  SHF.L.U32 R95, R67, 0x10, RZ ;  /* 0x00000010435f7819 */ /* 0x000fe200000006ff */
[----:B------:R-:W-:Y:S01]  /*1460*/  FMUL.FTZ R80, R69, R72 ;  /* 0x0000004845507220 */ /* 0x000fe20000410000 */
[----:B------:R-:W-:Y:S01]  /*1470*/  FMUL.FTZ R75, R57, R78 ;  /* 0x0000004e394b7220 */ /* 0x000fe20000410000 */
[----:B------:R-:W-:Y:S01]  /*1480*/  PRMT R60, R67, 0x7632, R60 ;  /* 0x00007632433c7816 */ /* 0x000fe2000000003c */
[----:B------:R-:W-:Y:S01]  /*1490*/  FFMA.FTZ R74, R73, R68, R74 ;  /* 0x00000044494a7223 */ /* 0x000fe2000001004a */
[----:B------:R-:W-:-:S02]  /*14a0*/  IMAD.U32 R81, R59, 0x10000, RZ ;  /* 0x000100003b517824 */ /* 0x000fc400078e00ff */
[----:B------:R-:W-:Y:S01]  /*14b0*/  FFMA.FTZ R93, R75, R80, R76 ;  /* 0x000000504b5d7223 */ /* 0x000fe2000001004c */
[----:B------:R-:W-:Y:S01]  /*14c0*/  PRMT R79, R59, 0x7632, R79 ;  /* 0x000076323b4f7816 */ /* 0x000fe2000000004f */
[----:B------:R-:W-:Y:S01]  /*14d0*/  FADD.FTZ R80, -R56, R95 ;  /* 0x0000005f38507221 */ /* 0x000fe20000010100 */
[----:B------:R-:W-:Y:S01]  /*14e0*/  FFMA.FTZ R74, R89, R83, R74 ;  /* 0x00000053594a7223 */ /* 0x000fe2000001004a */
[----:B------:R-:W-:Y:S01]  /*14f0*/  IMAD.U32 R95, R60, 0x10000, RZ ;  /* 0x000100003c5f7824 */ /* 0x000fe200078e00ff */
[----:B------:R-:W-:Y:S01]  /*1500*/  SHF.L.U32 R79, R79, 0x10, RZ ;  /* 0x000000104f4f7819 */ /* 0x000fe200000006ff */
[-C--:B------:R-:W-:Y:S01]  /*1510*/  FMUL.FTZ R76, R85, R81.reuse ;  /* 0x00000051554c7220 */ /* 0x080fe20000410000 */
[----:B------:R-:W-:Y:S01]  /*1520*/  FMUL.FTZ R80, R57, R80 ;  /* 0x0000005039507220 */ /* 0x000fe20000410000 */
[----:B------:R-:W-:Y:S01]  /*1530*/  FFMA.FTZ R74, R69, R72, R74 ;  /* 0x00000048454a7223 */ /* 0x000fe2000001004a */
[----:B------:R-:W-:Y:S02]  /*1540*/  FADD.FTZ R78, -R56, R95 ;  /* 0x0000005f384e7221 */ /* 0x000fe40000010100 */
[----:B------:R-:W-:Y:S01]  /*1550*/  FFMA.FTZ R93, R80, R76, R93 ;  /* 0x0000004c505d7223 */ /* 0x000fe2000001005d */
[----:B------:R-:W-:Y:S01]  /*1560*/  FFMA.FTZ R69, R85, R81, R74 ;  /* 0x0000005155457223 */ /* 0x000fe2000001004a */
[----:B------:R-:W-:Y:S01]  /*1570*/  FMUL.FTZ R76, R68, R79 ;  /* 0x0000004f444c7220 */ /* 0x000fe20000410000 */
[----:B------:R-:W-:-:S02]  /*1580*/  FMUL.FTZ R74, R57, R78 ;  /* 0x0000004e394a7220 */ /* 0x000fc40000410000 */
[----:B------:R-:W-:Y:S02]  /*1590*/  FFMA.FTZ R69, R68, R79, R69 ;  /* 0x0000004f44457223 */ /* 0x000fe40000010045 */
[----:B------:R-:W-:-:S03]  /*15a0*/  FFMA.FTZ R76, R74, R76, R93 ;  /* 0x0000004c4a4c7223 */ /* 0x000fc6000001005d */
[----:B------:R-:W0:Y:S04]  /*15b0*/  SHFL.BFLY PT, R68, R69, 0x10, 0x1f ;  /* 0x0e001f0045447f89 */ /* 0x000e2800000e0000 */
[----:B------:R-:W2:Y:S01]  /*15c0*/  SHFL.BFLY PT, R93, R76, 0x10, 0x1f ;  /* 0x0e001f004c5d7f89 */ /* 0x000ea200000e0000 */
[----:B0-----:R-:W-:Y:S01]  /*15d0*/  FADD.FTZ R68, R69, R68 ;  /* 0x0000004445447221 */ /* 0x001fe20000010000 */
[----:B--2---:R-:W-:-:S04]  /*15e0*/  FADD.FTZ R93, R76, R93 ;  /* 0x0000005d4c5d7221 */ /* 0x004fc80000010000 */
        /* <DEDUP_REMOVED lines=10> */
[----:B------:R-:W-:Y:S01]  /*1690*/  @!P0 MOV R78, 0x400 ;  /* 0x00000400004e8802 */ /* 0x000fe20000000f00 */
[----:B0-----:R-:W-:Y:S01]  /*16a0*/  FADD.FTZ R76, R92, R69 ;  /* 0x000000455c4c7221 */ /* 0x001fe20000010000 */
[----:B--2---:R-:W-:-:S04]  /*16b0*/  FADD.FTZ R94, R97, R94 ;  /* 0x0000005e615e7221 */ /* 0x004fc80000010000 */
[----:B------:R-:W0:Y:S04]  /*16c0*/  SHFL.BFLY PT, R69, R76, 0x1, 0x1f ;  /* 0x0c201f004c457f89 */ /* 0x000e2800000e0000 */
[----:B------:R-:W2:Y:S01]  /*16d0*/  SHFL.BFLY PT, R93, R94, 0x1, 0x1f ;  /* 0x0c201f005e5d7f89 */ /* 0x000ea200000e0000 */
[----:B------:R-:W-:Y:S01]  /*16e0*/  @!P0 VIADD R78, R78, 0x2800 ;  /* 0x000028004e4e8836 */ /* 0x000fe20000000000 */
[----:B------:R-:W-:-:S04]  /*16f0*/  @!P0 SHF.R.U32.HI R68, RZ, 0x2, R47 ;  /* 0x00000002ff448819 */ /* 0x000fc8000001162f */
[----:B-1----:R-:W-:Y:S02]  /*1700*/  @!P0 LEA R95, R99, R78, 0x18 ;  /* 0x0000004e635f8211 */ /* 0x002fe400078ec0ff */
[----:B------:R-:W-:-:S05]  /*1710*/  @!P0 LOP3.LUT R68, R68, 0x3ffffff8, RZ, 0xc0, !PT ;  /* 0x3ffffff844448812 */ /* 0x000fca00078ec0ff */
[----:B------:R-:W-:Y:S02]  /*1720*/  @!P0 IMAD.IADD R78, R68, 0x1, R95 ;  /* 0x00000001444e8824 */ /* 0x000fe400078e025f */
[----:B0-----:R-:W-:Y:S01]  /*1730*/  FADD.FTZ R68, R76, R69 ;  /* 0x000000454c447221 */ /* 0x001fe20000010000 */
[----:B--2---:R-:W-:-:S05]  /*1740*/  FADD.FTZ R69, R94, R93 ;  /* 0x0000005d5e457221 */ /* 0x004fca0000010000 */
[----:B------:R0:W-:Y:S01]  /*1750*/  @!P0 STS.64 [R78], R68 ;  /* 0x000000444e008388 */ /* 0x0001e20000000a00 */
[----:B------:R-:W-:-:S04]  /*1760*/  IADD3 R88, P0, R88, 0x60, RZ ;  /* 0x0000006058587810 */ /* 0x000fc80007f1e0ff */
[----:B------:R-:W-:Y:S02]  /*1770*/  IADD3.X R90, RZ, R90, RZ, P0, !PT ;  /* 0x0000005aff5a7210 */ /* 0x000fe400007fe4ff */
[----:B------:R-:W-:-:S04]  /*1780*/  ISETP.GE.U32.AND P0, PT, R88, UR10, PT ;  /* 0x0000000a58007c0c */ /* 0x000fc8000bf06070 */
[----:B------:R-:W-:Y:S01]  /*1790*/  ISETP.GE.AND.EX P0, PT, R90, UR6, PT, P0 ;  /* 0x000000065a007c0c */ /* 0x000fe2000bf06300 */
[----:B------:R-:W-:Y:S01]  /*17a0*/  FADD.FTZ R51, R70, R51 ;  /* 0x0000003346337221 */ /* 0x000fe20000010000 */
[----:B------:R-:W-:Y:S01]  /*17b0*/  PRMT R98, R61, 0x7632, R98 ;  /* 0x000076323d627816 */ /* 0x000fe20000000062 */
[----:B------:R-:W-:Y:S01]  /*17c0*/  FFMA.FTZ R50, R71, R70, R50 ;  /* 0x0000004647327223 */ /* 0x000fe20000010032 */
[----:B------:R-:W-:Y:S01]  /*17d0*/  FFMA.FTZ R61, R91, R86, R48 ;  /* 0x000000565b3d7223 */ /* 0x000fe20000010030 */
[----:B------:R-:W-:Y:S01]  /*17e0*/  FADD.FTZ R70, R73, R55 ;  /* 0x0000003749467221 */ /* 0x000fe20000010000 */
[----:B------:R-:W-:Y:S01]  /*17f0*/  PRMT R99, R60, 0x7632, R99 ;  /* 0x000076323c637816 */ /* 0x000fe20000000063 */
[----:B------:R-:W-:Y:S01]  /*1800*/  FADD.FTZ R48, R84, R53 ;  /* 0x0000003554307221 */ /* 0x000fe20000010000 */
[----:B------:R-:W-:Y:S01]  /*1810*/  PRMT R96, R63, 0x7632, R96 ;  /* 0x000076323f607816 */ /* 0x000fe20000000060 */
[----:B------:R-:W-:Y:S01]  /*1820*/  FFMA.FTZ R73, R77, R73, R54 ;  /* 0x000000494d497223 */ /* 0x000fe20000010036 */
[----:B------:R-:W-:Y:S01]  /*1830*/  FADD.FTZ R60, R86, R49 ;  /* 0x00000031563c7221 */ /* 0x000fe20000010000 */
[----:B------:R-:W-:Y:S01]  /*1840*/  FFMA.FTZ R63, R87, R84, R52 ;  /* 0x00000054573f7223 */ /* 0x000fe20000010034 */
[----:B------:R-:W-:Y:S01]  /*1850*/  FADD.FTZ R53, R48, R81 ;  /* 0x0000005130357221 */ /* 0x000fe20000010000 */
[----:B------:R-:W-:Y:S01]  /*1860*/  PRMT R97, R62, 0x7632, R97 ;  /* 0x000076323e617816 */ /* 0x000fe20000000061 */
[----:B------:R-:W-:Y:S01]  /*1870*/  FADD.FTZ R51, R51, R72 ;  /* 0x0000004833337221 */ /* 0x000fe20000010000 */
[----:B------:R-:W-:Y:S01]  /*1880*/  PRMT R93, R66, 0x7632, R93 ;  /* 0x00007632425d7816 */ /* 0x000fe2000000005d */
[----:B------:R-:W-:Y:S01]  /*1890*/  FFMA.FTZ R50, R75, R72, R50 ;  /* 0x000000484b327223 */ /* 0x000fe20000010032 */
[----:B------:R-:W-:Y:S01]  /*18a0*/  PRMT R92, R67, 0x7632, R92 ;  /* 0x00007632435c7816 */ /* 0x000fe2000000005c */
[----:B------:R-:W-:Y:S01]  /*18b0*/  FADD.FTZ R55, R70, R79 ;  /* 0x0000004f46377221 */ /* 0x000fe20000010000 */
[----:B------:R-:W-:Y:S01]  /*18c0*/  PRMT R95, R64, 0x7632, R95 ;  /* 0x00007632405f7816 */ /* 0x000fe2000000005f */
[----:B------:R-:W-:Y:S01]  /*18d0*/  FFMA.FTZ R54, R74, R79, R73 ;  /* 0x0000004f4a367223 */ /* 0x000fe20000010049 */
[----:B------:R-:W-:Y:S01]  /*18e0*/  PRMT R94, R65, 0x7632, R94 ;  /* 0x00007632415e7816 */ /* 0x000fe2000000005e */
[----:B------:R-:W-:Y:S01]  /*18f0*/  FADD.FTZ R49, R60, R83 ;  /* 0x000000533c317221 */ /* 0x000fe20000010000 */
[----:B------:R-:W-:Y:S01]  /*1900*/  FFMA.FTZ R48, R82, R83, R61 ;  /* 0x0000005352307223 */ /* 0x000fe2000001003d */
[----:B------:R-:W-:Y:S01]  /*1910*/  FFMA.FTZ R52, R80, R81, R63 ;  /* 0x0000005150347223 */ /* 0x000fe2000001003f */
[----:B------:R-:W-:Y:S06]  /*1920*/  BAR.SYNC.DEFER_BLOCKING 0x0 ;  /* 0x0000000000007b1d */ /* 0x000fec0000010000 */
[----:B0-----:R-:W-:Y:S05]  /*1930*/  @!P0 BRA `(.L_x_6) ;  /* 0x0000000800348947 */ /* 0x001fea0003800000 */
[----:B------:R-:W-:Y:S01]  /*1940*/  ISETP.GT.U32.AND P1, PT, R47, 0x27, PT ;  /* 0x000000272f00780c */ /* 0x000fe20003f24070 */
[----:B------:R0:W-:Y:S04]  /*1950*/  STS.64 [R40], R48 ;  /* 0x0000003028007388 */ /* 0x0001e80000000a00 */
[----:B------:R0:W-:Y:S04]  /*1960*/  STS.64 [R42], R50 ;  /* 0x000000322a007388 */ /* 0x0001e80000000a00 */
[----:B------:R0:W-:Y:S04]  /*1970*/  STS.64 [R41], R52 ;  /* 0x0000003429007388 */ /* 0x0001e80000000a00 */
[----:B------:R0:W-:Y:S01]  /*1980*/  STS.64 [R43], R54 ;  /* 0x000000362b007388 */ /* 0x0001e20000000a00 */
[----:B------:R-:W-:Y:S06]  /*1990*/  BAR.SYNC.DEFER_BLOCKING 0x0 ;  /* 0x0000000000007b1d */ /* 0x000fec0000010000 */
[----:B------:R-:W-:Y:S05]  /*19a0*/  @P1 BRA `(.L_x_6) ;  /* 0x0000000800181947 */ /* 0x000fea0003800000 */
[----:B------:R-:W-:-:S04]  /*19b0*/  IMAD R100, R44, 0x20, R45 ;  /* 0x000000202c647824 */ /* 0x000fc800078e022d */
[--C-:B------:R-:W-:Y:S01]  /*19c0*/  IMAD R78, R39, 0x8, R100.reuse ;  /* 0x00000008274e7824 */ /* 0x100fe200078e0264 */
[-C--:B------:R-:W-:Y:S01]  /*19d0*/  LEA R60, R38, R100.reuse, 0x3 ;  /* 0x00000064263c7211 */ /* 0x080fe200078e18ff */
[--C-:B------:R-:W-:Y:S01]  /*19e0*/  IMAD R62, R37, 0x8, R100.reuse ;  /* 0x00000008253e7824 */ /* 0x100fe200078e0264 */
[-C--:B------:R-:W-:Y:S01]  /*19f0*/  LEA R66, R35, R100.reuse, 0x3 ;  /* 0x0000006423427211 */ /* 0x080fe200078e18ff */
[--C-:B------:R-:W-:Y:S01]  /*1a00*/  IMAD R64, R36, 0x8, R100.reuse ;  /* 0x0000000824407824 */ /* 0x100fe200078e0264 */
[-C--:B------:R-:W-:Y:S01]  /*1a10*/  LEA R72, R32, R100.reuse, 0x3 ;  /* 0x0000006420487211 */ /* 0x080fe200078e18ff */
[----:B------:R-:W1:Y:S01]  /*1a20*/  LDS.64 R78, [R78] ;  /* 0x000000004e4e7984 */ /* 0x000e620000000a00 */
[--C-:B------:R-:W-:Y:S01]  /*1a30*/  IMAD R68, R34, 0x8, R100.reuse ;  /* 0x0000000822447824 */ /* 0x100fe200078e0264 */
[-C--:B------:R-:W-:Y:S01]  /*1a40*/  LEA R105, R29, R100.reuse, 0x3 ;  /* 0x000000641d697211 */ /* 0x080fe200078e18ff */
[--C-:B------:R-:W-:Y:S01]  /*1a50*/  IMAD R70, R33, 0x8, R100.reuse ;  /* 0x0000000821467824 */ /* 0x100fe200078e0264 */
[----:B------:R-:W2:Y:S01]  /*1a60*/  LDS.64 R60, [R60+0x140] ;  /* 0x000140003c3c7984 */ /* 0x000ea20000000a00 */
[--C-:B------:R-:W-:Y:S01]  /*1a70*/  IMAD R74, R31, 0x8, R100.reuse ;  /* 0x000000081f4a7824 */ /* 0x100fe200078e0264 */
[----:B------:R-:W-:Y:S01]  /*1a80*/  LEA R108, R26, R100, 0x3 ;  /* 0x000000641a6c7211 */ /* 0x000fe200078e18ff */
[--C-:B------:R-:W-:Y:S01]  /*1a90*/  IMAD R76, R30, 0x8, R100.reuse ;  /* 0x000000081e4c7824 */ /* 0x100fe200078e0264 */
[----:B------:R-:W3:Y:S01]  /*1aa0*/  LDS.64 R62, [R62+0x280] ;  /* 0x000280003e3e7984 */ /* 0x000ee20000000a00 */
[----:B------:R-:W-:-:S02]  /*1ab0*/  IMAD R106, R28, 0x8, R100 ;  /* 0x000000081c6a7824 */ /* 0x000fc400078e0264 */
[----:B------:R-:W-:Y:S01]  /*1ac0*/  IMAD R107, R27, 0x8, R100 ;  /* 0x000000081b6b7824 */ /* 0x000fe200078e0264 */
[----:B------:R-:W4:Y:S04]  /*1ad0*/  LDS.64 R64, [R64+0x3c0] ;  /* 0x0003c00040407984 */ /* 0x000f280000000a00 */
[----:B------:R-:W5:Y:S04]  /*1ae0*/  LDS.64 R66, [R66+0x500] ;  /* 0x0005000042427984 */ /* 0x000f680000000a00 */
[----:B------:R-:W0:Y:S04]  /*1af0*/  LDS.64 R68, [R68+0x640] ;  /* 0x0006400044447984 */ /* 0x000e280000000a00 */
[----:B------:R-:W0:Y:S04]  /*1b00*/  LDS.64 R70, [R70+0x780] ;  /* 0x0007800046467984 */ /* 0x000e280000000a00 */
[----:B------:R-:W0:Y:S04]  /*1b10*/  LDS.64 R72, [R72+0x8c0] ;  /* 0x0008c00048487984 */ /* 0x000e280000000a00 */
[----:B------:R-:W0:Y:S04]  /*1b20*/  LDS.64 R74, [R74+0xa00] ;  /* 0x000a00004a4a7984 */ /* 0x000e280000000a00 */
[----:B------:R-:W0:Y:S01]  /*1b30*/  LDS.64 R76, [R76+0xb40] ;  /* 0x000b40004c4c7984 */ /* 0x000e220000000a00 */
[----:B-1----:R-:W-:Y:S01]  /*1b40*/  FADD.FTZ R101, RZ, R78 ;  /* 0x0000004eff657221 */ /* 0x002fe20000010000 */
[----:B------:R-:W-:-:S02]  /*1b50*/  FADD.FTZ R104, RZ, R79 ;  /* 0x0000004fff687221 */ /* 0x000fc40000010000 */
[----:B------:R1:W0:Y:S01]  /*1b60*/  LDS.64 R78, [R105+0xc80] ;  /* 0x000c8000694e7984 */ /* 0x0002220000000a00 */
[----:B--2---:R-:W-:Y:S01]  /*1b70*/  FADD.FTZ R101, R101, R60 ;  /* 0x0000003c65657221 */ /* 0x004fe20000010000 */
[----:B------:R-:W-:Y:S02]  /*1b80*/  FADD.FTZ R104, R104, R61 ;  /* 0x0000003d68687221 */ /* 0x000fe40000010000 */
[----:B------:R2:W0:Y:S01]  /*1b90*/  LDS.64 R60, [R106+0xdc0] ;  /* 0x000dc0006a3c7984 */ /* 0x0004220000000a00 */
[----:B---3--:R-:W-:Y:S01]  /*1ba0*/  FADD.FTZ R101, R101, R62 ;  /* 0x0000003e65657221 */ /* 0x008fe20000010000 */
[----:B------:R-:W-:Y:S02]  /*1bb0*/  FADD.FTZ R104, R104, R63 ;  /* 0x0000003f68687221 */ /* 0x000fe40000010000 */
[----:B------:R3:W3:Y:S01]  /*1bc0*/  LDS.64 R62, [R107+0xf00] ;  /* 0x000f00006b3e7984 */ /* 0x0006e20000000a00 */
[----:B----4-:R-:W-:Y:S01]  /*1bd0*/  FADD.FTZ R101, R101, R64 ;  /* 0x0000004065657221 */ /* 0x010fe20000010000 */
[----:B------:R-:W-:Y:S01]  /*1be0*/  FADD.FTZ R104, R104, R65 ;  /* 0x0000004168687221 */ /* 0x000fe20000010000 */
[----:B-1----:R-:W-:Y:S01]  /*1bf0*/  IMAD R105, R25, 0x8, R100 ;  /* 0x0000000819697824 */ /* 0x002fe200078e0264 */
[----:B------:R1:W4:Y:S01]  /*1c00*/  LDS.64 R64, [R108+0x1040] ;  /* 0x001040006c407984 */ /* 0x0003220000000a00 */
[----:B-----5:R-:W-:Y:S01]  /*1c10*/  FADD.FTZ R101, R101, R66 ;  /* 0x0000004265657221 */ /* 0x020fe20000010000 */
[----:B------:R-:W-:Y:S01]  /*1c20*/  FADD.FTZ R104, R104, R67 ;  /* 0x0000004368687221 */ /* 0x000fe20000010000 */
[----:B--2---:R-:W-:Y:S01]  /*1c30*/  IMAD R106, R24, 0x8, R100 ;  /* 0x00000008186a7824 */ /* 0x004fe200078e0264 */
[----:B------:R2:W5:Y:S01]  /*1c40*/  LDS.64 R66, [R105+0x1180] ;  /* 0x0011800069427984 */ /* 0x0005620000000a00 */
[----:B0-----:R-:W-:Y:S01]  /*1c50*/  FADD.FTZ R101, R101, R68 ;  /* 0x0000004465657221 */ /* 0x001fe20000010000 */
[----:B------:R-:W-:Y:S01]  /*1c60*/  FADD.FTZ R104, R104, R69 ;  /* 0x0000004568687221 */ /* 0x000fe20000010000 */
[-C--:B---3--:R-:W-:Y:S01]  /*1c70*/  LEA R107, R23, R100.reuse, 0x3 ;  /* 0x00000064176b7211 */ /* 0x088fe200078e18ff */
[----:B------:R0:W3:Y:S01]  /*1c80*/  LDS.64 R68, [R106+0x12c0] ;  /* 0x0012c0006a447984 */ /* 0x0000e20000000a00 */
[----:B------:R-:W-:Y:S01]  /*1c90*/  FADD.FTZ R101, R101, R70 ;  /* 0x0000004665657221 */ /* 0x000fe20000010000 */
[----:B------:R-:W-:Y:S01]  /*1ca0*/  FADD.FTZ R104, R104, R71 ;  /* 0x0000004768687221 */ /* 0x000fe20000010000 */
[----:B-1----:R-:W-:Y:S01]  /*1cb0*/  IMAD R108, R22, 0x8, R100 ;  /* 0x00000008166c7824 */ /* 0x002fe200078e0264 */
[----:B------:R1:W3:Y:S01]  /*1cc0*/  LDS.64 R70, [R107+0x1400] ;  /* 0x001400006b467984 */ /* 0x0002e20000000a00 */
[----:B------:R-:W-:Y:S01]  /*1cd0*/  FADD.FTZ R101, R101, R72 ;  /* 0x0000004865657221 */ /* 0x000fe20000010000 */
[----:B------:R-:W-:Y:S01]  /*1ce0*/  FADD.FTZ R104, R104, R73 ;  /* 0x0000004968687221 */ /* 0x000fe20000010000 */
[----:B--2---:R-:W-:Y:S01]  /*1cf0*/  IMAD R105, R21, 0x8, R100 ;  /* 0x0000000815697824 */ /* 0x004fe200078e0264 */
[----:B------:R2:W3:Y:S01]  /*1d00*/  LDS.64 R72, [R108+0x1540] ;  /* 0x001540006c487984 */ /* 0x0004e20000000a00 */
[----:B------:R-:W-:Y:S01]  /*1d10*/  FADD.FTZ R101, R101, R74 ;  /* 0x0000004a65657221 */ /* 0x000fe20000010000 */
[----:B------:R-:W-:Y:S01]  /*1d20*/  FADD.FTZ R104, R104, R75 ;  /* 0x0000004b68687221 */ /* 0x000fe20000010000 */
[----:B0-----:R-:W-:Y:S01]  /*1d30*/  LEA R106, R20, R100, 0x3 ;  /* 0x00000064146a7211 */ /* 0x001fe200078e18ff */
[----:B------:R0:W3:Y:S01]  /*1d40*/  LDS.64 R74, [R105+0x1680] ;  /* 0x00168000694a7984 */ /* 0x0000e20000000a00 */
[----:B------:R-:W-:Y:S01]  /*1d50*/  FADD.FTZ R101, R101, R76 ;  /* 0x0000004c65657221 */ /* 0x000fe20000010000 */
[----:B------:R-:W-:Y:S01]  /*1d60*/  FADD.FTZ R104, R104, R77 ;  /* 0x0000004d68687221 */ /* 0x000fe20000010000 */
[--C-:B-1----:R-:W-:Y:S01]  /*1d70*/  IMAD R107, R19, 0x8, R100.reuse ;  /* 0x00000008136b7824 */ /* 0x102fe200078e0264 */
[----:B------:R1:W3:Y:S01]  /*1d80*/  LDS.64 R76, [R106+0x17c0] ;  /* 0x0017c0006a4c7984 */ /* 0x0002e20000000a00 */
[----:B--2---:R-:W-:-:S02]  /*1d90*/  IMAD R108, R18, 0x8, R100 ;  /* 0x00000008126c7824 */ /* 0x004fc400078e0264 */
[----:B------:R-:W-:Y:S01]  /*1da0*/  FADD.FTZ R101, R101, R78 ;  /* 0x0000004e65657221 */ /* 0x000fe20000010000 */
[----:B------:R-:W-:Y:S01]  /*1db0*/  FADD.FTZ R104, R104, R79 ;  /* 0x0000004f68687221 */ /* 0x000fe20000010000 */
[-C--:B0-----:R-:W-:Y:S01]  /*1dc0*/  LEA R105, R17, R100.reuse, 0x3 ;  /* 0x0000006411697211 */ /* 0x081fe200078e18ff */
[----:B------:R0:W2:Y:S01]  /*1dd0*/  LDS.64 R78, [R107+0x1900] ;  /* 0x001900006b4e7984 */ /* 0x0000a20000000a00 */
[----:B------:R-:W-:Y:S01]  /*1de0*/  FADD.FTZ R101, R101, R60 ;  /* 0x0000003c65657221 */ /* 0x000fe20000010000 */
[----:B------:R-:W-:Y:S01]  /*1df0*/  FADD.FTZ R104, R104, R61 ;  /* 0x0000003d68687221 */ /* 0x000fe20000010000 */
[----:B-1----:R-:W-:Y:S01]  /*1e00*/  IMAD R106, R16, 0x8, R100 ;  /* 0x00000008106a7824 */ /* 0x002fe200078e0264 */
[----:B------:R1:W2:Y:S01]  /*1e10*/  LDS.64 R60, [R108+0x1a40] ;  /* 0x001a40006c3c7984 */ /* 0x0002a20000000a00 */
[----:B------:R-:W-:Y:S01]  /*1e20*/  FADD.FTZ R101, R101, R62 ;  /* 0x0000003e65657221 */ /* 0x000fe20000010000 */
[----:B------:R-:W-:Y:S02]  /*1e30*/  FADD.FTZ R104, R104, R63 ;  /* 0x0000003f68687221 */ /* 0x000fe40000010000 */
[----:B------:R3:W2:Y:S01]  /*1e40*/  LDS.64 R62, [R105+0x1b80] ;  /* 0x001b8000693e7984 */ /* 0x0006a20000000a00 */
[----:B----4-:R-:W-:Y:S01]  /*1e50*/  FADD.FTZ R101, R101, R64 ;  /* 0x0000004065657221 */ /* 0x010fe20000010000 */
[----:B------:R-:W-:Y:S01]  /*1e60*/  FADD.FTZ R104, R104, R65 ;  /* 0x0000004168687221 */ /* 0x000fe20000010000 */
[----:B0-----:R-:W-:Y:S01]  /*1e70*/  IMAD R107, R15, 0x8, R100 ;  /* 0x000000080f6b7824 */ /* 0x001fe200078e0264 */
[----:B------:R0:W4:Y:S01]  /*1e80*/  LDS.64 R64, [R106+0x1cc0] ;  /* 0x001cc0006a407984 */ /* 0x0001220000000a00 */
[----:B-----5:R-:W-:Y:S01]  /*1e90*/  FADD.FTZ R101, R101, R66 ;  /* 0x0000004265657221 */ /* 0x020fe20000010000 */
[----:B------:R-:W-:Y:S01]  /*1ea0*/  FADD.FTZ R104, R104, R67 ;  /* 0x0000004368687221 */ /* 0x000fe20000010000 */
[-C--:B-1----:R-:W-:Y:S01]  /*1eb0*/  LEA R108, R14, R100.reuse, 0x3 ;  /* 0x000000640e6c7211 */ /* 0x082fe200078e18ff */
[----:B------:R1:W5:Y:S01]  /*1ec0*/  LDS.64 R66, [R107+0x1e00] ;  /* 0x001e00006b427984 */ /* 0x0003620000000a00 */
[----:B---3--:R-:W-:Y:S01]  /*1ed0*/  FADD.FTZ R101, R101, R68 ;  /* 0x0000004465657221 */ /* 0x008fe20000010000 */
[----:B------:R-:W-:Y:S01]  /*1ee0*/  FADD.FTZ R104, R104, R69 ;  /* 0x0000004568687221 */ /* 0x000fe20000010000 */
[----:B------:R-:W-:Y:S01]  /*1ef0*/  IMAD R105, R13, 0x8, R100 ;  /* 0x000000080d697824 */ /* 0x000fe200078e0264 */
[----:B------:R3:W5:Y:S01]  /*1f00*/  LDS.64 R68, [R108+0x1f40] ;  /* 0x001f40006c447984 */ /* 0x0007620000000a00 */
[----:B------:R-:W-:Y:S01]  /*1f10*/  FADD.FTZ R101, R101, R70 ;  /* 0x0000004665657221 */ /* 0x000fe20000010000 */
[----:B------:R-:W-:Y:S01]  /*1f20*/  FADD.FTZ R104, R104, R71 ;  /* 0x0000004768687221 */ /* 0x000fe20000010000 */
[----:B0-----:R-:W-:Y:S01]  /*1f30*/  IMAD R106, R12, 0x8, R100 ;  /* 0x000000080c6a7824 */ /* 0x001fe200078e0264 */
[----:B------:R0:W5:Y:S01]  /*1f40*/  LDS.64 R70, [R105+0x2080] ;  /* 0x0020800069467984 */ /* 0x0001620000000a00 */
[----:B------:R-:W-:Y:S01]  /*1f50*/  FADD.FTZ R101, R101, R72 ;  /* 0x0000004865657221 */ /* 0x000fe20000010000 */
[----:B------:R-:W-:Y:S01]  /*1f60*/  FADD.FTZ R104, R104, R73 ;  /* 0x0000004968687221 */ /* 0x000fe20000010000 */
[-C--:B-1----:R-:W-:Y:S01]  /*1f70*/  LEA R107, R11, R100.reuse, 0x3 ;  /* 0x000000640b6b7211 */ /* 0x082fe200078e18ff */
[----:B------:R-:W1:Y:S01]  /*1f80*/  LDS.64 R72, [R106+0x21c0] ;  /* 0x0021c0006a487984 */ /* 0x000e620000000a00 */
[----:B------:R-:W-:Y:S01]  /*1f90*/  FADD.FTZ R101, R101, R74 ;  /* 0x0000004a65657221 */ /* 0x000fe20000010000 */
[----:B------:R-:W-:Y:S01]  /*1fa0*/  FADD.FTZ R104, R104, R75 ;  /* 0x0000004b68687221 */ /* 0x000fe20000010000 */
[----:B---3--:R-:W-:Y:S01]  /*1fb0*/  IMAD R108, R10, 0x8, R100 ;  /* 0x000000080a6c7824 */ /* 0x008fe200078e0264 */
[----:B------:R-:W3:Y:S01]  /*1fc0*/  LDS.64 R74, [R107+0x2300] ;  /* 0x002300006b4a7984 */ /* 0x000ee20000000a00 */
[----:B------:R-:W-:Y:S01]  /*1fd0*/  FADD.FTZ R101, R101, R76 ;  /* 0x0000004c65657221 */ /* 0x000fe20000010000 */
[----:B------:R-:W-:Y:S01]  /*1fe0*/  FADD.FTZ R104, R104, R77 ;  /* 0x0000004d68687221 */ /* 0x000fe20000010000 */
[----:B0-----:R-:W-:Y:S01]  /*1ff0*/  IMAD R105, R9, 0x8, R100 ;  /* 0x0000000809697824 */ /* 0x001fe200078e0264 */
[----:B------:R-:W0:Y:S01]  /*2000*/  LDS.64 R76, [R108+0x2440] ;  /* 0x002440006c4c7984 */ /* 0x000e220000000a00 */
[----:B------:R-:W-:Y:S01]  /*2010*/  LEA R100, R8, R100, 0x3 ;  /* 0x0000006408647211 */ /* 0x000fe200078e18ff */
[----:B--2---:R-:W-:Y:S01]  /*2020*/  FADD.FTZ R101, R101, R78 ;  /* 0x0000004e65657221 */ /* 0x004fe20000010000 */
[----:B------:R-:W-:-:S02]  /*2030*/  FADD.FTZ R104, R104, R79 ;  /* 0x0000004f68687221 */ /* 0x000fc40000010000 */
[----:B------:R-:W2:Y:S01]  /*2040*/  LDS.64 R78, [R105+0x2580] ;  /* 0x00258000694e7984 */ /* 0x000ea20000000a00 */
[----:B------:R-:W-:Y:S01]  /*2050*/  FADD.FTZ R101, R101, R60 ;  /* 0x0000003c65657221 */ /* 0x000fe20000010000 */
[----:B------:R-:W-:Y:S02]  /*2060*/  FADD.FTZ R104, R104, R61 ;  /* 0x0000003d68687221 */ /* 0x000fe40000010000 */
[----:B------:R-:W2:Y:S01]  /*2070*/  LDS.64 R60, [R100+0x26c0] ;  /* 0x0026c000643c7984 */ /* 0x000ea20000000a00 */
[----:B------:R-:W-:Y:S01]  /*2080*/  FADD.FTZ R101, R101, R62 ;  /* 0x0000003e65657221 */ /* 0x000fe20000010000 */
[----:B------:R-:W-:Y:S02]  /*2090*/  FADD.FTZ R104, R104, R63 ;  /* 0x0000003f68687221 */ /* 0x000fe40000010000 */
[----:B------:R-:W0:Y:S01]  /*20a0*/  LDC.64 R62, c[0x0][0x260] ;  /* 0x00009800ff3e7b82 */ /* 0x000e220000000a00 */
[----:B----4-:R-:W-:Y:S01]  /*20b0*/  FADD.FTZ R101, R101, R64 ;  /* 0x0000004065657221 */ /* 0x010fe20000010000 */
[----:B------:R-:W-:Y:S01]  /*20c0*/  FADD.FTZ R104, R104, R65 ;  /* 0x0000004168687221 */ /* 0x000fe20000010000 */
[----:B------:R-:W-:-:S02]  /*20d0*/  IMAD R64, R4, 0x28, R7 ;  /* 0x0000002804407824 */ /* 0x000fc400078e0207 */
[----:B-----5:R-:W-:Y:S01]  /*20e0*/  FADD.FTZ R101, R101, R66 ;  /* 0x0000004265657221 */ /* 0x020fe20000010000 */
[----:B------:R-:W-:Y:S01]  /*20f0*/  FADD.FTZ R104, R104, R67 ;  /* 0x0000004368687221 */ /* 0x000fe20000010000 */
[----:B------:R-:W-:Y:S02]  /*2100*/  IMAD.SHL.U32 R65, R64, 0x2, RZ ;  /* 0x0000000240417824 */ /* 0x000fe400078e00ff */
[----:B------:R-:W-:Y:S01]  /*2110*/  FADD.FTZ R101, R101, R68 ;  /* 0x0000004465657221 */ /* 0x000fe20000010000 */
[----:B------:R-:W-:-:S03]  /*2120*/  FADD.FTZ R104, R104, R69 ;  /* 0x0000004568687221 */ /* 0x000fc60000010000 */
[----:B------:R-:W-:Y:S01]  /*2130*/  FADD.FTZ R101, R101, R70 ;  /* 0x0000004665657221 */ /* 0x000fe20000010000 */
[----:B------:R-:W-:-:S03]  /*2140*/  FADD.FTZ R104, R104, R71 ;  /* 0x0000004768687221 */ /* 0x000fc60000010000 */
[----:B-1----:R-:W-:Y:S01]  /*2150*/  FADD.FTZ R101, R101, R72 ;  /* 0x0000004865657221 */ /* 0x002fe20000010000 */
[----:B------:R-:W-:-:S03]  /*2160*/  FADD.FTZ R104, R104, R73 ;  /* 0x0000004968687221 */ /* 0x000fc60000010000 */
[----:B---3--:R-:W-:Y:S01]  /*2170*/  FADD.FTZ R101, R101, R74 ;  /* 0x0000004a65657221 */ /* 0x008fe20000010000 */
[----:B------:R-:W-:Y:S01]  /*2180*/  FADD.FTZ R104, R104, R75 ;  /* 0x0000004b68687221 */ /* 0x000fe20000010000 */
[----:B0-----:R-:W-:-:S04]  /*2190*/  IMAD.WIDE.U32 R62, R65, 0x4, R62 ;  /* 0x00000004413e7825 */ /* 0x001fc800078e003e */
[----:B------:R-:W-:Y:S01]  /*21a0*/  FADD.FTZ R101, R101, R76 ;  /* 0x0000004c65657221 */ /* 0x000fe20000010000 */
[----:B------:R-:W-:-:S04]  /*21b0*/  FADD.FTZ R104, R104, R77 ;  /* 0x0000004d68687221 */ /* 0x000fc80000010000 */
[----:B--2---:R-:W-:Y:S01]  /*21c0*/  FADD.FTZ R104, R104, R79 ;  /* 0x0000004f68687221 */ /* 0x004fe20000010000 */
[----:B------:R-:W-:-:S03]  /*21d0*/  FADD.FTZ R101, R101, R78 ;  /* 0x0000004e65657221 */ /* 0x000fc60000010000 */
[----:B------:R-:W-:Y:S01]  /*21e0*/  FADD.FTZ R61, R104, R61 ;  /* 0x0000003d683d7221 */ /* 0x000fe20000010000 */
[----:B------:R-:W-:-:S05]  /*21f0*/  FADD.FTZ R60, R101, R60 ;  /* 0x0000003c653c7221 */ /* 0x000fca0000010000 */
[----:B------:R1:W-:Y:S02]  /*2200*/  STG.E.64 desc[UR8][R62.64+0x600], R60 ;  /* 0x0006003c3e007986 */ /* 0x0003e4000c101b08 */
.L_x_6:
[----:B------:R-:W-:Y:S05]  /*2210*/  BSYNC B1 ;  /* 0x0000000000017941 */ /* 0x000fea0003800000 */
.L_x_5:
[----:B------:R-:W-:Y:S01]  /*2220*/  BSSY B1, `(.L_x_7) ;  /* 0x0000025000017945 */ /* 0x000fe20003800000 */
[----:B------:R-:W-:Y:S02]  /*2230*/  PRMT R65, R58, 0x7632, R65 ;  /* 0x000076323a417816 */ /* 0x000fe40000000041 */
[----:B-1----:R-:W-:Y:S01]  /*2240*/  PRMT R60, R59, 0x7632, R60 ;  /* 0x000076323b3c7816 */ /* 0x002fe2000000003c */
[----:B------:R-:W-:Y:S06]  /*2250*/  @P2 BRA `(.L_x_8) ;  /* 0x0000000000842947 */ /* 0x000fec0003800000 */
[----:B------:R-:W-:Y:S01]  /*2260*/  ISETP.GT.U32.AND P1, PT, R47, 0x9, PT ;  /* 0x000000092f00780c */ /* 0x000fe20003f24070 */
[----:B------:R-:W-:-:S12]  /*2270*/  UMOV UR4, 0xffffffff ;  /* 0xffffffff00047882 */ /* 0x000fd80000000000 */
[----:B------:R-:W1:Y:S01]  /*2280*/  @!P1 S2R R59, SR_CgaCtaId ;  /* 0x00000000003b9919 */ /* 0x000e620000008800 */
[----:B------:R-:W-:-:S05]  /*2290*/  @!P1 MOV R58, 0x400 ;  /* 0x00000400003a9802 */ /* 0x000fca0000000f00 */
[----:B------:R-:W-:-:S05]  /*22a0*/  @!P1 VIADD R58, R58, 0x2800 ;  /* 0x000028003a3a9836 */ /* 0x000fca0000000000 */
[----:B-1----:R-:W-:Y:S02]  /*22b0*/  @!P1 LEA R62, R59, R58, 0x18 ;  /* 0x0000003a3b3e9211 */ /* 0x002fe400078ec0ff */
[----:B------:R-:W-:Y:S02]  /*22c0*/  CS2R R58, SRZ ;  /* 0x00000000003a7805 */ /* 0x000fe4000001ff00 */
[----:B------:R-:W-:-:S05]  /*22d0*/  @!P1 LEA R61, R47, R62, 0x3 ;  /* 0x0000003e2f3d9211 */ /* 0x000fca00078e18ff */
[----:B------:R1:W2:Y:S01]  /*22e0*/  @!P1 LDS.64 R58, [R61] ;  /* 0x000000003d3a9984 */ /* 0x0002a20000000a00 */
[----:B------:R-:W-:Y:S05]  /*22f0*/  BRA.DIV UR4, `(.L_x_9) ;  /* 0x0000000e04b47947 */ /* 0x000fea000b800000 */
[----:B--2---:R-:W2:Y:S04]  /*2300*/  SHFL.BFLY PT, R67, R58, 0x8, 0x1f ;  /* 0x0d001f003a437f89 */ /* 0x004ea800000e0000 */
[----:B------:R-:W3:Y:S01]  /*2310*/  SHFL.BFLY PT, R68, R59, 0x8, 0x1f ;  /* 0x0d001f003b447f89 */ /* 0x000ee200000e0000 */
[----:B--2---:R-:W-:Y:S01]  /*2320*/  FADD.FTZ R67, R67, R58 ;  /* 0x0000003a43437221 */ /* 0x004fe20000010000 */
[----:B---3--:R-:W-:-:S04]  /*2330*/  FADD.FTZ R68, R68, R59 ;  /* 0x0000003b44447221 */ /* 0x008fc80000010000 */
[----:B------:R-:W2:Y:S04]  /*2340*/  SHFL.BFLY PT, R70, R67, 0x4, 0x1f ;  /* 0x0c801f0043467f89 */ /* 0x000ea800000e0000 */
        /* <DEDUP_REMOVED lines=8> */
[----:B------:R3:W4:Y:S02]  /*23d0*/  SHFL.BFLY PT, R66, R72, 0x1, 0x1f ;  /* 0x0c201f0048427f89 */ /* 0x00072400000e0000 */
[----:B--23--:R-:W-:-:S07]  /*23e0*/  FADD.FTZ R58, R71, R58 ;  /* 0x0000003a473a7221 */ /* 0x00cfce0000010000 */
.L_x_29:
[----:B------:R-:W-:Y:S01]  /*23f0*/  ISETP.NE.AND P1, PT, R47, RZ, PT ;  /* 0x000000ff2f00720c */ /* 0x000fe20003f25270 */
[----:B----4-:R-:W-:-:S12]  /*2400*/  FADD.FTZ R59, R72, R66 ;  /* 0x00000042483b7221 */ /* 0x010fd80000010000 */
[----:B------:R-:W2:Y:S01]  /*2410*/  @!P1 S2R R62, SR_CgaCtaId ;  /* 0x00000000003e9919 */ /* 0x000ea20000008800 */
[----:B-1----:R-:W-:Y:S01]  /*2420*/  @!P1 MOV R61, 0x400 ;  /* 0x00000400003d9802 */ /* 0x002fe20000000f00 */
[----:B------:R-:W-:Y:S01]  /*2430*/  @!P1 FMUL.FTZ R59, R59, 0.00039062500582076609135 ;  /* 0x39cccccd3b3b9820 */ /* 0x000fe20000410000 */
[----:B------:R-:W-:Y:S02]  /*2440*/  @!P1 FMUL.FTZ R58, R58, 0.00039062500582076609135 ;  /* 0x39cccccd3a3a9820 */ /* 0x000fe40000410000 */
[----:B--2---:R-:W-:-:S05]  /*2450*/  @!P1 LEA R45, R62, R61, 0x18 ;  /* 0x0000003d3e2d9211 */ /* 0x004fca00078ec0ff */
[----:B------:R1:W-:Y:S02]  /*2460*/  @!P1 STS.64 [R45+0x2850], R58 ;  /* 0x0028503a2d009388 */ /* 0x0003e40000000a00 */
.L_x_8:
[----:B------:R-:W-:Y:S05]  /*2470*/  BSYNC B1 ;  /* 0x0000000000017941 */ /* 0x000fea0003800000 */
.L_x_7:
[----:B------:R-:W-:-:S04]  /*2480*/  ISETP.GE.U32.AND P1, PT, R88, UR10, PT ;  /* 0x0000000a58007c0c */ /* 0x000fc8000bf26070 */
[----:B------:R-:W-:-:S13]  /*2490*/  ISETP.GE.AND.EX P1, PT, R90, UR6, PT, P1 ;  /* 0x000000065a007c0c */ /* 0x000fda000bf26310 */
[----:B------:R-:W-:Y:S05]  /*24a0*/  @!P1 WARPSYNC.ALL ;  /* 0x0000000000009948 */ /* 0x000fea0003800000 */
[----:B------:R-:W-:Y:S06]  /*24b0*/  @!P1 BAR.SYNC.DEFER_BLOCKING 0x0 ;  /* 0x0000000000009b1d */ /* 0x000fec0000010000 */
[----:B------:R-:W-:Y:S05]  /*24c0*/  @!P1 BRA `(.L_x_10) ;  /* 0x0000000000409947 */ /* 0x000fea0003800000 */
[----:B------:R-:W-:Y:S01]  /*24d0*/  ISETP.NE.AND P1, PT, R47, RZ, PT ;  /* 0x000000ff2f00720c */ /* 0x000fe20003f25270 */
[----:B------:R-:W-:Y:S05]  /*24e0*/  WARPSYNC.ALL ;  /* 0x0000000000007948 */ /* 0x000fea0003800000 */
[----:B------:R-:W-:Y:S07]  /*24f0*/  BAR.SYNC.DEFER_BLOCKING 0x0 ;  /* 0x0000000000007b1d */ /* 0x000fee0000010000 */
[----:B------:R-:W-:Y:S05]  /*2500*/  @P1 BRA `(.L_x_11) ;  /* 0x0000000000281947 */ /* 0x000fea0003800000 */
[----:B------:R-:W-:Y:S06]  /*2510*/  MEMBAR.ALL.GPU ;  /* 0x0000000000007992 */ /* 0x000fec000000a000 */
[----:B------:R-:W-:-:S00]  /*2520*/  ERRBAR ;  /* 0x00000000000079ab */ /* 0x000fc00000000000 */
[----:B------:R-:W-:Y:S06]  /*2530*/  CGAERRBAR ;  /* 0x00000000000075ab */ /* 0x000fec0000000000 */
[----:B-1----:R1:W5:Y:S02]  /*2540*/  ATOM.E.ADD.STRONG.GPU PT, R58, desc[UR8][R102.64], R6 ;  /* 0x00000006663a798a */ /* 0x00236400081ee1c8 */
.L_x_12:
[----:B------:R-:W2:Y:S04]  /*2550*/  LD.E.STRONG.GPU R59, desc[UR8][R102.64] ;  /* 0x00000008663b7980 */ /* 0x000ea8000c10f900 */
[----:B--2---:R-:W-:Y:S01]  /*2560*/  CCTL.IVALL ;  /* 0x00000000ff00798f */ /* 0x004fe20002000000 */
[----:B------:R-:W-:Y:S05]  /*2570*/  YIELD ;  /* 0x0000000000007946 */ /* 0x000fea0003800000 */
[----:B-----5:R-:W-:-:S04]  /*2580*/  LOP3.LUT R59, R59, R58, RZ, 0x3c, !PT ;  /* 0x0000003a3b3b7212 */ /* 0x020fc800078e3cff */
[----:B------:R-:W-:-:S13]  /*2590*/  ISETP.GT.AND P1, PT, R59, -0x1, PT ;  /* 0xffffffff3b00780c */ /* 0x000fda0003f24270 */
[----:B------:R-:W-:Y:S05]  /*25a0*/  @P1 BRA `(.L_x_12) ;  /* 0xfffffffc00e81947 */ /* 0x000fea000383ffff */
.L_x_11:
[----:B------:R-:W-:Y:S05]  /*25b0*/  WARPSYNC.ALL ;  /* 0x0000000000007948 */ /* 0x000fea0003800000 */
[----:B------:R-:W-:Y:S06]  /*25c0*/  BAR.SYNC.DEFER_BLOCKING 0x0 ;  /* 0x0000000000007b1d */ /* 0x000fec0000010000 */
.L_x_10:
[----:B------:R-:W2:Y:S01]  /*25d0*/  S2UR UR5, SR_CgaCtaId ;  /* 0x00000000000579c3 */ /* 0x000ea20000008800 */
[----:B------:R-:W-:Y:S01]  /*25e0*/  UMOV UR4, 0x400 ;  /* 0x0000040000047882 */ /* 0x000fe20000000000 */
[----:B------:R-:W-:Y:S01]  /*25f0*/  IMAD.IADD R3, R3, 0x1, -R4 ;  /* 0x0000000103037824 */ /* 0x000fe200078e0a04 */
[----:B------:R-:W-:Y:S01]  /*2600*/  UIADD3 UR4, UR4, 0x2850, URZ ;  /* 0x0000285004047890 */ /* 0x000fe2000fffe03f */
[----:B------:R-:W-:Y:S01]  /*2610*/  SHF.L.U32 R97, R97, 0x10, RZ ;  /* 0x0000001061617819 */ /* 0x000fe200000006ff */
[----:B------:R-:W-:Y:S01]  /*2620*/  IMAD.U32 R61, R96, 0x10000, RZ ;  /* 0x00010000603d7824 */ /* 0x000fe200078e00ff */
[----:B------:R-:W-:Y:S01]  /*2630*/  SHF.L.U32 R93, R93, 0x10, RZ ;  /* 0x000000105d5d7819 */ /* 0x000fe200000006ff */
[----:B------:R-:W-:Y:S01]  /*2640*/  IMAD.U32 R63, R92, 0x10000, RZ ;  /* 0x000100005c3f7824 */ /* 0x000fe200078e00ff */
[----:B------:R-:W-:Y:S01]  /*2650*/  SHF.L.U32 R99, R99, 0x10, RZ ;  /* 0x0000001063637819 */ /* 0x000fe200000006ff */
[----:B------:R-:W-:Y:S02]  /*2660*/  IMAD.U32 R95, R95, 0x10000, RZ ;  /* 0x000100005f5f7824 */ /* 0x000fe400078e00ff */
[C---:B------:R-:W-:Y:S01]  /*2670*/  FADD.FTZ R4, -R56.reuse, R97 ;  /* 0x0000006138047221 */ /* 0x040fe20000010100 */
[----:B------:R-:W-:Y:S01]  /*2680*/  FADD.FTZ R62, -R56, R61 ;  /* 0x0000003d383e7221 */ /* 0x000fe20000010100 */
[----:B------:R-:W-:Y:S01]  /*2690*/  SHF.L.U32 R61, R98, 0x10, RZ ;  /* 0x00000010623d7819 */ /* 0x000fe200000006ff */
[C---:B------:R-:W-:Y:S01]  /*26a0*/  FADD.FTZ R64, -R56.reuse, R93 ;  /* 0x0000005d38407221 */ /* 0x040fe20000010100 */
[----:B------:R-:W-:Y:S01]  /*26b0*/  FADD.FTZ R66, -R56, R63 ;  /* 0x0000003f38427221 */ /* 0x000fe20000010100 */
[----:B------:R-:W-:Y:S01]  /*26c0*/  FMUL.FTZ R4, R57, R4 ;  /* 0x0000000439047220 */ /* 0x000fe20000410000 */
[----:B------:R-:W-:Y:S01]  /*26d0*/  SHF.L.U32 R65, R65, 0x10, RZ ;  /* 0x0000001041417819 */ /* 0x000fe200000006ff */
[----:B------:R-:W-:-:S02]  /*26e0*/  IMAD.U32 R60, R60, 0x10000, RZ ;  /* 0x000100003c3c7824 */ /* 0x000fc400078e00ff */
[C---:B------:R-:W-:Y:S01]  /*26f0*/  FMUL.FTZ R62, R57.reuse, R62 ;  /* 0x0000003e393e7220 */ /* 0x040fe20000410000 */
[C---:B------:R-:W-:Y:S01]  /*2700*/  FMUL.FTZ R64, R57.reuse, R64 ;  /* 0x0000004039407220 */ /* 0x040fe20000410000 */
[----:B------:R-:W-:Y:S01]  /*2710*/  FMUL.FTZ R66, R57, R66 ;  /* 0x0000004239427220 */ /* 0x000fe20000410000 */
[----:B--2---:R-:W-:-:S06]  /*2720*/  ULEA UR4, UR5, UR4, 0x18 ;  /* 0x0000000405047291 */ /* 0x004fcc000f8ec03f */
[----:B------:R-:W-:Y:S01]  /*2730*/  LEA R3, R3, UR4, 0x3 ;  /* 0x0000000403037c11 */ /* 0x000fe2000f8e18ff */
[----:B------:R-:W-:-:S04]  /*2740*/  ULDC.64 UR4, c[0x0][0x210] ;  /* 0x0000840000047ab9 */ /* 0x000fc80000000a00 */
[----:B-1----:R1:W2:Y:S02]  /*2750*/  LDS.64 R58, [R3] ;  /* 0x00000000033a7984 */ /* 0x0022a40000000a00 */
[----:B-1----:R-:W-:Y:S02]  /*2760*/  IMAD.U32 R3, R94, 0x10000, RZ ;  /* 0x000100005e037824 */ /* 0x002fe400078e00ff */
[--C-:B--2---:R-:W-:Y:S01]  /*2770*/  FFMA.FTZ R86, R86, R89, -R58.reuse ;  /* 0x0000005956567223 */ /* 0x104fe2000001083a */
[--C-:B------:R-:W-:Y:S01]  /*2780*/  FFMA.FTZ R56, R95, R99, -R58.reuse ;  /* 0x000000635f387223 */ /* 0x100fe2000001083a */
[--C-:B------:R-:W-:Y:S01]  /*2790*/  FFMA.FTZ R3, R3, R61, -R58.reuse ;  /* 0x0000003d03037223 */ /* 0x100fe2000001083a */
[----:B------:R-:W-:Y:S01]  /*27a0*/  FFMA.FTZ R83, R89, R83, -R58 ;  /* 0x0000005359537223 */ /* 0x000fe2000001083a */
[----:B------:R-:W-:Y:S01]  /*27b0*/  FFMA.FTZ R86, R91, -R59, R86 ;  /* 0x8000003b5b567223 */ /* 0x000fe20000010056 */
[----:B------:R-:W-:Y:S01]  /*27c0*/  FFMA.FTZ R4, -R59, R4, R56 ;  /* 0x000000043b047223 */ /* 0x000fe20000010138 */
[--C-:B------:R-:W-:Y:S01]  /*27d0*/  FFMA.FTZ R65, R99, R65, -R58.reuse ;  /* 0x0000004163417223 */ /* 0x100fe2000001083a */
[--C-:B------:R-:W-:Y:S01]  /*27e0*/  FFMA.FTZ R84, R84, R85, -R58.reuse ;  /* 0x0000005554547223 */ /* 0x100fe2000001083a */
[--C-:B------:R-:W-:Y:S01]  /*27f0*/  FFMA.FTZ R81, R85, R81, -R58.reuse ;  /* 0x0000005155517223 */ /* 0x100fe2000001083a */
[----:B------:R-:W-:Y:S01]  /*2800*/  FFMA.FTZ R60, R61, R60, -R58 ;  /* 0x0000003c3d3c7223 */ /* 0x000fe2000001083a */
[----:B------:R-:W-:Y:S01]  /*2810*/  FFMA.FTZ R62, -R59, R62, R3 ;  /* 0x0000003e3b3e7223 */ /* 0x000fe20000010103 */
[C---:B------:R-:W-:Y:S01]  /*2820*/  FMUL.FTZ R86, R57.reuse, R86 ;  /* 0x0000005639567220 */ /* 0x040fe20000410000 */
[----:B------:R-:W-:Y:S01]  /*2830*/  FMUL.FTZ R3, R57, R4 ;  /* 0x0000000439037220 */ /* 0x000fe20000410000 */
[-C--:B------:R-:W-:Y:S01]  /*2840*/  FFMA.FTZ R84, R87, -R59.reuse, R84 ;  /* 0x8000003b57547223 */ /* 0x080fe20000010054 */
[-C--:B------:R-:W-:Y:S01]  /*2850*/  FFMA.FTZ R82, R82, -R59.reuse, R83 ;  /* 0x8000003b52527223 */ /* 0x080fe20000010053 */
[C---:B------:R-:W-:Y:S01]  /*2860*/  FFMA.FTZ R64, -R59.reuse, R64, R65 ;  /* 0x000000403b407223 */ /* 0x040fe20000010141 */
[----:B------:R-:W-:Y:S01]  /*2870*/  FFMA.FTZ R80, R80, -R59, R81 ;  /* 0x8000003b50507223 */ /* 0x000fe20000010051 */
[----:B------:R-:W-:Y:S01]  /*2880*/  FFMA.FTZ R60, -R59, R66, R60 ;  /* 0x000000423b3c7223 */ /* 0x000fe2000001013c */
[----:B------:R-:W-:Y:S01]  /*2890*/  F2FP.BF16.F32.PACK_AB R86, R3, R86 ;  /* 0x000000560356723e */ /* 0x000fe200000010ff */
[C---:B------:R-:W-:Y:S01]  /*28a0*/  FMUL.FTZ R84, R57.reuse, R84 ;  /* 0x0000005439547220 */ /* 0x040fe20000410000 */
[C---:B------:R-:W-:Y:S01]  /*28b0*/  FMUL.FTZ R61, R57.reuse, R62 ;  /* 0x0000003e393d7220 */ /* 0x040fe20000410000 */
[C---:B------:R-:W-:Y:S01]  /*28c0*/  FMUL.FTZ R82, R57.reuse, R82 ;  /* 0x0000005239527220 */ /* 0x040fe20000410000 */
[C---:B------:R-:W-:Y:S01]  /*28d0*/  FMUL.FTZ R3, R57.reuse, R64 ;  /* 0x0000004039037220 */ /* 0x040fe20000410000 */
[C---:B------:R-:W-:Y:S01]  /*28e0*/  FMUL.FTZ R80, R57.reuse, R80 ;  /* 0x0000005039507220 */ /* 0x040fe20000410000 */
[----:B------:R-:W-:Y:S01]  /*28f0*/  FMUL.FTZ R57, R57, R60 ;  /* 0x0000003c39397220 */ /* 0x000fe20000410000 */
[----:B------:R-:W-:-:S02]  /*2900*/  IADD3 R58, P1, R0, UR4, RZ ;  /* 0x00000004003a7c10 */ /* 0x000fc4000ff3e0ff */
[----:B------:R-:W-:Y:S02]  /*2910*/  F2FP.BF16.F32.PACK_AB R84, R61, R84 ;  /* 0x000000543d54723e */ /* 0x000fe400000010ff */
[----:B------:R-:W-:Y:S02]  /*2920*/  F2FP.BF16.F32.PACK_AB R82, R3, R82 ;  /* 0x000000520352723e */ /* 0x000fe400000010ff */
[----:B------:R-:W-:Y:S02]  /*2930*/  F2FP.BF16.F32.PACK_AB R80, R57, R80 ;  /* 0x000000503950723e */ /* 0x000fe400000010ff */
[----:B------:R-:W-:Y:S02]  /*2940*/  IADD3.X R59, R2, UR5, RZ, P1, !PT ;  /* 0x00000005023b7c10 */ /* 0x000fe40008ffe4ff */
[----:B------:R-:W-:Y:S02]  /*2950*/  PRMT R0, R86, 0x7632, R0 ;  /* 0x0000763256007816 */ /* 0x000fe40000000000 */
[----:B------:R-:W-:Y:S01]  /*2960*/  PRMT R2, R84, 0x7632, R2 ;  /* 0x0000763254027816 */ /* 0x000fe20000000002 */
[----:B------:R1:W-:Y:S01]  /*2970*/  STG.E.U16 desc[UR8][R58.64], R86 ;  /* 0x000000563a007986 */ /* 0x0003e2000c101508 */
[----:B------:R-:W-:-:S02]  /*2980*/  PRMT R3, R82, 0x7632, R3 ;  /* 0x0000763252037816 */ /* 0x000fc40000000003 */
[----:B------:R-:W-:Y:S01]  /*2990*/  PRMT R4, R80, 0x7632, R4 ;  /* 0x0000763250047816 */ /* 0x000fe20000000004 */
[----:B------:R1:W-:Y:S04]  /*29a0*/  STG.E.U16 desc[UR8][R58.64+0x2], R0 ;  /* 0x000002003a007986 */ /* 0x0003e8000c101508 */
[----:B------:R1:W-:Y:S04]  /*29b0*/  STG.E.U16 desc[UR8][R58.64+0x4], R84 ;  /* 0x000004543a007986 */ /* 0x0003e8000c101508 */
[----:B------:R1:W-:Y:S04]  /*29c0*/  STG.E.U16 desc[UR8][R58.64+0x6], R2 ;  /* 0x000006023a007986 */ /* 0x0003e8000c101508 */
[----:B------:R1:W-:Y:S04]  /*29d0*/  STG.E.U16 desc[UR8][R58.64+0x14000], R82 ;  /* 0x014000523a007986 */ /* 0x0003e8000c101508 */
[----:B------:R1:W-:Y:S04]  /*29e0*/  STG.E.U16 desc[UR8][R58.64+0x14002], R3 ;  /* 0x014002033a007986 */ /* 0x0003e8000c101508 */
[----:B------:R1:W-:Y:S04]  /*29f0*/  STG.E.U16 desc[UR8][R58.64+0x14004], R80 ;  /* 0x014004503a007986 */ /* 0x0003e8000c101508 */
[----:B------:R1:W-:Y:S01]  /*2a00*/  STG.E.U16 desc[UR8][R58.64+0x14006], R4 ;  /* 0x014006043a007986 */ /* 0x0003e2000c101508 */
[----:B------:R-:W-:Y:S05]  /*2a10*/  @!P0 BRA `(.L_x_13) ;  /* 0xffffffe400208947 */ /* 0x000fea000383ffff */
.L_x_4:
[----:B------:R-:W-:Y:S05]  /*2a20*/  BSYNC B0 ;  /* 0x0000000000007941 */ /* 0x000fea0003800000 */
.L_x_0:
[----:B01----:R-:W0:Y:S01]  /*2a30*/  S2R R2, SR_CTAID.Y ;  /* 0x0000000000027919 */ /* 0x003e220000002600 */
[----:B------:R-:W-:Y:S01]  /*2a40*/  IMAD.MOV.U32 R4, RZ, RZ, 0x28 ;  /* 0x00000028ff047424 */ /* 0x000fe200078e00ff */
[----:B------:R-:W0:Y:S02]  /*2a50*/  S2R R3, SR_CTAID.X ;  /* 0x0000000000037919 */ /* 0x000e240000002500 */
[----:B0-----:R-:W-:Y:S02]  /*2a60*/  LEA R0, R3, R2, 0x5 ;  /* 0x0000000203007211 */ /* 0x001fe400078e28ff */
[----:B------:R-:W-:Y:S02]  /*2a70*/  LOP3.LUT R3, R2, 0x1f, RZ, 0xc0, !PT ;  /* 0x0000001f02037812 */ /* 0x000fe400078ec0ff */
[----:B------:R-:W-:-:S03]  /*2a80*/  LOP3.LUT R0, R0, 0xffffffe0, RZ, 0xc0, !PT ;  /* 0xffffffe000007812 */ /* 0x000fc600078ec0ff */
[C---:B------:R-:W-:Y:S02]  /*2a90*/  IMAD R7, R3.reuse, R4, 0x28 ;  /* 0x0000002803077424 */ /* 0x040fe400078e0204 */
[----:B------:R-:W-:-:S05]  /*2aa0*/  IMAD R0, R3, 0x28, R0 ;  /* 0x0000002803007824 */ /* 0x000fca00078e0200 */
[----:B------:R-:W-:-:S13]  /*2ab0*/  ISETP.GE.AND P0, PT, R0, R7, PT ;  /* 0x000000070000720c */ /* 0x000fda0003f06270 */
[----:B------:R-:W-:Y:S05]  /*2ac0*/  @P0 EXIT ;  /* 0x000000000000094d */ /* 0x000fea0003800000 */
[----:B------:R-:W0:Y:S01]  /*2ad0*/  S2R R25, SR_TID.X ;  /* 0x0000000000197919 */ /* 0x000e220000002100 */
[----:B------:R-:W-:Y:S01]  /*2ae0*/  ULDC.64 UR4, c[0x0][0x258] ;  /* 0x0000960000047ab9 */ /* 0x000fe20000000a00 */
[----:B------:R-:W-:Y:S01]  /*2af0*/  MOV R2, 0x400 ;  /* 0x0000040000027802 */ /* 0x000fe20000000f00 */
[----:B------:R-:W-:Y:S01]  /*2b00*/  UISETP.LT.U32.AND UP0, UPT, UR4, 0x3, UPT ;  /* 0x000000030400788c */ /* 0x000fe2000bf01070 */
[----:B------:R-:W1:Y:S03]  /*2b10*/  S2R R3, SR_CgaCtaId ;  /* 0x0000000000037919 */ /* 0x000e660000008800 */
[----:B------:R-:W-:-:S04]  /*2b20*/  UISETP.LT.AND.EX UP0, UPT, UR5, URZ, UPT, UP0 ;  /* 0x0000003f0500728c */ /* 0x000fc8000bf01300 */
[----:B------:R-:W-:Y:S02]  /*2b30*/  USEL UR5, UR5, URZ, UP0 ;  /* 0x0000003f05057287 */ /* 0x000fe40008000000 */
[----:B------:R-:W-:-:S04]  /*2b40*/  USEL UR4, UR4, 0x3, UP0 ;  /* 0x0000000304047887 */ /* 0x000fc80008000000 */
[----:B------:R-:W-:Y:S01]  /*2b50*/  IMAD.U32 R4, RZ, RZ, UR5 ;  /* 0x00000005ff047e24 */ /* 0x000fe2000f8e00ff */
[--C-:B0-----:R-:W-:Y:S02]  /*2b60*/  SHF.R.U32.HI R11, RZ, 0x5, R25.reuse ;  /* 0x00000005ff0b7819 */ /* 0x101fe40000011619 */
[----:B------:R-:W-:Y:S02]  /*2b70*/  LOP3.LUT R9, R25, 0x1f, RZ, 0xc0, !PT ;  /* 0x0000001f19097812 */ /* 0x000fe400078ec0ff */
[----:B-1----:R-:W-:Y:S02]  /*2b80*/  LEA R20, R3, R2, 0x18 ;  /* 0x0000000203147211 */ /* 0x002fe400078ec0ff */
[C---:B------:R-:W-:Y:S02]  /*2b90*/  SHF.L.U32 R2, R11.reuse, 0x1, RZ ;  /* 0x000000010b027819 */ /* 0x040fe400000006ff */
[----:B------:R-:W-:Y:S02]  /*2ba0*/  LEA R3, R11, R20, 0x7 ;  /* 0x000000140b037211 */ /* 0x000fe400078e38ff */
[----:B------:R-:W-:-:S02]  /*2bb0*/  LOP3.LUT R2, R2, 0x1f, R25, 0x78, !PT ;  /* 0x0000001f02027812 */ /* 0x000fc400078e7819 */
[----:B------:R-:W-:Y:S02]  /*2bc0*/  ISETP.LT.U32.AND P0, PT, R11, UR4, PT ;  /* 0x000000040b007c0c */ /* 0x000fe4000bf01070 */
[----:B------:R-:W-:Y:S01]  /*2bd0*/  SHF.R.U32.HI R13, RZ, 0x4, R25 ;  /* 0x00000004ff0d7819 */ /* 0x000fe20000011619 */
[----:B------:R-:W-:Y:S01]  /*2be0*/  IMAD R6, R2, 0x4, R3 ;  /* 0x0000000402067824 */ /* 0x000fe200078e0203 */
[----:B------:R-:W-:Y:S02]  /*2bf0*/  ISETP.GT.AND.EX P0, PT, R4, RZ, PT, P0 ;  /* 0x000000ff0400720c */ /* 0x000fe40003f04300 */
[C---:B------:R-:W-:Y:S02]  /*2c00*/  LOP3.LUT R8, R25.reuse, 0xf, RZ, 0xc0, !PT ;  /* 0x0000000f19087812 */ /* 0x040fe400078ec0ff */
[----:B------:R-:W-:-:S09]  /*2c10*/  SHF.L.U32 R27, R25, 0x1, RZ ;  /* 0x00000001191b7819 */ /* 0x000fd200000006ff */
.L_x_19:
[----:B------:R-:W-:Y:S01]  /*2c20*/  IMAD.IADD R2, R9, 0x1, R0 ;  /* 0x0000000109027824 */ /* 0x000fe200078e0200 */
[----:B------:R-:W-:Y:S01]  /*2c30*/  BSSY B0, `(.L_x_14) ;  /* 0x000000e000007945 */ /* 0x000fe20003800000 */
[----:B0-----:R-:W-:Y:S01]  /*2c40*/  HFMA2.MMA R3, -RZ, RZ, 0, 0 ;  /* 0x00000000ff037435 */ /* 0x001fe200000001ff */
[----:B------:R-:W-:Y:S02]  /*2c50*/  IMAD.MOV.U32 R15, RZ, RZ, RZ ;  /* 0x000000ffff0f7224 */ /* 0x000fe400078e00ff */
[----:B------:R-:W-:-:S13]  /*2c60*/  ISETP.GE.U32.OR P1, PT, R2, R7, !P0 ;  /* 0x000000070200720c */ /* 0x000fda0004726470 */
[----:B------:R-:W-:Y:S05]  /*2c70*/  @P1 BRA `(.L_x_15) ;  /* 0x0000000000241947 */ /* 0x000fea0003800000 */
[----:B------:R-:W-:Y:S01]  /*2c80*/  IADD3 R2, P1, R9, R0, RZ ;  /* 0x0000000009027210 */ /* 0x000fe20007f3e0ff */
[----:B------:R-:W-:-:S03]  /*2c90*/  ULDC.64 UR4, c[0x0][0x260] ;  /* 0x0000980000047ab9 */ /* 0x000fc60000000a00 */
[----:B------:R-:W-:-:S03]  /*2ca0*/  LEA.HI.X.SX32 R3, R0, RZ, 0x1, P1 ;  /* 0x000000ff00037211 */ /* 0x000fc600008f0eff */
[----:B------:R-:W-:-:S03]  /*2cb0*/  IMAD.WIDE.U32 R2, R11, 0x500, R2 ;  /* 0x000005000b027825 */ /* 0x000fc600078e0002 */
[----:B------:R-:W-:-:S04]  /*2cc0*/  LEA R4, P1, R2, UR4, 0x3 ;  /* 0x0000000402047c11 */ /* 0x000fc8000f8218ff */
[----:B------:R-:W-:-:S06]  /*2cd0*/  LEA.HI.X R5, R2, UR5, R3, 0x3, P1 ;  /* 0x0000000502057c11 */ /* 0x000fcc00088f1c03 */
[----:B------:R-:W2:Y:S02]  /*2ce0*/  LDG.E.64 R4, desc[UR8][R4.64+0x600] ;  /* 0x0006000804047981 */ /* 0x000ea4000c1e1b00 */
[----:B--2---:R-:W-:Y:S01]  /*2cf0*/  FADD.FTZ R3, RZ, R4 ;  /* 0x00000004ff037221 */ /* 0x004fe20000010000 */
[----:B------:R-:W-:-:S07]  /*2d00*/  FADD.FTZ R15, RZ, R5 ;  /* 0x00000005ff0f7221 */ /* 0x000fce0000010000 */
.L_x_15:
[----:B------:R-:W-:Y:S05]  /*2d10*/  BSYNC B0 ;  /* 0x0000000000007941 */ /* 0x000fea0003800000 */
.L_x_14:
[----:B------:R-:W-:Y:S01]  /*2d20*/  ISETP.GT.U32.AND P1, PT, R25, 0x1ff, PT ;  /* 0x000001ff1900780c */ /* 0x000fe20003f24070 */
[----:B------:R0:W-:Y:S04]  /*2d30*/  STS [R6], R3 ;  /* 0x0000000306007388 */ /* 0x0001e80000000800 */
[----:B------:R0:W-:Y:S01]  /*2d40*/  STS [R6+0x500], R15 ;  /* 0x0005000f06007388 */ /* 0x0001e20000000800 */
[----:B------:R-:W-:Y:S07]  /*2d50*/  BAR.SYNC.DEFER_BLOCKING 0x0 ;  /* 0x0000000000007b1d */ /* 0x000fee0000010000 */
[----:B------:R-:W-:Y:S05]  /*2d60*/  @P1 BRA `(.L_x_16) ;  /* 0x0000000400001947 */ /* 0x000fea0003800000 */
[----:B0-----:R-:W0:Y:S01]  /*2d70*/  LDC.64 R2, c[0x0][0x220] ;  /* 0x00008800ff027b82 */ /* 0x001e220000000a00 */
[----:B------:R-:W-:Y:S01]  /*2d80*/  IADD3 R15, R13, R0, RZ ;  /* 0x000000000d0f7210 */ /* 0x000fe20007ffe0ff */
[----:B------:R-:W-:-:S06]  /*2d90*/  IMAD.MOV.U32 R10, RZ, RZ, R13 ;  /* 0x000000ffff0a7224 */ /* 0x000fcc00078e000d */
[----:B------:R-:W1:Y:S01]  /*2da0*/  LDC.64 R4, c[0x0][0x218] ;  /* 0x00008600ff047b82 */ /* 0x000e620000000a00 */
[----:B0-----:R-:W-:-:S04]  /*2db0*/  IMAD.WIDE R2, R15, 0x2, R2 ;  /* 0x000000020f027825 */ /* 0x001fc800078e0202 */
[----:B------:R-:W-:Y:S01]  /*2dc0*/  IMAD.MOV.U32 R18, RZ, RZ, R2 ;  /* 0x000000ffff127224 */ /* 0x000fe200078e0002 */
[----:B------:R-:W-:Y:S01]  /*2dd0*/  MOV R23, R3 ;  /* 0x0000000300177202 */ /* 0x000fe20000000f00 */
[----:B-1----:R-:W-:-:S04]  /*2de0*/  IMAD.WIDE R4, R15, 0x2, R4 ;  /* 0x000000020f047825 */ /* 0x002fc800078e0204 */
[----:B------:R-:W-:Y:S01]  /*2df0*/  IMAD.MOV.U32 R16, RZ, RZ, R4 ;  /* 0x000000ffff107224 */ /* 0x000fe200078e0004 */
[----:B------:R-:W-:-:S07]  /*2e00*/  MOV R21, R5 ;  /* 0x0000000500157202 */ /* 0x000fce0000000f00 */
.L_x_18:
[----:B------:R-:W-:-:S13]  /*2e10*/  ISETP.GE.AND P1, PT, R15, R7, PT ;  /* 0x000000070f00720c */ /* 0x000fda0003f26270 */
[----:B------:R-:W-:Y:S05]  /*2e20*/  @P1 BRA `(.L_x_16) ;  /* 0x0000000000d01947 */ /* 0x000fea0003800000 */
[----:B------:R-:W-:Y:S01]  /*2e30*/  ISETP.GT.U32.AND P1, PT, R8, 0x9, PT ;  /* 0x000000090800780c */ /* 0x000fe20003f24070 */
[----:B------:R-:W-:-:S12]  /*2e40*/  UMOV UR4, 0xffff ;  /* 0x0000ffff00047882 */ /* 0x000fd80000000000 */
[----:B------:R-:W-:Y:S02]  /*2e50*/  @!P1 LOP3.LUT R3, R10, 0x1e, R27, 0x78, !PT ;  /* 0x0000001e0a039812 */ /* 0x000fe400078e781b */
[----:B------:R-:W-:-:S05]  /*2e60*/  @!P1 LEA R4, R8, R20, 0x7 ;  /* 0x0000001408049211 */ /* 0x000fca00078e38ff */
[----:B------:R-:W-:Y:S01]  /*2e70*/  @!P1 IMAD R4, R3, 0x4, R4 ;  /* 0x0000000403049824 */ /* 0x000fe200078e0204 */
[----:B------:R-:W-:-:S06]  /*2e80*/  CS2R R2, SRZ ;  /* 0x0000000000027805 */ /* 0x000fcc000001ff00 */
[----:B------:R0:W1:Y:S04]  /*2e90*/  @!P1 LDS R2, [R4] ;  /* 0x0000000004029984 */ /* 0x0000680000000800 */
[----:B------:R0:W2:Y:S01]  /*2ea0*/  @!P1 LDS R3, [R4+0x500] ;  /* 0x0005000004039984 */ /* 0x0000a20000000800 */
[----:B------:R-:W-:Y:S05]  /*2eb0*/  BRA.DIV UR4, `(.L_x_17) ;  /* 0x0000000604ac7947 */ /* 0x000fea000b800000 */
[----:B------:R-:W-:Y:S01]  /*2ec0*/  MOV R19, 0xffff ;  /* 0x0000ffff00137802 */ /* 0x000fe20000000f00 */
[----:B------:R-:W-:Y:S01]  /*2ed0*/  IMAD.MOV.U32 R14, RZ, RZ, 0xffff ;  /* 0x0000ffffff0e7424 */ /* 0x000fe200078e00ff */
[----:B------:R-:W-:Y:S01]  /*2ee0*/  MOV R22, 0xffff ;  /* 0x0000ffff00167802 */ /* 0x000fe20000000f00 */
[----:B------:R-:W-:Y:S01]  /*2ef0*/  IMAD.MOV.U32 R29, RZ, RZ, 0xffff ;  /* 0x0000ffffff1d7424 */ /* 0x000fe200078e00ff */
[----:B------:R-:W-:Y:S01]  /*2f00*/  MOV R31, 0xffff ;  /* 0x0000ffff001f7802 */ /* 0x000fe20000000f00 */
[----:B-1----:R-:W1:Y:S01]  /*2f10*/  SHFL.BFLY PT, R5, R2, 0x8, 0x101f ;  /* 0x0d101f0002057f89 */ /* 0x002e6200000e0000 */
[----:B------:R-:W-:Y:S01]  /*2f20*/  IMAD.MOV.U32 R24, RZ, RZ, 0xffff ;  /* 0x0000ffffff187424 */ /* 0x000fe200078e00ff */
[----:B------:R-:W-:Y:S02]  /*2f30*/  MOV R26, 0xffff ;  /* 0x0000ffff001a7802 */ /* 0x000fe40000000f00 */
[----:B0-2---:R-:W0:Y:S01]  /*2f40*/  SHFL.BFLY PT, R4, R3, 0x8, 0x101f ;  /* 0x0d101f0003047f89 */ /* 0x005e2200000e0000 */
[----:B-1----:R-:W-:Y:S01]  /*2f50*/  FADD.FTZ R5, R5, R2 ;  /* 0x0000000205057221 */ /* 0x002fe20000010000 */
[----:B0-----:R-:W-:-:S04]  /*2f60*/  FADD.FTZ R4, R4, R3 ;  /* 0x0000000304047221 */ /* 0x001fc80000010000 */
[----:B------:R-:W0:Y:S01]  /*2f70*/  SHFL.BFLY PT, R12, R5, 0x4, 0x101f ;  /* 0x0c901f00050c7f89 */ /* 0x000e2200000e0000 */
[----:B------:R-:W-:-:S03]  /*2f80*/  IMAD.MOV.U32 R3, RZ, RZ, 0xffff ;  /* 0x0000ffffff037424 */ /* 0x000fc600078e00ff */
[----:B------:R-:W1:Y:S01]  /*2f90*/  SHFL.BFLY PT, R17, R4, 0x4, 0x101f ;  /* 0x0c901f0004117f89 */ /* 0x000e6200000e0000 */
[----:B0-----:R-:W-:Y:S01]  /*2fa0*/  FADD.FTZ R12, R5, R12 ;  /* 0x0000000c050c7221 */ /* 0x001fe20000010000 */
[----:B-1----:R-:W-:-:S04]  /*2fb0*/  FADD.FTZ R17, R4, R17 ;  /* 0x0000001104117221 */ /* 0x002fc80000010000 */
[----:B------:R-:W0:Y:S04]  /*2fc0*/  SHFL.BFLY PT, R19, R12, 0x2, 0x101f ;  /* 0x0c501f000c137f89 */ /* 0x000e2800000e0000 */
[----:B------:R-:W1:Y:S01]  /*2fd0*/  SHFL.BFLY PT, R2, R17, 0x2, 0x101f ;  /* 0x0c501f0011027f89 */ /* 0x000e6200000e0000 */
[----:B0-----:R-:W-:Y:S01]  /*2fe0*/  FADD.FTZ R19, R12, R19 ;  /* 0x000000130c137221 */ /* 0x001fe20000010000 */
[----:B-1----:R-:W-:-:S04]  /*2ff0*/  FADD.FTZ R2, R17, R2 ;  /* 0x0000000211027221 */ /* 0x002fc80000010000 */
[----:B------:R-:W0:Y:S04]  /*3000*/  SHFL.BFLY PT, R14, R19, 0x1, 0x101f ;  /* 0x0c301f00130e7f89 */ /* 0x000e2800000e0000 */
[----:B------:R1:W2:Y:S02]  /*3010*/  SHFL.BFLY PT, R66, R2, 0x1, 0x101f ;  /* 0x0c301f0002427f89 */ /* 0x0002a400000e0000 */
[----:B01----:R-:W-:-:S07]  /*3020*/  FADD.FTZ R14, R19, R14 ;  /* 0x0000000e130e7221 */ /* 0x003fce0000010000 */
.L_x_39:
[----:B------:R-:W-:Y:S01]  /*3030*/  ISETP.NE.AND P1, PT, R8, RZ, PT ;  /* 0x000000ff0800720c */ /* 0x000fe20003f25270 */
[----:B--2---:R-:W-:Y:S01]  /*3040*/  FADD.FTZ R3, R2, R66 ;  /* 0x0000004202037221 */ /* 0x004fe20000010000 */
[----:B------:R-:W-:Y:S01]  /*3050*/  IADD3 R10, R10, 0x14, RZ ;  /* 0x000000140a0a7810 */ /* 0x000fe20007ffe0ff */
[----:B------:R-:W-:-:S10]  /*3060*/  VIADD R15, R15, 0x14 ;  /* 0x000000140f0f7836 */ /* 0x000fd40000000000 */
[----:B------:R-:W-:Y:S01]  /*3070*/  @!P1 F2FP.BF16.F32.PACK_AB R2, RZ, R14 ;  /* 0x0000000eff02923e */ /* 0x000fe200000010ff */
[----:B------:R-:W-:Y:S01]  /*3080*/  @!P1 IMAD.MOV.U32 R5, RZ, RZ, R23 ;  /* 0x000000ffff059224 */ /* 0x000fe200078e0017 */
[----:B------:R-:W-:Y:S02]  /*3090*/  @!P1 F2FP.BF16.F32.PACK_AB R3, RZ, R3 ;  /* 0x00000003ff03923e */ /* 0x000fe400000010ff */
[----:B------:R-:W-:Y:S02]  /*30a0*/  PRMT R12, R2, 0x7610, R12 ;  /* 0x00007610020c7816 */ /* 0x000fe4000000000c */
[----:B------:R-:W-:Y:S01]  /*30b0*/  PRMT R14, R3, 0x7610, R14 ;  /* 0x00007610030e7816 */ /* 0x000fe2000000000e */
[----:B------:R-:W-:Y:S01]  /*30c0*/  @!P1 IMAD.MOV.U32 R3, RZ, RZ, R21 ;  /* 0x000000ffff039224 */ /* 0x000fe200078e0015 */
[----:B------:R-:W-:Y:S02]  /*30d0*/  @!P1 MOV R2, R16 ;  /* 0x0000001000029202 */ /* 0x000fe40000000f00 */
[----:B------:R-:W-:-:S02]  /*30e0*/  @!P1 MOV R4, R18 ;  /* 0x0000001200049202 */ /* 0x000fc40000000f00 */
[----:B------:R-:W-:Y:S01]  /*30f0*/  IADD3 R16, P3, R16, 0x28, RZ ;  /* 0x0000002810107810 */ /* 0x000fe20007f7e0ff */
[----:B------:R1:W-:Y:S01]  /*3100*/  @!P1 STG.E.U16 desc[UR8][R2.64], R12 ;  /* 0x0000000c02009986 */ /* 0x0003e2000c101508 */
[----:B------:R-:W-:-:S03]  /*3110*/  IADD3 R18, P2, R18, 0x28, RZ ;  /* 0x0000002812127810 */ /* 0x000fc60007f5e0ff */
[----:B------:R1:W-:Y:S01]  /*3120*/  @!P1 STG.E.U16 desc[UR8][R4.64], R14 ;  /* 0x0000000e04009986 */ /* 0x0003e2000c101508 */
[----:B------:R-:W-:Y:S01]  /*3130*/  ISETP.GE.U32.AND P1, PT, R10, 0x20, PT ;  /* 0x000000200a00780c */ /* 0x000fe20003f26070 */
[----:B------:R-:W-:Y:S01]  /*3140*/  IMAD.X R21, RZ, RZ, R21, P3 ;  /* 0x000000ffff157224 */ /* 0x000fe200018e0615 */
[----:B------:R-:W-:-:S11]  /*3150*/  IADD3.X R23, RZ, R23, RZ, P2, !PT ;  /* 0x00000017ff177210 */ /* 0x000fd600017fe4ff */
[----:B-1----:R-:W-:Y:S05]  /*3160*/  @!P1 BRA `(.L_x_18) ;  /* 0xfffffffc00289947 */ /* 0x002fea000383ffff */
.L_x_16:
[----:B------:R-:W-:Y:S01]  /*3170*/  IADD3 R0, R0, 0x60, RZ ;  /* 0x0000006000007810 */ /* 0x000fe20007ffe0ff */
[----:B------:R-:W-:Y:S05]  /*3180*/  WARPSYNC.ALL ;  /* 0x0000000000007948 */ /* 0x000fea0003800000 */
[----:B------:R-:W-:Y:S01]  /*3190*/  BAR.SYNC.DEFER_BLOCKING 0x0 ;  /* 0x0000000000007b1d */ /* 0x000fe20000010000 */
[----:B------:R-:W-:-:S13]  /*31a0*/  ISETP.GE.AND P1, PT, R0, R7, PT ;  /* 0x000000070000720c */ /* 0x000fda0003f26270 */
[----:B------:R-:W-:Y:S05]  /*31b0*/  @!P1 BRA `(.L_x_19) ;  /* 0xfffffff800989947 */ /* 0x000fea000383ffff */
[----:B------:R-:W-:Y:S05]  /*31c0*/  EXIT ;  /* 0x000000000000794d */ /* 0x000fea0003800000 */
.L_x_9:
[----:B------:R-:W-:Y:S01]  /*31d0*/  HFMA2.MMA R63, -RZ, RZ, 0, 4.76837158203125e-07 ;  /* 0x00000008ff3f7435 */ /* 0x000fe200000001ff */
[----:B------:R-:W-:Y:S01]  /*31e0*/  BSSY B2, `(.L_x_20) ;  /* 0x0000007000027945 */ /* 0x000fe20003800000 */
[----:B--2---:R-:W-:Y:S01]  /*31f0*/  IMAD.MOV.U32 R64, RZ, RZ, R58 ;  /* 0x000000ffff407224 */ /* 0x004fe200078e003a */
[----:B-1----:R-:W-:Y:S01]  /*3200*/  MOV R61, 0xffffffff ;  /* 0xffffffff003d7802 */ /* 0x002fe20000000f00 */
[----:B------:R-:W-:-:S07]  /*3210*/  IMAD.MOV.U32 R62, RZ, RZ, 0x1f ;  /* 0x0000001fff3e7424 */ /* 0x000fce00078e00ff */
[----:B0-----:R-:W-:Y:S05]  /*3220*/  WARPSYNC.COLLECTIVE R61, `(.L_x_21) ;  /* 0x000000003d087348 */ /* 0x001fea0003c00000 */
[----:B------:R1:W2:Y:S02]  /*3230*/  SHFL.BFLY P1, R66, R64, R63, R62 ;  /* 0x0c00003f40427389 */ /* 0x0002a4000002003e */
[----:B012---:R-:W-:Y:S01]  /*3240*/  ENDCOLLECTIVE ;  /* 0x000000000000791b */ /* 0x007fe20003800000 */
.L_x_21:
[----:B------:R-:W-:Y:S05]  /*3250*/  BSYNC B2 ;  /* 0x0000000000027941 */ /* 0x000fea0003800000 */
.L_x_20:
[----:B------:R-:W-:Y:S01]  /*3260*/  HFMA2.MMA R62, -RZ, RZ, 0, 1.847743988037109375e-06 ;  /* 0x0000001fff3e7435 */ /* 0x000fe200000001ff */
[----:B------:R-:W-:Y:S01]  /*3270*/  MOV R64, R59 ;  /* 0x0000003b00407202 */ /* 0x000fe20000000f00 */
[----:B------:R-:W-:Y:S02]  /*3280*/  IMAD.MOV.U32 R63, RZ, RZ, 0x8 ;  /* 0x00000008ff3f7424 */ /* 0x000fe400078e00ff */
[----:B------:R-:W-:Y:S02]  /*3290*/  IMAD.MOV.U32 R61, RZ, RZ, -0x1 ;  /* 0xffffffffff3d7424 */ /* 0x000fe400078e00ff */
[----:B------:R-:W-:-:S07]  /*32a0*/  IMAD.MOV.U32 R67, RZ, RZ, R66 ;  /* 0x000000ffff437224 */ /* 0x000fce00078e0042 */
[----:B------:R-:W-:Y:S05]  /*32b0*/  WARPSYNC.COLLECTIVE R61, `(.L_x_22) ;  /* 0x000000003d087348 */ /* 0x000fea0003c00000 */
[----:B------:R0:W1:Y:S02]  /*32c0*/  SHFL.BFLY P1, R66, R64, R63, R62 ;  /* 0x0c00003f40427389 */ /* 0x000064000002003e */
[----:B01----:R-:W-:Y:S01]  /*32d0*/  ENDCOLLECTIVE ;  /* 0x000000000000791b */ /* 0x003fe20003800000 */
.L_x_22:
[----:B------:R-:W-:Y:S01]  /*32e0*/  FADD.FTZ R67, R67, R58 ;  /* 0x0000003a43437221 */ /* 0x000fe20000010000 */
[----:B------:R-:W-:-:S03]  /*32f0*/  HFMA2.MMA R63, -RZ, RZ, 0, 2.384185791015625e-07 ;  /* 0x00000004ff3f7435 */ /* 0x000fc600000001ff */
[----:B------:R-:W-:Y:S01]  /*3300*/  IMAD.MOV.U32 R64, RZ, RZ, R67 ;  /* 0x000000ffff407224 */ /* 0x000fe200078e0043 */
[----:B------:R-:W-:-:S07]  /*3310*/  MOV R68, R66 ;  /* 0x0000004200447202 */ /* 0x000fce0000000f00 */
[----:B------:R-:W-:Y:S05]  /*3320*/  WARPSYNC.COLLECTIVE R61, `(.L_x_23) ;  /* 0x000000003d087348 */ /* 0x000fea0003c00000 */
[----:B------:R0:W1:Y:S02]  /*3330*/  SHFL.BFLY P1, R66, R64, R63, R62 ;  /* 0x0c00003f40427389 */ /* 0x000064000002003e */
[----:B01----:R-:W-:Y:S01]  /*3340*/  ENDCOLLECTIVE ;  /* 0x000000000000791b */ /* 0x003fe20003800000 */
.L_x_23:
[----:B------:R-:W-:-:S05]  /*3350*/  FADD.FTZ R68, R68, R59 ;  /* 0x0000003b44447221 */ /* 0x000fca0000010000 */
[----:B------:R-:W-:Y:S01]  /*3360*/  MOV R64, R68 ;  /* 0x0000004400407202 */ /* 0x000fe20000000f00 */
[----:B------:R-:W-:-:S07]  /*3370*/  IMAD.MOV.U32 R70, RZ, RZ, R66 ;  /* 0x000000ffff467224 */ /* 0x000fce00078e0042 */
[----:B------:R-:W-:Y:S05]  /*3380*/  WARPSYNC.COLLECTIVE R61, `(.L_x_24) ;  /* 0x000000003d087348 */ /* 0x000fea0003c00000 */
[----:B------:R0:W1:Y:S02]  /*3390*/  SHFL.BFLY P1, R66, R64, R63, R62 ;  /* 0x0c00003f40427389 */ /* 0x000064000002003e */
[----:B01----:R-:W-:Y:S01]  /*33a0*/  ENDCOLLECTIVE ;  /* 0x000000000000791b */ /* 0x003fe20003800000 */
.L_x_24:
[----:B------:R-:W-:-:S05]  /*33b0*/  FADD.FTZ R70, R67, R70 ;  /* 0x0000004643467221 */ /* 0x000fca0000010000 */
[----:B------:R-:W-:Y:S01]  /*33c0*/  MOV R64, R70 ;  /* 0x0000004600407202 */ /* 0x000fe20000000f00 */
[----:B------:R-:W-:Y:S02]  /*33d0*/  IMAD.MOV.U32 R63, RZ, RZ, 0x2 ;  /* 0x00000002ff3f7424 */ /* 0x000fe400078e00ff */
[----:B------:R-:W-:-:S07]  /*33e0*/  IMAD.MOV.U32 R69, RZ, RZ, R66 ;  /* 0x000000ffff457224 */ /* 0x000fce00078e0042 */
[----:B------:R-:W-:Y:S05]  /*33f0*/  WARPSYNC.COLLECTIVE R61, `(.L_x_25) ;  /* 0x000000003d087348 */ /* 0x000fea0003c00000 */
[----:B------:R0:W1:Y:S02]  /*3400*/  SHFL.BFLY P1, R66, R64, R63, R62 ;  /* 0x0c00003f40427389 */ /* 0x000064000002003e */
[----:B01----:R-:W-:Y:S01]  /*3410*/  ENDCOLLECTIVE ;  /* 0x000000000000791b */ /* 0x003fe20003800000 */
.L_x_25:
[----:B------:R-:W-:-:S04]  /*3420*/  FADD.FTZ R69, R68, R69 ;  /* 0x0000004544457221 */ /* 0x000fc80000010000 */
[----:B------:R-:W-:Y:S01]  /*3430*/  IMAD.MOV.U32 R64, RZ, RZ, R69 ;  /* 0x000000ffff407224 */ /* 0x000fe200078e0045 */
[----:B------:R-:W-:-:S07]  /*3440*/  MOV R71, R66 ;  /* 0x0000004200477202 */ /* 0x000fce0000000f00 */
[----:B------:R-:W-:Y:S05]  /*3450*/  WARPSYNC.COLLECTIVE R61, `(.L_x_26) ;  /* 0x000000003d087348 */ /* 0x000fea0003c00000 */
[----:B------:R0:W1:Y:S02]  /*3460*/  SHFL.BFLY P1, R66, R64, R63, R62 ;  /* 0x0c00003f40427389 */ /* 0x000064000002003e */
[----:B01----:R-:W-:Y:S01]  /*3470*/  ENDCOLLECTIVE ;  /* 0x000000000000791b */ /* 0x003fe20003800000 */
.L_x_26:
[----:B------:R-:W-:Y:S01]  /*3480*/  FADD.FTZ R71, R70, R71 ;  /* 0x0000004746477221 */ /* 0x000fe20000010000 */
[----:B------:R-:W-:-:S03]  /*3490*/  HFMA2.MMA R63, -RZ, RZ, 0, 5.9604644775390625e-08 ;  /* 0x00000001ff3f7435 */ /* 0x000fc600000001ff */
[----:B------:R-:W-:Y:S01]  /*34a0*/  IMAD.MOV.U32 R64, RZ, RZ, R71 ;  /* 0x000000ffff407224 */ /* 0x000fe200078e0047 */
[----:B------:R-:W-:-:S07]  /*34b0*/  MOV R72, R66 ;  /* 0x0000004200487202 */ /* 0x000fce0000000f00 */
[----:B------:R-:W-:Y:S05]  /*34c0*/  WARPSYNC.COLLECTIVE R61, `(.L_x_27) ;  /* 0x000000003d087348 */ /* 0x000fea0003c00000 */
[----:B------:R0:W1:Y:S02]  /*34d0*/  SHFL.BFLY P1, R66, R64, R63, R62 ;  /* 0x0c00003f40427389 */ /* 0x000064000002003e */
[----:B01----:R-:W-:Y:S01]  /*34e0*/  ENDCOLLECTIVE ;  /* 0x000000000000791b */ /* 0x003fe20003800000 */
.L_x_27:
[----:B------:R-:W-:-:S05]  /*34f0*/  FADD.FTZ R72, R69, R72 ;  /* 0x0000004845487221 */ /* 0x000fca0000010000 */
[----:B------:R-:W-:Y:S01]  /*3500*/  MOV R64, R72 ;  /* 0x0000004800407202 */ /* 0x000fe20000000f00 */
[----:B------:R-:W-:-:S07]  /*3510*/  IMAD.MOV.U32 R58, RZ, RZ, R66 ;  /* 0x000000ffff3a7224 */ /* 0x000fce00078e0042 */
[----:B------:R-:W-:Y:S05]  /*3520*/  WARPSYNC.COLLECTIVE R61, `(.L_x_28) ;  /* 0x000000003d087348 */ /* 0x000fea0003c00000 */
[----:B------:R0:W1:Y:S02]  /*3530*/  SHFL.BFLY P1, R66, R64, R63, R62 ;  /* 0x0c00003f40427389 */ /* 0x000064000002003e */
[----:B01----:R-:W-:Y:S01]  /*3540*/  ENDCOLLECTIVE ;  /* 0x000000000000791b */ /* 0x003fe20003800000 */
.L_x_28:
[----:B------:R-:W-:Y:S01]  /*3550*/  FADD.FTZ R58, R71, R58 ;  /* 0x0000003a473a7221 */ /* 0x000fe20000010000 */
[----:B------:R-:W-:Y:S06]  /*3560*/  BRA `(.L_x_29) ;  /* 0xffffffec00a07947 */ /* 0x000fec000383ffff */
.L_x_17:
[----:B------:R-:W-:Y:S01]  /*3570*/  HFMA2.MMA R63, -RZ, RZ, 0, 4.76837158203125e-07 ;  /* 0x00000008ff3f7435 */ /* 0x000fe200000001ff */
[----:B------:R-:W-:Y:S01]  /*3580*/  BSSY B0, `(.L_x_30) ;  /* 0x0000007000007945 */ /* 0x000fe20003800000 */
[----:B-1----:R-:W-:Y:S01]  /*3590*/  IMAD.MOV.U32 R64, RZ, RZ, R2 ;  /* 0x000000ffff407224 */ /* 0x002fe200078e0002 */
[----:B------:R-:W-:Y:S01]  /*35a0*/  MOV R61, 0xffff ;  /* 0x0000ffff003d7802 */ /* 0x000fe20000000f00 */
[----:B------:R-:W-:-:S07]  /*35b0*/  IMAD.MOV.U32 R62, RZ, RZ, 0x101f ;  /* 0x0000101fff3e7424 */ /* 0x000fce00078e00ff */
[----:B0-2---:R-:W-:Y:S05]  /*35c0*/  WARPSYNC.COLLECTIVE R61, `(.L_x_31) ;  /* 0x000000003d087348 */ /* 0x005fea0003c00000 */
[----:B------:R1:W3:Y:S02]  /*35d0*/  SHFL.BFLY P1, R66, R64, R63, R62 ;  /* 0x0c00003f40427389 */ /* 0x0002e4000002003e */
[----:B0123--:R-:W-:Y:S01]  /*35e0*/  ENDCOLLECTIVE ;  /* 0x000000000000791b */ /* 0x00ffe20003800000 */
.L_x_31:
[----:B------:R-:W-:Y:S05]  /*35f0*/  BSYNC B0 ;  /* 0x0000000000007941 */ /* 0x000fea0003800000 */
.L_x_30:
[----:B------:R-:W-:Y:S01]  /*3600*/  HFMA2.MMA R62, -RZ, RZ, 0, 0.000503063201904296875 ;  /* 0x0000101fff3e7435 */ /* 0x000fe200000001ff */
[----:B------:R-:W-:Y:S01]  /*3610*/  MOV R64, R3 ;  /* 0x0000000300407202 */ /* 0x000fe20000000f00 */
[----:B------:R-:W-:Y:S02]  /*3620*/  IMAD.MOV.U32 R63, RZ, RZ, 0x8 ;  /* 0x00000008ff3f7424 */ /* 0x000fe400078e00ff */
[----:B------:R-:W-:Y:S02]  /*3630*/  IMAD.MOV.U32 R61, RZ, RZ, 0xffff ;  /* 0x0000ffffff3d7424 */ /* 0x000fe400078e00ff */
[----:B------:R-:W-:-:S07]  /*3640*/  IMAD.MOV.U32 R5, RZ, RZ, R66 ;  /* 0x000000ffff057224 */ /* 0x000fce00078e0042 */
[----:B------:R-:W-:Y:S05]  /*3650*/  WARPSYNC.COLLECTIVE R61, `(.L_x_32) ;  /* 0x000000003d087348 */ /* 0x000fea0003c00000 */
[----:B------:R0:W1:Y:S02]  /*3660*/  SHFL.BFLY P1, R66, R64, R63, R62 ;  /* 0x0c00003f40427389 */ /* 0x000064000002003e */
[----:B01----:R-:W-:Y:S01]  /*3670*/  ENDCOLLECTIVE ;  /* 0x000000000000791b */ /* 0x003fe20003800000 */
.L_x_32:
[----:B------:R-:W-:Y:S01]  /*3680*/  FADD.FTZ R5, R5, R2 ;  /* 0x0000000205057221 */ /* 0x000fe20000010000 */
[----:B------:R-:W-:-:S03]  /*3690*/  HFMA2.MMA R63, -RZ, RZ, 0, 2.384185791015625e-07 ;  /* 0x00000004ff3f7435 */ /* 0x000fc600000001ff */
[----:B------:R-:W-:Y:S01]  /*36a0*/  IMAD.MOV.U32 R64, RZ, RZ, R5 ;  /* 0x000000ffff407224 */ /* 0x000fe200078e0005 */
[----:B------:R-:W-:-:S07]  /*36b0*/  MOV R4, R66 ;  /* 0x0000004200047202 */ /* 0x000fce0000000f00 */
[----:B------:R-:W-:Y:S05]  /*36c0*/  WARPSYNC.COLLECTIVE R61, `(.L_x_33) ;  /* 0x000000003d087348 */ /* 0x000fea0003c00000 */
[----:B------:R0:W1:Y:S02]  /*36d0*/  SHFL.BFLY P1, R66, R64, R63, R62 ;  /* 0x0c00003f40427389 */ /* 0x000064000002003e */
[----:B01----:R-:W-:Y:S01]  /*36e0*/  ENDCOLLECTIVE ;  /* 0x000000000000791b */ /* 0x003fe20003800000 */
.L_x_33:
[----:B------:R-:W-:-:S05]  /*36f0*/  FADD.FTZ R4, R4, R3 ;  /* 0x0000000304047221 */ /* 0x000fca0000010000 */
[----:B------:R-:W-:Y:S01]  /*3700*/  MOV R64, R4 ;  /* 0x0000000400407202 */ /* 0x000fe20000000f00 */
[----:B------:R-:W-:-:S07]  /*3710*/  IMAD.MOV.U32 R12, RZ, RZ, R66 ;  /* 0x000000ffff0c7224 */ /* 0x000fce00078e0042 */
[----:B------:R-:W-:Y:S05]  /*3720*/  WARPSYNC.COLLECTIVE R61, `(.L_x_34) ;  /* 0x000000003d087348 */ /* 0x000fea0003c00000 */
[----:B------:R0:W1:Y:S02]  /*3730*/  SHFL.BFLY P1, R66, R64, R63, R62 ;  /* 0x0c00003f40427389 */ /* 0x000064000002003e */
[----:B01----:R-:W-:Y:S01]  /*3740*/  ENDCOLLECTIVE ;  /* 0x000000000000791b */ /* 0x003fe20003800000 */
.L_x_34:
[----:B------:R-:W-:-:S05]  /*3750*/  FADD.FTZ R12, R5, R12 ;  /* 0x0000000c050c7221 */ /* 0x000fca0000010000 */
[----:B------:R-:W-:Y:S01]  /*3760*/  MOV R64, R12 ;  /* 0x0000000c00407202 */ /* 0x000fe20000000f00 */
[----:B------:R-:W-:Y:S02]  /*3770*/  IMAD.MOV.U32 R63, RZ, RZ, 0x2 ;  /* 0x00000002ff3f7424 */ /* 0x000fe400078e00ff */
[----:B------:R-:W-:-:S07]  /*3780*/  IMAD.MOV.U32 R17, RZ, RZ, R66 ;  /* 0x000000ffff117224 */ /* 0x000fce00078e0042 */
[----:B------:R-:W-:Y:S05]  /*3790*/  WARPSYNC.COLLECTIVE R61, `(.L_x_35) ;  /* 0x000000003d087348 */ /* 0x000fea0003c00000 */
[----:B------:R0:W1:Y:S02]  /*37a0*/  SHFL.BFLY P1, R66, R64, R63, R62 ;  /* 0x0c00003f40427389 */ /* 0x000064000002003e */
[----:B01----:R-:W-:Y:S01]  /*37b0*/  ENDCOLLECTIVE ;  /* 0x000000000000791b */ /* 0x003fe20003800000 */
.L_x_35:
[----:B------:R-:W-:-:S04]  /*37c0*/  FADD.FTZ R17, R4, R17 ;  /* 0x0000001104117221 */ /* 0x000fc80000010000 */
[----:B------:R-:W-:Y:S01]  /*37d0*/  IMAD.MOV.U32 R64, RZ, RZ, R17 ;  /* 0x000000ffff407224 */ /* 0x000fe200078e0011 */
[----:B------:R-:W-:-:S07]  /*37e0*/  MOV R19, R66 ;  /* 0x0000004200137202 */ /* 0x000fce0000000f00 */
[----:B------:R-:W-:Y:S05]  /*37f0*/  WARPSYNC.COLLECTIVE R61, `(.L_x_36) ;  /* 0x000000003d087348 */ /* 0x000fea0003c00000 */
[----:B------:R0:W1:Y:S02]  /*3800*/  SHFL.BFLY P1, R66, R64, R63, R62 ;  /* 0x0c00003f40427389 */ /* 0x000064000002003e */
[----:B01----:R-:W-:Y:S01]  /*3810*/  ENDCOLLECTIVE ;  /* 0x000000000000791b */ /* 0x003fe20003800000 */
.L_x_36:
[----:B------:R-:W-:Y:S01]  /*3820*/  FADD.FTZ R19, R12, R19 ;  /* 0x000000130c137221 */ /* 0x000fe20000010000 */
[----:B------:R-:W-:-:S03]  /*3830*/  HFMA2.MMA R63, -RZ, RZ, 0, 5.9604644775390625e-08 ;  /* 0x00000001ff3f7435 */ /* 0x000fc600000001ff */
[----:B------:R-:W-:Y:S01]  /*3840*/  IMAD.MOV.U32 R64, RZ, RZ, R19 ;  /* 0x000000ffff407224 */ /* 0x000fe200078e0013 */
[----:B------:R-:W-:-:S07]  /*3850*/  MOV R2, R66 ;  /* 0x0000004200027202 */ /* 0x000fce0000000f00 */
[----:B------:R-:W-:Y:S05]  /*3860*/  WARPSYNC.COLLECTIVE R61, `(.L_x_37) ;  /* 0x000000003d087348 */ /* 0x000fea0003c00000 */
[----:B------:R0:W1:Y:S02]  /*3870*/  SHFL.BFLY P1, R66, R64, R63, R62 ;  /* 0x0c00003f40427389 */ /* 0x000064000002003e */
[----:B01----:R-:W-:Y:S01]  /*3880*/  ENDCOLLECTIVE ;  /* 0x000000000000791b */ /* 0x003fe20003800000 */
.L_x_37:
[----:B------:R-:W-:-:S05]  /*3890*/  FADD.FTZ R2, R17, R2 ;  /* 0x0000000211027221 */ /* 0x000fca0000010000 */
[----:B------:R-:W-:Y:S01]  /*38a0*/  MOV R64, R2 ;  /* 0x0000000200407202 */ /* 0x000fe20000000f00 */
[----:B------:R-:W-:-:S07]  /*38b0*/  IMAD.MOV.U32 R14, RZ, RZ, R66 ;  /* 0x000000ffff0e7224 */ /* 0x000fce00078e0042 */
[----:B------:R-:W-:Y:S05]  /*38c0*/  WARPSYNC.COLLECTIVE R61, `(.L_x_38) ;  /* 0x000000003d087348 */ /* 0x000fea0003c00000 */
[----:B------:R0:W1:Y:S02]  /*38d0*/  SHFL.BFLY P1, R66, R64, R63, R62 ;  /* 0x0c00003f40427389 */ /* 0x000064000002003e */
[----:B01----:R-:W-:Y:S01]  /*38e0*/  ENDCOLLECTIVE ;  /* 0x000000000000791b */ /* 0x003fe20003800000 */
.L_x_38:
[----:B------:R-:W-:Y:S01]  /*38f0*/  FADD.FTZ R14, R19, R14 ;  /* 0x0000000e130e7221 */ /* 0x000fe20000010000 */
[----:B------:R-:W-:Y:S06]  /*3900*/  BRA `(.L_x_39) ;  /* 0xfffffff400c87947 */ /* 0x000fec000383ffff */
.L_x_40:
[----:B------:R-:W-:-:S00]  /*3910*/  BRA `(.L_x_40) ;  /* 0xfffffffc00fc7947 */ /* 0x000fc0000383ffff */
[----:B------:R-:W-:-:S00]  /*3920*/  NOP ;  /* 0x0000000000007918 */ /* 0x000fc00000000000 */
        /* <DEDUP_REMOVED lines=13> */
.L_x_440:


//--------------------- .text._ZN13group_norm_v218gn_bwd_cuda_kernelI13__nv_bfloat16Li320ELi1ELi32ELi40ELi64ELb0ELb1ELi64ELi40ELi40ELi4ELb1ELi128ELb0ELb0ELNS_15WgradSyncMethodE3ENS_16CompileConditionILi900EEEEEvPT_S6_S6_PKS5_S8_S8_S8_PKfflPfPj --------------------------
	.section	.text._ZN13group_norm_v218gn_bwd_cuda_kernelI13__nv_bfloat16Li320ELi1ELi32ELi40ELi64ELb0ELb1ELi64ELi40ELi40ELi4ELb1ELi128ELb0ELb0ELNS_15WgradSyncMethodE3ENS_16CompileConditionILi900EEEEEvPT_S6_S6_PKS5_S8_S8_S8_PKfflPfPj,"ax",@progbits
	.align	128
        .global         _ZN13group_norm_v218gn_bwd_cuda_kernelI13__nv_bfloat16Li320ELi1ELi32ELi40ELi64ELb0ELb1ELi64ELi40ELi40ELi4ELb1ELi128ELb0ELb0ELNS_15WgradSyncMethodE3ENS_16CompileConditionILi900EEEEEvPT_S6_S6_PKS5_S8_S8_S8_PKfflPfPj
        .type           _ZN13group_norm_v218gn_bwd_cuda_kernelI13__nv_bfloat16Li320ELi1ELi32ELi40ELi64ELb0ELb1ELi64ELi40ELi40ELi4ELb1ELi128ELb0ELb0ELNS_15WgradSyncMethodE3ENS_16CompileConditionILi900EEEEEvPT_S6_S6_PKS5_S8_S8_S8_PKfflPfPj,@function
        .size           _ZN13group_norm_v218gn_bwd_cuda_kernelI13__nv_bfloat16Li320ELi1ELi32ELi40ELi64ELb0ELb1ELi64ELi40ELi40ELi4ELb1ELi128ELb0ELb0ELNS_15WgradSyncMethodE3ENS_16CompileConditionILi900EEEEEvPT_S6_S6_PKS5_S8_S8_S8_PKfflPfPj,(.L_x_441 - _ZN13group_norm_v218gn_bwd_cuda_kernelI13__nv_bfloat16Li320ELi1ELi32ELi40ELi64ELb0ELb1ELi64ELi40ELi40ELi4ELb1ELi128ELb0ELb0ELNS_15WgradSyncMethodE3ENS_16CompileConditionILi900EEEEEvPT_S6_S6_PKS5_S8_S8_S8_PKfflPfPj)
        .other          _ZN13group_norm_v218gn_bwd_cuda_kernelI13__nv_bfloat16Li320ELi1ELi32ELi40ELi64ELb0ELb1ELi64ELi40ELi40ELi4ELb1ELi128ELb0ELb0ELNS_15WgradSyncMethodE3ENS_16CompileConditionILi900EEEEEvPT_S6_S6_PKS5_S8_S8_S8_PKfflPfPj,@"STO_CUDA_ENTRY STV_DEFAULT"
_ZN13group_norm_v218gn_bwd_cuda_kernelI13__nv_bfloat16Li320ELi1ELi32ELi40ELi64ELb0ELb1ELi64ELi40ELi40ELi4ELb1ELi128ELb0ELb0ELNS_15WgradSyncMethodE3ENS_16CompileConditionILi900EEEEEvPT_S6_S6_PKS5_S8_S8_S8_PKfflPfPj:
.text._ZN13group_norm_v218gn_bwd_cuda_kernelI13__nv_bfloat16Li320ELi1ELi32ELi40ELi64ELb0ELb1ELi64ELi40ELi40ELi4ELb1ELi128ELb0ELb0ELNS_15WgradSyncMethodE3ENS_16CompileConditionILi900EEEEEvPT_S6_S6_PKS5_S8_S8_S8_PKfflPfPj:
        /* <DEDUP_REMOVED lines=30> */
.L_x_44:
[----:B------:R-:W2:Y:S04]  /*01e0*/  LD.E.STRONG.GPU R0, desc[UR8][R2.64] ;  /* 0x0000000802007980 */ /* 0x000ea8000c10f900 */
[----:B--2---:R-:W-:Y:S01]  /*01f0*/  CCTL.IVALL ;  /* 0x00000000ff00798f */ /* 0x004fe20002000000 */
[----:B------:R-:W-:Y:S05]  /*0200*/  YIELD ;  /* 0x0000000000007946 */ /* 0x000fea0003800000 */
[----:B-----5:R-:W-:-:S04]  /*0210*/  LOP3.LUT R0, R0, R5, RZ, 0x3c, !PT ;  /* 0x0000000500007212 */ /* 0x020fc800078e3cff */
[----:B------:R-:W-:-:S13]  /*0220*/  ISETP.GT.AND P0, PT, R0, -0x1, PT ;  /* 0xffffffff0000780c */ /* 0x000fda0003f04270 */
[----:B------:R-:W-:Y:S05]  /*0230*/  @P0 BRA `(.L_x_44) ;  /* 0xfffffffc00e80947 */ /* 0x000fea000383ffff */
.L_x_43:
[----:B------:R-:W-:Y:S05]  /*0240*/  WARPSYNC.ALL ;  /* 0x0000000000007948 */ /* 0x000fea0003800000 */
[----:B------:R-:W-:Y:S06]  /*0250*/  BAR.SYNC.DEFER_BLOCKING 0x0 ;  /* 0x0000000000007b1d */ /* 0x000fec0000010000 */
[----:B------:R-:W-:Y:S05]  /*0260*/  BRA `(.L_x_45) ;  /* 0x0000002400ec7947 */ /* 0x000fea0003800000 */
.L_x_42:
        /* <DEDUP_REMOVED lines=195> */
.L_x_54:
        /* <DEDUP_REMOVED lines=311> */
.L_x_47:
[----:B------:R-:W-:Y:S05]  /*2210*/  BSYNC B1 ;  /* 0x0000000000017941 */ /* 0x000fea0003800000 */
.L_x_46:
        /* <DEDUP_REMOVED lines=29> */
.L_x_70:
        /* <DEDUP_REMOVED lines=8> */
.L_x_49:
[----:B------:R-:W-:Y:S05]  /*2470*/  BSYNC B1 ;  /* 0x0000000000017941 */ /* 0x000fea0003800000 */
.L_x_48:
        /* <DEDUP_REMOVED lines=13> */
.L_x_53:
[----:B------:R-:W2:Y:S04]  /*2550*/  LD.E.STRONG.GPU R59, desc[UR8][R102.64] ;  /* 0x00000008663b7980 */ /* 0x000ea8000c10f900 */
[----:B--2---:R-:W-:Y:S01]  /*2560*/  CCTL.IVALL ;  /* 0x00000000ff00798f */ /* 0x004fe20002000000 */
[----:B------:R-:W-:Y:S05]  /*2570*/  YIELD ;  /* 0x0000000000007946 */ /* 0x000fea0003800000 */
[----:B-----5:R-:W-:-:S04]  /*2580*/  LOP3.LUT R59, R59, R58, RZ, 0x3c, !PT ;  /* 0x0000003a3b3b7212 */ /* 0x020fc800078e3cff */
[----:B------:R-:W-:-:S13]  /*2590*/  ISETP.GT.AND P1, PT, R59, -0x1, PT ;  /* 0xffffffff3b00780c */ /* 0x000fda0003f24270 */
[----:B------:R-:W-:Y:S05]  /*25a0*/  @P1 BRA `(.L_x_53) ;  /* 0xfffffffc00e81947 */ /* 0x000fea000383ffff */
.L_x_52:
[----:B------:R-:W-:Y:S05]  /*25b0*/  WARPSYNC.ALL ;  /* 0x0000000000007948 */ /* 0x000fea0003800000 */
[----:B------:R-:W-:Y:S06]  /*25c0*/  BAR.SYNC.DEFER_BLOCKING 0x0 ;  /* 0x0000000000007b1d */ /* 0x000fec0000010000 */
.L_x_51:
        /* <DEDUP_REMOVED lines=69> */
.L_x_45:
[----:B------:R-:W-:Y:S05]  /*2a20*/  BSYNC B0 ;  /* 0x0000000000007941 */ /* 0x000fea0003800000 */
.L_x_41:
        /* <DEDUP_REMOVED lines=31> */
.L_x_60:
        /* <DEDUP_REMOVED lines=15> */
.L_x_56:
[----:B------:R-:W-:Y:S05]  /*2d10*/  BSYNC B0 ;  /* 0x0000000000007941 */ /* 0x000fea0003800000 */
.L_x_55:
        /* <DEDUP_REMOVED lines=15> */
.L_x_59:
        /* <DEDUP_REMOVED lines=34> */
.L_x_80:
        /* <DEDUP_REMOVED lines=20> */
.L_x_57:
[----:B------:R-:W-:Y:S01]  /*3170*/  IADD3 R0, R0, 0x80, RZ ;  /* 0x0000008000007810 */ /* 0x000fe20007ffe0ff */
[----:B------:R-:W-:Y:S05]  /*3180*/  WARPSYNC.ALL ;  /* 0x0000000000007948 */ /* 0x000fea0003800000 */
[----:B------:R-:W-:Y:S01]  /*3190*/  BAR.SYNC.DEFER_BLOCKING 0x0 ;  /* 0x0000000000007b1d */ /* 0x000fe20000010000 */
[----:B------:R-:W-:-:S13]  /*31a0*/  ISETP.GE.AND P1, PT, R0, R7, PT ;  /* 0x000000070000720c */ /* 0x000fda0003f26270 */
[----:B------:R-:W-:Y:S05]  /*31b0*/  @!P1 BRA `(.L_x_60) ;  /* 0xfffffff800989947 */ /* 0x000fea000383ffff */
[----:B------:R-:W-:Y:S05]  /*31c0*/  EXIT ;  /* 0x000000000000794d */ /* 0x000fea0003800000 */
.L_x_50:
        /* <DEDUP_REMOVED lines=8> */
.L_x_62:
[----:B------:R-:W-:Y:S05]  /*3250*/  BSYNC B2 ;  /* 0x0000000000027941 */ /* 0x000fea0003800000 */
.L_x_61:
        /* <DEDUP_REMOVED lines=8> */
.L_x_63:
[----:B------:R-:W-:Y:S01]  /*32e0*/  FADD.FTZ R67, R67, R58 ;  /* 0x0000003a43437221 */ /* 0x000fe20000010000 */
[----:B------:R-:W-:-:S03]  /*32f0*/  HFMA2.MMA R63, -RZ, RZ, 0, 2.384185791015625e-07 ;  /* 0x00000004ff3f7435 */ /* 0x000fc600000001ff */
[----:B------:R-:W-:Y:S01]  /*3300*/  IMAD.MOV.U32 R64, RZ, RZ, R67 ;  /* 0x000000ffff407224 */ /* 0x000fe200078e0043 */
[----:B------:R-:W-:-:S07]  /*3310*/  MOV R68, R66 ;  /* 0x0000004200447202 */ /* 0x000fce0000000f00 */
[----:B------:R-:W-:Y:S05]  /*3320*/  WARPSYNC.COLLECTIVE R61, `(.L_x_64) ;  /* 0x000000003d087348 */ /* 0x000fea0003c00000 */
[----:B------:R0:W1:Y:S02]  /*3330*/  SHFL.BFLY P1, R66, R64, R63, R62 ;  /* 0x0c00003f40427389 */ /* 0x000064000002003e */
[----:B01----:R-:W-:Y:S01]  /*3340*/  ENDCOLLECTIVE ;  /* 0x000000000000791b */ /* 0x003fe20003800000 */
.L_x_64:
[----:B------:R-:W-:-:S05]  /*3350*/  FADD.FTZ R68, R68, R59 ;  /* 0x0000003b44447221 */ /* 0x000fca0000010000 */
[----:B------:R-:W-:Y:S01]  /*3360*/  MOV R64, R68 ;  /* 0x0000004400407202 */ /* 0x000fe20000000f00 */
[----:B------:R-:W-:-:S07]  /*3370*/  IMAD.MOV.U32 R70, RZ, RZ, R66 ;  /* 0x000000ffff467224 */ /* 0x000fce00078e0042 */
[----:B------:R-:W-:Y:S05]  /*3380*/  WARPSYNC.COLLECTIVE R61, `(.L_x_65) ;  /* 0x000000003d087348 */ /* 0x000fea0003c00000 */
[----:B------:R0:W1:Y:S02]  /*3390*/  SHFL.BFLY P1, R66, R64, R63, R62 ;  /* 0x0c00003f40427389 */ /* 0x000064000002003e */
[----:B01----:R-:W-:Y:S01]  /*33a0*/  ENDCOLLECTIVE ;  /* 0x000000000000791b */ /* 0x003fe20003800000 */
.L_x_65:
[----:B------:R-:W-:-:S05]  /*33b0*/  FADD.FTZ R70, R67, R70 ;  /* 0x0000004643467221 */ /* 0x000fca0000010000 */
[----:B------:R-:W-:Y:S01]  /*33c0*/  MOV R64, R70 ;  /* 0x0000004600407202 */ /* 0x000fe20000000f00 */
[----:B------:R-:W-:Y:S02]  /*33d0*/  IMAD.MOV.U32 R63, RZ, RZ, 0x2 ;  /* 0x00000002ff3f7424 */ /* 0x000fe400078e00ff */
[----:B------:R-:W-:-:S07]  /*33e0*/  IMAD.MOV.U32 R69, RZ, RZ, R66 ;  /* 0x000000ffff457224 */ /* 0x000fce00078e0042 */
[----:B------:R-:W-:Y:S05]  /*33f0*/  WARPSYNC.COLLECTIVE R61, `(.L_x_66) ;  /* 0x000000003d087348 */ /* 0x000fea0003c00000 */
[----:B------:R0:W1:Y:S02]  /*3400*/  SHFL.BFLY P1, R66, R64, R63, R62 ;  /* 0x0c00003f40427389 */ /* 0x000064000002003e */
[----:B01----:R-:W-:Y:S01]  /*3410*/  ENDCOLLECTIVE ;  /* 0x000000000000791b */ /* 0x003fe20003800000 */
.L_x_66:
[----:B------:R-:W-:-:S04]  /*3420*/  FADD.FTZ R69, R68, R69 ;  /* 0x0000004544457221 */ /* 0x000fc80000010000 */
[----:B------:R-:W-:Y:S01]  /*3430*/  IMAD.MOV.U32 R64, RZ, RZ, R69 ;  /* 0x000000ffff407224 */ /* 0x000fe200078e0045 */
[----:B------:R-:W-:-:S07]  /*3440*/  MOV R71, R66 ;  /* 0x0000004200477202 */ /* 0x000fce0000000f00 */
[----:B------:R-:W-:Y:S05]  /*3450*/  WARPSYNC.COLLECTIVE R61, `(.L_x_67) ;  /* 0x000000003d087348 */ /* 0x000fea0003c00000 */
[----:B------:R0:W1:Y:S02]  /*3460*/  SHFL.BFLY P1, R66, R64, R63, R62 ;  /* 0x0c00003f40427389 */ /* 0x000064000002003e */
[----:B01----:R-:W-:Y:S01]  /*3470*/  ENDCOLLECTIVE ;  /* 0x000000000000791b */ /* 0x003fe20003800000 */
.L_x_67:
[----:B------:R-:W-:Y:S01]  /*3480*/  FADD.FTZ R71, R70, R71 ;  /* 0x0000004746477221 */ /* 0x000fe20000010000 */
[----:B------:R-:W-:-:S03]  /*3490*/  HFMA2.MMA R63, -RZ, RZ, 0, 5.9604644775390625e-08 ;  /* 0x00000001ff3f7435 */ /* 0x000fc600000001ff */
[----:B------:R-:W-:Y:S01]  /*34a0*/  IMAD.MOV.U32 R64, RZ, RZ, R71 ;  /* 0x000000ffff407224 */ /* 0x000fe200078e0047 */
[----:B------:R-:W-:-:S07]  /*34b0*/  MOV R72, R66 ;  /* 0x0000004200487202 */ /* 0x000fce0000000f00 */
[----:B------:R-:W-:Y:S05]  /*34c0*/  WARPSYNC.COLLECTIVE R61, `(.L_x_68) ;  /* 0x000000003d087348 */ /* 0x000fea0003c00000 */
[----:B------:R0:W1:Y:S02]  /*34d0*/  SHFL.BFLY P1, R66, R64, R63, R62 ;  /* 0x0c00003f40427389 */ /* 0x000064000002003e */
[----:B01----:R-:W-:Y:S01]  /*34e0*/  ENDCOLLECTIVE ;  /* 0x000000000000791b */ /* 0x003fe20003800000 */
.L_x_68:
[----:B------:R-:W-:-:S05]  /*34f0*/  FADD.FTZ R72, R69, R72 ;  /* 0x0000004845487221 */ /* 0x000fca0000010000 */
[----:B------:R-:W-:Y:S01]  /*3500*/  MOV R64, R72 ;  /* 0x0000004800407202 */ /* 0x000fe20000000f00 */
[----:B------:R-:W-:-:S07]  /*3510*/  IMAD.MOV.U32 R58, RZ, RZ, R66 ;  /* 0x000000ffff3a7224 */ /* 0x000fce00078e0042 */
[----:B------:R-:W-:Y:S05]  /*3520*/  WARPSYNC.COLLECTIVE R61, `(.L_x_69) ;  /* 0x000000003d087348 */ /* 0x000fea0003c00000 */
[----:B------:R0:W1:Y:S02]  /*3530*/  SHFL.BFLY P1, R66, R64, R63, R62 ;  /* 0x0c00003f40427389 */ /* 0x000064000002003e */
[----:B01----:R-:W-:Y:S01]  /*3540*/  ENDCOLLECTIVE ;  /* 0x000000000000791b */ /* 0x003fe20003800000 */
.L_x_69:
[----:B------:R-:W-:Y:S01]  /*3550*/  FADD.FTZ R58, R71, R58 ;  /* 0x0000003a473a7221 */ /* 0x000fe20000010000 */
[----:B------:R-:W-:Y:S06]  /*3560*/  BRA `(.L_x_70) ;  /* 0xffffffec00a07947 */ /* 0x000fec000383ffff */
.L_x_58:
        /* <DEDUP_REMOVED lines=8> */
.L_x_72:
[----:B------:R-:W-:Y:S05]  /*35f0*/  BSYNC B0 ;  /* 0x0000000000007941 */ /* 0x000fea0003800000 */
.L_x_71:
        /* <DEDUP_REMOVED lines=8> */
.L_x_73:
[----:B------:R-:W-:Y:S01]  /*3680*/  FADD.FTZ R5, R5, R2 ;  /* 0x0000000205057221 */ /* 0x000fe20000010000 */
[----:B------:R-:W-:-:S03]  /*3690*/  HFMA2.MMA R63, -RZ, RZ, 0, 2.384185791015625e-07 ;  /* 0x00000004ff3f7435 */ /* 0x000fc600000001ff */
[----:B------:R-:W-:Y:S01]  /*36a0*/  IMAD.MOV.U32 R64, RZ, RZ, R5 ;  /* 0x000000ffff407224 */ /* 0x000fe200078e0005 */
[----:B------:R-:W-:-:S07]  /*36b0*/  MOV R4, R66 ;  /* 0x0000004200047202 */ /* 0x000fce0000000f00 */
[----:B------:R-:W-:Y:S05]  /*36c0*/  WARPSYNC.COLLECTIVE R61, `(.L_x_74) ;  /* 0x000000003d087348 */ /* 0x000fea0003c00000 */
[----:B------:R0:W1:Y:S02]  /*36d0*/  SHFL.BFLY P1, R66, R64, R63, R62 ;  /* 0x0c00003f40427389 */ /* 0x000064000002003e */
[----:B01----:R-:W-:Y:S01]  /*36e0*/  ENDCOLLECTIVE ;  /* 0x000000000000791b */ /* 0x003fe20003800000 */
.L_x_74:
[----:B------:R-:W-:-:S05]  /*36f0*/  FADD.FTZ R4, R4, R3 ;  /* 0x0000000304047221 */ /* 0x000fca0000010000 */
[----:B------:R-:W-:Y:S01]  /*3700*/  MOV R64, R4 ;  /* 0x0000000400407202 */ /* 0x000fe20000000f00 */
[----:B------:R-:W-:-:S07]  /*3710*/  IMAD.MOV.U32 R12, RZ, RZ, R66 ;  /* 0x000000ffff0c7224 */ /* 0x000fce00078e0042 */
[----:B------:R-:W-:Y:S05]  /*3720*/  WARPSYNC.COLLECTIVE R61, `(.L_x_75) ;  /* 0x000000003d087348 */ /* 0x000fea0003c00000 */
[----:B------:R0:W1:Y:S02]  /*3730*/  SHFL.BFLY P1, R66, R64, R63, R62 ;  /* 0x0c00003f40427389 */ /* 0x000064000002003e */
[----:B01----:R-:W-:Y:S01]  /*3740*/  ENDCOLLECTIVE ;  /* 0x000000000000791b */ /* 0x003fe20003800000 */
.L_x_75:
[----:B------:R-:W-:-:S05]  /*3750*/  FADD.FTZ R12, R5, R12 ;  /* 0x0000000c050c7221 */ /* 0x000fca0000010000 */
[----:B------:R-:W-:Y:S01]  /*3760*/  MOV R64, R12 ;  /* 0x0000000c00407202 */ /* 0x000fe20000000f00 */
[----:B------:R-:W-:Y:S02]  /*3770*/  IMAD.MOV.U32 R63, RZ, RZ, 0x2 ;  /* 0x00000002ff3f7424 */ /* 0x000fe400078e00ff */
[----:B------:R-:W-:-:S07]  /*3780*/  IMAD.MOV.U32 R17, RZ, RZ, R66 ;  /* 0x000000ffff117224 */ /* 0x000fce00078e0042 */
[----:B------:R-:W-:Y:S05]  /*3790*/  WARPSYNC.COLLECTIVE R61, `(.L_x_76) ;  /* 0x000000003d087348 */ /* 0x000fea0003c00000 */
[----:B------:R0:W1:Y:S02]  /*37a0*/  SHFL.BFLY P1, R66, R64, R63, R62 ;  /* 0x0c00003f40427389 */ /* 0x000064000002003e */
[----:B01----:R-:W-:Y:S01]  /*37b0*/  ENDCOLLECTIVE ;  /* 0x000000000000791b */ /* 0x003fe20003800000 */
.L_x_76:
[----:B------:R-:W-:-:S04]  /*37c0*/  FADD.FTZ R17, R4, R17 ;  /* 0x0000001104117221 */ /* 0x000fc80000010000 */
[----:B------:R-:W-:Y:S01]  /*37d0*/  IMAD.MOV.U32 R64, RZ, RZ, R17 ;  /* 0x000000ffff407224 */ /* 0x000fe200078e0011 */
[----:B------:R-:W-:-:S07]  /*37e0*/  MOV R19, R66 ;  /* 0x0000004200137202 */ /* 0x000fce0000000f00 */
[----:B------:R-:W-:Y:S05]  /*37f0*/  WARPSYNC.COLLECTIVE R61, `(.L_x_77) ;  /* 0x000000003d087348 */ /* 0x000fea0003c00000 */
[----:B------:R0:W1:Y:S02]  /*3800*/  SHFL.BFLY P1, R66, R64, R63, R62 ;  /* 0x0c00003f40427389 */ /* 0x000064000002003e */
[----:B01----:R-:W-:Y:S01]  /*3810*/  ENDCOLLECTIVE ;  /* 0x000000000000791b */ /* 0x003fe20003800000 */
.L_x_77:
[----:B------:R-:W-:Y:S01]  /*3820*/  FADD.FTZ R19, R12, R19 ;  /* 0x000000130c137221 */ /* 0x000fe20000010000 */
[----:B------:R-:W-:-:S03]  /*3830*/  HFMA2.MMA R63, -RZ, RZ, 0, 5.9604644775390625e-08 ;  /* 0x00000001ff3f7435 */ /* 0x000fc600000001ff */
[----:B------:R-:W-:Y:S01]  /*3840*/  IMAD.MOV.U32 R64, RZ, RZ, R19 ;  /* 0x000000ffff407224 */ /* 0x000fe200078e0013 */
[----:B------:R-:W-:-:S07]  /*3850*/  MOV R2, R66 ;  /* 0x0000004200027202 */ /* 0x000fce0000000f00 */
[----:B------:R-:W-:Y:S05]  /*3860*/  WARPSYNC.COLLECTIVE R61, `(.L_x_78) ;  /* 0x000000003d087348 */ /* 0x000fea0003c00000 */
[----:B------:R0:W1:Y:S02]  /*3870*/  SHFL.BFLY P1, R66, R64, R63, R62 ;  /* 0x0c00003f40427389 */ /* 0x000064000002003e */
[----:B01----:R-:W-:Y:S01]  /*3880*/  ENDCOLLECTIVE ;  /* 0x000000000000791b */ /* 0x003fe20003800000 */
.L_x_78:
[----:B------:R-:W-:-:S05]  /*3890*/  FADD.FTZ R2, R17, R2 ;  /* 0x0000000211027221 */ /* 0x000fca0000010000 */
[----:B------:R-:W-:Y:S01]  /*38a0*/  MOV R64, R2 ;  /* 0x0000000200407202 */ /* 0x000fe20000000f00 */
[----:B------:R-:W-:-:S07]  /*38b0*/  IMAD.MOV.U32 R14, RZ, RZ, R66 ;  /* 0x000000ffff0e7224 */ /* 0x000fce00078e0042 */
[----:B------:R-:W-:Y:S05]  /*38c0*/  WARPSYNC.COLLECTIVE R61, `(.L_x_79) ;  /* 0x000000003d087348 */ /* 0x000fea0003c00000 */
[----:B------:R0:W1:Y:S02]  /*38d0*/  SHFL.BFLY P1, R66, R64, R63, R62 ;  /* 0x0c00003f40427389 */ /* 0x000064000002003e */
[----:B01----:R-:W-:Y:S01]  /*38e0*/  ENDCOLLECTIVE ;  /* 0x000000000000791b */ /* 0x003fe20003800000 */
.L_x_79:
[----:B------:R-:W-:Y:S01]  /*38f0*/  FADD.FTZ R14, R19, R14 ;  /* 0x0000000e130e7221 */ /* 0x000fe20000010000 */
[----:B------:R-:W-:Y:S06]  /*3900*/  BRA `(.L_x_80) ;  /* 0xfffffff400c87947 */ /* 0x000fec000383ffff */
.L_x_81:
        /* <DEDUP_REMOVED lines=15> */
.L_x_441:


//--------------------- .text._ZN13group_norm_v218gn_bwd_cuda_kernelI13__nv_bfloat16Li320ELi1ELi16ELi80ELi64ELb1ELb1ELi64ELi80ELi80ELi4ELb1ELi112ELb0ELb0ELNS_15WgradSyncMethodE3ENS_16CompileConditionILi900EEEEEvPT_S6_S6_PKS5_S8_S8_S8_PKfflPfPj --------------------------
	.section	.text._ZN13group_norm_v218gn_bwd_cuda_kernelI13__nv_bfloat16Li320ELi1ELi16ELi80ELi64ELb1ELb1ELi64ELi80ELi80ELi4ELb1ELi112ELb0ELb0ELNS_15WgradSyncMethodE3ENS_16CompileConditionILi900EEEEEvPT_S6_S6_PKS5_S8_S8_S8_PKfflPfPj,"ax",@progbits
	.align	128
        .global         _ZN13group_norm_v218gn_bwd_cuda_kernelI13__nv_bfloat16Li320ELi1ELi16ELi80ELi64ELb1ELb1ELi64ELi80ELi80ELi4ELb1ELi112ELb0ELb0ELNS_15WgradSyncMethodE3ENS_16CompileConditionILi900EEEEEvPT_S6_S6_PKS5_S8_S8_S8_PKfflPfPj
        .type           _ZN13group_norm_v218gn_bwd_cuda_kernelI13__nv_bfloat16Li320ELi1ELi16ELi80ELi64ELb1ELb1ELi64ELi80ELi80ELi4ELb1ELi112ELb0ELb0ELNS_15WgradSyncMethodE3ENS_16CompileConditionILi900EEEEEvPT_S6_S6_PKS5_S8_S8_S8_PKfflPfPj,@function
        .size           _ZN13group_norm_v218gn_bwd_cuda_kernelI13__nv_bfloat16Li320ELi1ELi16ELi80ELi64ELb1ELb1ELi64ELi80ELi80ELi4ELb1ELi112ELb0ELb0ELNS_15WgradSyncMethodE3ENS_16CompileConditionILi900EEEEEvPT_S6_S6_PKS5_S8_S8_S8_PKfflPfPj,(.L_x_442 - _ZN13group_norm_v218gn_bwd_cuda_kernelI13__nv_bfloat16Li320ELi1ELi16ELi80ELi64ELb1ELb1ELi64ELi80ELi80ELi4ELb1ELi112ELb0ELb0ELNS_15WgradSyncMethodE3ENS_16CompileConditionILi900EEEEEvPT_S6_S6_PKS5_S8_S8_S8_PKfflPfPj)
        .other          _ZN13group_norm_v218gn_bwd_cuda_kernelI13__nv_bfloat16Li320ELi1ELi16ELi80ELi64ELb1ELb1ELi64ELi80ELi80ELi4ELb1ELi112ELb0ELb0ELNS_15WgradSyncMethodE3ENS_16CompileConditionILi900EEEEEvPT_S6_S6_PKS5_S8_S8_S8_PKfflPfPj,@"STO_CUDA_ENTRY STV_DEFAULT"
_ZN13group_norm_v218gn_bwd_cuda_kernelI13__nv_bfloat16Li320ELi1ELi16ELi80ELi64ELb1ELb1ELi64ELi80ELi80ELi4ELb1ELi112ELb0ELb0ELNS_15WgradSyncMethodE3ENS_16CompileConditionILi900EEEEEvPT_S6_S6_PKS5_S8_S8_S8_PKfflPfPj:
.text._ZN13group_norm_v218gn_bwd_cuda_kernelI13__nv_bfloat16Li320ELi1ELi16ELi80ELi64ELb1ELb1ELi64ELi80ELi80ELi4ELb1ELi112ELb0ELb0ELNS_15WgradSyncMethodE3ENS_16CompileConditionILi900EEEEEvPT_S6_S6_PKS5_S8_S8_S8_PKfflPfPj:
[----:B------:R-:W-:Y:S01]  /*0000*/  LDC R1, c[0x0][0x28] ;  /* 0x00000a00ff017b82 */ /* 0x000fe20000000800 */
[----:B------:R-:W0:Y:S01]  /*0010*/  S2R R79, SR_CTAID.Y ;  /* 0x00000000004f7919 */ /* 0x000e220000002600 */
[----:B------:R-:W-:Y:S01]  /*0020*/  ULDC.64 UR6, c[0x0][0x258] ;  /* 0x0000960000067ab9 */ /* 0x000fe20000000a00 */
[----:B------:R-:W-:Y:S01]  /*0030*/  ULDC.64 UR8, c[0x0][0x208] ;  /* 0x0000820000087ab9 */ /* 0x000fe20000000a00 */
[----:B------:R-:W-:Y:S01]  /*0040*/  USHF.L.U32 UR10, UR6, 0x4, URZ ;  /* 0x00000004060a7899 */ /* 0x000fe2000800063f */
[----:B------:R-:W-:Y:S01]  /*0050*/  BSSY B0, `(.L_x_82) ;  /* 0x0000386000007945 */ /* 0x000fe20003800000 */
[----:B------:R-:W-:Y:S01]  /*0060*/  USHF.L.U64.HI UR6, UR6, 0x4, UR7 ;  /* 0x0000000406067899 */ /* 0x000fe20008010207 */
[----:B------:R-:W-:-:S05]  /*0070*/  HFMA2.MMA R103, -RZ, RZ, 0, 0 ;  /* 0x00000000ff677435 */ /* 0x000fca00000001ff */
[----:B------:R-:W-:Y:S02]  /*0080*/  MOV R0, UR6 ;  /* 0x0000000600007c02 */ /* 0x000fe40008000f00 */
[----:B0-----:R-:W-:-:S04]  /*0090*/  ISETP.LT.U32.AND P0, PT, R79, UR10, PT ;  /* 0x0000000a4f007c0c */ /* 0x001fc8000bf01070 */
[----:B------:R-:W-:Y:S02]  /*00a0*/  ISETP.GT.AND.EX P0, PT, R0, RZ, PT, P0 ;  /* 0x000000ff0000720c */ /* 0x000fe40003f04300 */
[----:B------:R-:W-:-:S11]  /*00b0*/  LOP3.LUT R0, R79, 0xf, RZ, 0xc0, !PT ;  /* 0x0000000f4f007812 */ /* 0x000fd600078ec0ff */
[----:B------:R-:W-:Y:S05]  /*00c0*/  @P0 BRA `(.L_x_83) ;  /* 0x0000000000680947 */ /* 0x000fea0003800000 */
[----:B------:R-:W0:Y:S01]  /*00d0*/  S2R R2, SR_TID.X ;  /* 0x0000000000027919 */ /* 0x000e220000002100 */
[----:B------:R-:W-:Y:S01]  /*00e0*/  BAR.SYNC.DEFER_BLOCKING 0x0 ;  /* 0x0000000000007b1d */ /* 0x000fe20000010000 */
[----:B0-----:R-:W-:-:S13]  /*00f0*/  ISETP.NE.AND P0, PT, R2, RZ, PT ;  /* 0x000000ff0200720c */ /* 0x001fda0003f05270 */
[----:B------:R-:W-:Y:S05]  /*0100*/  @P0 BRA `(.L_x_84) ;  /* 0x00000000004c0947 */ /* 0x000fea0003800000 */
[----:B------:R-:W0:Y:S01]  /*0110*/  S2UR UR4, SR_CTAID.X ;  /* 0x00000000000479c3 */ /* 0x000e220000002500 */
[----:B------:R-:W-:Y:S02]  /*0120*/  SHF.R.U32.HI R79, RZ, 0x4, R79 ;  /* 0x00000004ff4f7819 */ /* 0x000fe4000001164f */
[----:B------:R-:W-:Y:S02]  /*0130*/  LOP3.LUT R5, R0, 0x70, RZ, 0xfc, !PT ;  /* 0x0000007000057812 */ /* 0x000fe400078efcff */
[----:B------:R-:W-:Y:S02]  /*0140*/  IADD3 R79, -R79, RZ, RZ ;  /* 0x000000ff4f4f7210 */ /* 0x000fe40007ffe1ff */
[----:B------:R-:W-:Y:S01]  /*0150*/  MOV R0, 0x7ffffffa ;  /* 0x7ffffffa00007802 */ /* 0x000fe20000000f00 */
        /* <DEDUP_REMOVED lines=8> */
.L_x_85:
[----:B------:R-:W2:Y:S04]  /*01e0*/  LD.E.STRONG.GPU R0, desc[UR8][R2.64] ;  /* 0x0000000802007980 */ /* 0x000ea8000c10f900 */
[----:B--2---:R-:W-:Y:S01]  /*01f0*/  CCTL.IVALL ;  /* 0x00000000ff00798f */ /* 0x004fe20002000000 */
[----:B------:R-:W-:Y:S05]  /*0200*/  YIELD ;  /* 0x0000000000007946 */ /* 0x000fea0003800000 */
[----:B-----5:R-:W-:-:S04]  /*0210*/  LOP3.LUT R0, R0, R5, RZ, 0x3c, !PT ;  /* 0x0000000500007212 */ /* 0x020fc800078e3cff */
[----:B------:R-:W-:-:S13]  /*0220*/  ISETP.GT.AND P0, PT, R0, -0x1, PT ;  /* 0xffffffff0000780c */ /* 0x000fda0003f04270 */
[----:B------:R-:W-:Y:S05]  /*0230*/  @P0 BRA `(.L_x_85) ;  /* 0xfffffffc00e80947 */ /* 0x000fea000383ffff */
.L_x_84:
[----:B------:R-:W-:Y:S05]  /*0240*/  WARPSYNC.ALL ;  /* 0x0000000000007948 */ /* 0x000fea0003800000 */
[----:B------:R-:W-:Y:S06]  /*0250*/  BAR.SYNC.DEFER_BLOCKING 0x0 ;  /* 0x0000000000007b1d */ /* 0x000fec0000010000 */
[----:B------:R-:W-:Y:S05]  /*0260*/  BRA `(.L_x_86) ;  /* 0x0000003400907947 */ /* 0x000fea0003800000 */
.L_x_83:
[----:B------:R-:W0:Y:S01]  /*0270*/  S2R R39, SR_TID.X ;  /* 0x0000000000277919 */ /* 0x000e220000002100 */
[----:B------:R-:W1:Y:S01]  /*0280*/  S2UR UR4, SR_CTAID.X ;  /* 0x00000000000479c3 */ /* 0x000e620000002500 */
[----:B------:R-:W-:Y:S02]  /*0290*/  SHF.R.U32.HI R56, RZ, 0x4, R79 ;  /* 0x00000004ff387819 */ /* 0x000fe4000001164f */
[----:B------:R-:W-:Y:S02]  /*02a0*/  LOP3.LUT R23, R0, 0x70, RZ, 0xfc, !PT ;  /* 0x0000007000177812 */ /* 0x000fe400078efcff */
[----:B------:R-:W-:Y:S02]  /*02b0*/  IADD3 R7, -R56, RZ, RZ ;  /* 0x000000ff38077210 */ /* 0x000fe40007ffe1ff */
[----:B------:R-:W-:Y:S01]  /*02c0*/  MOV R59, 0x7ffffffa ;  /* 0x7ffffffa003b7802 */ /* 0x000fe20000000f00 */
[----:B------:R-:W2:Y:S01]  /*02d0*/  S2UR UR5, SR_CgaCtaId ;  /* 0x00000000000579c3 */ /* 0x000ea20000008800 */
[----:B-1----:R-:W-:Y:S01]  /*02e0*/  ISETP.NE.AND P0, PT, R7, UR4, PT ;  /* 0x0000000407007c0c */ /* 0x002fe2000bf05270 */
[----:B------:R-:W-:-:S03]  /*02f0*/  UMOV UR4, 0x400 ;  /* 0x0000040000047882 */ /* 0x000fc60000000000 */
[----:B------:R-:W-:Y:S02]  /*0300*/  SEL R59, R59, 0x1, !P0 ;  /* 0x000000013b3b7807 */ /* 0x000fe40004000000 */
[--C-:B0-----:R-:W-:Y:S01]  /*0310*/  SHF.R.S32.HI R2, RZ, 0x1f, R39.reuse ;  /* 0x0000001fff027819 */ /* 0x101fe20000011427 */
[C---:B------:R-:W-:Y:S01]  /*0320*/  IMAD.WIDE.U32 R4, R39.reuse, -0x33333333, RZ ;  /* 0xcccccccd27047825 */ /* 0x040fe200078e00ff */
[----:B--2---:R-:W-:Y:S01]  /*0330*/  ULEA UR4, UR5, UR4, 0x18 ;  /* 0x0000000405047291 */ /* 0x004fe2000f8ec03f */
[----:B------:R-:W-:Y:S02]  /*0340*/  SHF.L.U32 R58, R39, 0x1, RZ ;  /* 0x00000001273a7819 */ /* 0x000fe400000006ff */
[----:B------:R-:W-:Y:S01]  /*0350*/  LEA.HI R3, R2, R39, RZ, 0x2 ;  /* 0x0000002702037211 */ /* 0x000fe200078f10ff */
[----:B------:R-:W-:Y:S01]  /*0360*/  IMAD R56, R56, 0x500, R39 ;  /* 0x0000050038387824 */ /* 0x000fe200078e0227 */
[----:B------:R-:W-:Y:S02]  /*0370*/  SHF.R.U32.HI R4, RZ, 0x4, R5 ;  /* 0x00000004ff047819 */ /* 0x000fe40000011605 */
[----:B------:R-:W-:-:S02]  /*0380*/  SHF.R.S32.HI R41, RZ, 0x2, R3 ;  /* 0x00000002ff297819 */ /* 0x000fc40000011403 */
[----:B------:R-:W-:Y:S01]  /*0390*/  MOV R0, UR4 ;  /* 0x0000000400007c02 */ /* 0x000fe20008000f00 */
[----:B------:R-:W-:Y:S01]  /*03a0*/  IMAD R60, R4, -0x14, R39 ;  /* 0xffffffec043c7824 */ /* 0x000fe200078e0227 */
[C---:B------:R-:W-:Y:S02]  /*03b0*/  IADD3 R6, R41.reuse, 0x14, RZ ;  /* 0x0000001429067810 */ /* 0x040fe40007ffe0ff */
[C---:B------:R-:W-:Y:S02]  /*03c0*/  IADD3 R8, R41.reuse, 0x28, RZ ;  /* 0x0000002829087810 */ /* 0x040fe40007ffe0ff */
[----:B------:R-:W-:Y:S02]  /*03d0*/  SHF.R.S32.HI R7, RZ, 0x1f, R6 ;  /* 0x0000001fff077819 */ /* 0x000fe40000011406 */
[----:B------:R-:W-:Y:S02]  /*03e0*/  IADD3 R9, R41, 0x3c, RZ ;  /* 0x0000003c29097810 */ /* 0x000fe40007ffe0ff */
[----:B------:R-:W-:-:S02]  /*03f0*/  SHF.R.S32.HI R5, RZ, 0x1f, R8 ;  /* 0x0000001fff057819 */ /* 0x000fc40000011408 */
[C---:B------:R-:W-:Y:S02]  /*0400*/  IADD3 R10, R41.reuse, 0x50, RZ ;  /* 0x00000050290a7810 */ /* 0x040fe40007ffe0ff */
[----:B------:R-:W-:Y:S02]  /*0410*/  IADD3 R11, R41, 0x64, RZ ;  /* 0x00000064290b7810 */ /* 0x000fe40007ffe0ff */
[----:B------:R-:W-:Y:S02]  /*0420*/  LEA.HI R7, R7, R6, RZ, 0x2 ;  /* 0x0000000607077211 */ /* 0x000fe400078f10ff */
[----:B------:R-:W-:Y:S02]  /*0430*/  SHF.R.S32.HI R6, RZ, 0x1f, R9 ;  /* 0x0000001fff067819 */ /* 0x000fe40000011409 */
[----:B------:R-:W-:Y:S02]  /*0440*/  LEA.HI R8, R5, R8, RZ, 0x2 ;  /* 0x0000000805087211 */ /* 0x000fe400078f10ff */
[----:B------:R-:W-:-:S02]  /*0450*/  SHF.R.S32.HI R5, RZ, 0x1f, R10 ;  /* 0x0000001fff057819 */ /* 0x000fc4000001140a */
[----:B------:R-:W-:Y:S02]  /*0460*/  SHF.R.S32.HI R12, RZ, 0x1f, R11 ;  /* 0x0000001fff0c7819 */ /* 0x000fe4000001140b */
[----:B------:R-:W-:Y:S02]  /*0470*/  IADD3 R13, R41, 0x78, RZ ;  /* 0x00000078290d7810 */ /* 0x000fe40007ffe0ff */
[----:B------:R-:W-:Y:S02]  /*0480*/  LEA.HI R6, R6, R9, RZ, 0x2 ;  /* 0x0000000906067211 */ /* 0x000fe400078f10ff */
[----:B------:R-:W-:Y:S02]  /*0490*/  LEA.HI R9, R5, R10, RZ, 0x2 ;  /* 0x0000000a05097211 */ /* 0x000fe400078f10ff */
[----:B------:R-:W-:Y:S02]  /*04a0*/  LEA.HI R12, R12, R11, RZ, 0x2 ;  /* 0x0000000b0c0c7211 */ /* 0x000fe400078f10ff */
[----:B------:R-:W-:-:S02]  /*04b0*/  SHF.R.S32.HI R10, RZ, 0x1f, R13 ;  /* 0x0000001fff0a7819 */ /* 0x000fc4000001140d */
[C---:B------:R-:W-:Y:S02]  /*04c0*/  IADD3 R11, R41.reuse, 0xa0, RZ ;  /* 0x000000a0290b7810 */ /* 0x040fe40007ffe0ff */
[----:B------:R-:W-:Y:S02]  /*04d0*/  LEA.HI R13, R10, R13, RZ, 0x2 ;  /* 0x0000000d0a0d7211 */ /* 0x000fe400078f10ff */
[----:B------:R-:W-:Y:S02]  /*04e0*/  SHF.R.S32.HI R10, RZ, 0x1f, R11 ;  /* 0x0000001fff0a7819 */ /* 0x000fe4000001140b */
[----:B------:R-:W-:Y:S02]  /*04f0*/  IADD3 R17, R41, 0xc8, RZ ;  /* 0x000000c829117810 */ /* 0x000fe40007ffe0ff */
[----:B------:R-:W-:Y:S02]  /*0500*/  LEA.HI R15, R10, R11, RZ, 0x2 ;  /* 0x0000000b0a0f7211 */ /* 0x000fe400078f10ff */
[----:B------:R-:W-:-:S02]  /*0510*/  SHF.R.S32.HI R10, RZ, 0x1f, R17 ;  /* 0x0000001fff0a7819 */ /* 0x000fc40000011411 */
[C---:B------:R-:W-:Y:S02]  /*0520*/  IADD3 R14, R41.reuse, 0x8c, RZ ;  /* 0x0000008c290e7810 */ /* 0x040fe40007ffe0ff */
[C---:B------:R-:W-:Y:S02]  /*0530*/  IADD3 R11, R41.reuse, 0xf0, RZ ;  /* 0x000000f0290b7810 */ /* 0x040fe40007ffe0ff */
[----:B------:R-:W-:Y:S02]  /*0540*/  LEA.HI R17, R10, R17, RZ, 0x2 ;  /* 0x000000110a117211 */ /* 0x000fe400078f10ff */
[----:B------:R-:W-:Y:S02]  /*0550*/  SHF.R.S32.HI R5, RZ, 0x1f, R14 ;  /* 0x0000001fff057819 */ /* 0x000fe4000001140e */
[----:B------:R-:W-:Y:S02]  /*0560*/  SHF.R.S32.HI R10, RZ, 0x1f, R11 ;  /* 0x0000001fff0a7819 */ /* 0x000fe4000001140b */
[----:B------:R-:W-:-:S02]  /*0570*/  IADD3 R16, R41, 0xb4, RZ ;  /* 0x000000b429107810 */ /* 0x000fc40007ffe0ff */
[C---:B------:R-:W-:Y:S02]  /*0580*/  IADD3 R21, R41.reuse, 0x118, RZ ;  /* 0x0000011829157810 */ /* 0x040fe40007ffe0ff */
[----:B------:R-:W-:Y:S02]  /*0590*/  IADD3 R22, R41, 0x12c, RZ ;  /* 0x0000012c29167810 */ /* 0x000fe40007ffe0ff */
[----:B------:R-:W-:Y:S02]  /*05a0*/  LEA.HI R14, R5, R14, RZ, 0x2 ;  /* 0x0000000e050e7211 */ /* 0x000fe400078f10ff */
[----:B------:R-:W-:Y:S02]  /*05b0*/  LEA.HI R19, R10, R11, RZ, 0x2 ;  /* 0x0000000b0a137211 */ /* 0x000fe400078f10ff */
[----:B------:R-:W-:Y:S02]  /*05c0*/  SHF.R.S32.HI R5, RZ, 0x1f, R16 ;  /* 0x0000001fff057819 */ /* 0x000fe40000011410 */
[----:B------:R-:W-:-:S02]  /*05d0*/  SHF.R.S32.HI R10, RZ, 0x1f, R21 ;  /* 0x0000001fff0a7819 */ /* 0x000fc40000011415 */
[----:B------:R-:W-:Y:S02]  /*05e0*/  SHF.R.S32.HI R11, RZ, 0x1f, R22 ;  /* 0x0000001fff0b7819 */ /* 0x000fe40000011416 */
[----:B------:R-:W-:Y:S02]  /*05f0*/  IADD3 R18, R41, 0xdc, RZ ;  /* 0x000000dc29127810 */ /* 0x000fe40007ffe0ff */
[----:B------:R-:W-:Y:S02]  /*0600*/  LEA.HI R16, R5, R16, RZ, 0x2 ;  /* 0x0000001005107211 */ /* 0x000fe400078f10ff */
[----:B------:R-:W-:Y:S02]  /*0610*/  SHF.R.S32.HI R5, RZ, 0x1f, R18 ;  /* 0x0000001fff057819 */ /* 0x000fe40000011412 */
[----:B------:R-:W-:Y:S02]  /*0620*/  LEA.HI R21, R10, R21, RZ, 0x2 ;  /* 0x000000150a157211 */ /* 0x000fe400078f10ff */
[----:B------:R-:W-:-:S02]  /*0630*/  LEA.HI R22, R11, R22, RZ, 0x2 ;  /* 0x000000160b167211 */ /* 0x000fc400078f10ff */
[----:B------:R-:W-:Y:S01]  /*0640*/  IADD3 R20, R41, 0x104, RZ ;  /* 0x0000010429147810 */ /* 0x000fe20007ffe0ff */
[----:B------:R-:W0:Y:S01]  /*0650*/  LDC.64 R10, c[0x0][0x268] ;  /* 0x00009a00ff0a7b82 */ /* 0x000e220000000a00 */
[----:B------:R-:W-:Y:S02]  /*0660*/  LEA.HI R18, R5, R18, RZ, 0x2 ;  /* 0x0000001205127211 */ /* 0x000fe400078f10ff */
[----:B------:R-:W-:Y:S02]  /*0670*/  SHF.R.S32.HI R5, RZ, 0x1f, R20 ;  /* 0x0000001fff057819 */ /* 0x000fe40000011414 */
[----:B------:R-:W-:Y:S02]  /*0680*/  SHF.R.U32.HI R7, RZ, 0x2, R7 ;  /* 0x00000002ff077819 */ /* 0x000fe40000011607 */
[----:B------:R-:W-:Y:S02]  /*0690*/  LEA.HI R20, R5, R20, RZ, 0x2 ;  /* 0x0000001405147211 */ /* 0x000fe400078f10ff */
[----:B------:R-:W-:-:S02]  /*06a0*/  LEA.HI R5, R2, R39, RZ, 0x4 ;  /* 0x0000002702057211 */ /* 0x000fc400078f20ff */
[----:B------:R-:W-:Y:S02]  /*06b0*/  LOP3.LUT R2, R3, 0xfffffffc, RZ, 0xc0, !PT ;  /* 0xfffffffc03027812 */ /* 0x000fe400078ec0ff */
[----:B------:R-:W-:Y:S02]  /*06c0*/  SHF.R.U32.HI R5, RZ, 0x4, R5 ;  /* 0x00000004ff057819 */ /* 0x000fe40000011605 */
[----:B------:R-:W-:Y:S02]  /*06d0*/  IADD3 R2, -R2, R39, RZ ;  /* 0x0000002702027210 */ /* 0x000fe40007ffe1ff */
[----:B------:R-:W-:Y:S02]  /*06e0*/  SHF.R.U32.HI R3, RZ, 0x2, R8 ;  /* 0x00000002ff037819 */ /* 0x000fe40000011608 */
[----:B------:R-:W-:Y:S02]  /*06f0*/  SHF.R.U32.HI R43, RZ, 0x2, R6 ;  /* 0x00000002ff2b7819 */ /* 0x000fe40000011606 */
[----:B------:R-:W-:-:S02]  /*0700*/  SHF.R.U32.HI R9, RZ, 0x2, R9 ;  /* 0x00000002ff097819 */ /* 0x000fc40000011609 */
[----:B------:R-:W-:Y:S01]  /*0710*/  SHF.R.U32.HI R45, RZ, 0x2, R12 ;  /* 0x00000002ff2d7819 */ /* 0x000fe2000001160c */
[----:B0-----:R-:W-:Y:S01]  /*0720*/  IMAD.WIDE.U32 R10, R23, 0x4, R10 ;  /* 0x00000004170a7825 */ /* 0x001fe200078e000a */
        /* <DEDUP_REMOVED lines=10> */
[----:B------:R-:W-:-:S02]  /*07d0*/  LOP3.LUT R38, R2, 0x3, R5, 0x78, !PT ;  /* 0x0000000302267812 */ /* 0x000fc400078e7805 */
[C---:B------:R-:W-:Y:S02]  /*07e0*/  LOP3.LUT R40, R2.reuse, 0x3, R7, 0x78, !PT ;  /* 0x0000000302287812 */ /* 0x040fe400078e7807 */
[----:B------:R-:W-:Y:S02]  /*07f0*/  CS2R R6, SRZ ;  /* 0x0000000000067805 */ /* 0x000fe4000001ff00 */
[C---:B------:R-:W-:Y:S02]  /*0800*/  LOP3.LUT R42, R2.reuse, 0x3, R3, 0x78, !PT ;  /* 0x00000003022a7812 */ /* 0x040fe400078e7803 */
[C---:B------:R-:W-:Y:S02]  /*0810*/  LOP3.LUT R43, R2.reuse, 0x3, R43, 0x78, !PT ;  /* 0x00000003022b7812 */ /* 0x040fe400078e782b */
[----:B------:R-:W-:Y:S02]  /*0820*/  LOP3.LUT R44, R2, 0x3, R9, 0x78, !PT ;  /* 0x00000003022c7812 */ /* 0x000fe400078e7809 */
[----:B------:R-:W-:-:S02]  /*0830*/  CS2R R8, SRZ ;  /* 0x0000000000087805 */ /* 0x000fc4000001ff00 */
[C---:B------:R-:W-:Y:S02]  /*0840*/  LOP3.LUT R45, R2.reuse, 0x3, R45, 0x78, !PT ;  /* 0x00000003022d7812 */ /* 0x040fe400078e782d */
[C---:B------:R-:W-:Y:S02]  /*0850*/  LOP3.LUT R46, R2.reuse, 0x3, R13, 0x78, !PT ;  /* 0x00000003022e7812 */ /* 0x040fe400078e780d */
[C---:B------:R-:W-:Y:S02]  /*0860*/  LOP3.LUT R47, R2.reuse, 0x3, R47, 0x78, !PT ;  /* 0x00000003022f7812 */ /* 0x040fe400078e782f */
[C---:B------:R-:W-:Y:S02]  /*0870*/  LOP3.LUT R48, R2.reuse, 0x3, R15, 0x78, !PT ;  /* 0x0000000302307812 */ /* 0x040fe400078e780f */
[----:B------:R-:W-:Y:S02]  /*0880*/  CS2R R14, SRZ ;  /* 0x00000000000e7805 */ /* 0x000fe4000001ff00 */
[----:B------:R-:W-:-:S02]  /*0890*/  LOP3.LUT R49, R2, 0x3, R49, 0x78, !PT ;  /* 0x0000000302317812 */ /* 0x000fc400078e7831 */
[C---:B------:R-:W-:Y:S02]  /*08a0*/  LOP3.LUT R50, R2.reuse, 0x3, R17, 0x78, !PT ;  /* 0x0000000302327812 */ /* 0x040fe400078e7811 */
[----:B------:R-:W-:Y:S02]  /*08b0*/  CS2R R16, SRZ ;  /* 0x0000000000107805 */ /* 0x000fe4000001ff00 */
[C---:B------:R-:W-:Y:S02]  /*08c0*/  LOP3.LUT R51, R2.reuse, 0x3, R51, 0x78, !PT ;  /* 0x0000000302337812 */ /* 0x040fe400078e7833 */
[C---:B------:R-:W-:Y:S02]  /*08d0*/  LOP3.LUT R52, R2.reuse, 0x3, R19, 0x78, !PT ;  /* 0x0000000302347812 */ /* 0x040fe400078e7813 */
[C---:B------:R-:W-:Y:S02]  /*08e0*/  LOP3.LUT R53, R2.reuse, 0x3, R53, 0x78, !PT ;  /* 0x0000000302357812 */ /* 0x040fe400078e7835 */
[----:B------:R-:W-:-:S02]  /*08f0*/  LOP3.LUT R54, R2, 0x3, R21, 0x78, !PT ;  /* 0x0000000302367812 */ /* 0x000fc400078e7815 */
[----:B------:R-:W-:Y:S02]  /*0900*/  LOP3.LUT R55, R2, 0x3, R55, 0x78, !PT ;  /* 0x0000000302377812 */ /* 0x000fe400078e7837 */
[C---:B------:R-:W-:Y:S02]  /*0910*/  LOP3.LUT R2, R58.reuse, 0x18, RZ, 0xc, !PT ;  /* 0x000000183a027812 */ /* 0x040fe400078e0cff */
[----:B------:R-:W-:Y:S02]  /*0920*/  LEA R57, R39, R0, 0x5 ;  /* 0x0000000027397211 */ /* 0x000fe400078e28ff */
[----:B------:R-:W-:Y:S02]  /*0930*/  LOP3.LUT R58, R58, 0x18, RZ, 0xc0, !PT ;  /* 0x000000183a3a7812 */ /* 0x000fe400078ec0ff */
[C---:B------:R-:W-:Y:S02]  /*0940*/  IADD3 R61, R57.reuse, R2, RZ ;  /* 0x00000002393d7210 */ /* 0x040fe40007ffe0ff */
[----:B------:R-:W-:-:S07]  /*0950*/  IADD3 R62, R57, R58, RZ ;  /* 0x0000003a393e7210 */ /* 0x000fce0007ffe0ff */
.L_x_95:
[C---:B------:R-:W-:Y:S01]  /*0960*/  LOP3.LUT R63, R79.reuse, 0xf, RZ, 0xc0, !PT ;  /* 0x0000000f4f3f7812 */ /* 0x040fe200078ec0ff */
[----:B------:R-:W-:Y:S01]  /*0970*/  ULDC.64 UR4, c[0x0][0x248] ;  /* 0x0000920000047ab9 */ /* 0x000fe20000000a00 */
[----:B----4-:R-:W-:Y:S01]  /*0980*/  LOP3.LUT R5, R79, 0xfffffff0, RZ, 0xc0, !PT ;  /* 0xfffffff04f057812 */ /* 0x010fe200078ec0ff */
[----:B------:R-:W0:Y:S01]  /*0990*/  LDC.64 R20, c[0x0][0x238] ;  /* 0x00008e00ff147b82 */ /* 0x000e220000000a00 */
[----:B------:R-:W-:Y:S01]  /*09a0*/  LOP3.LUT R18, R103, 0x1fffffff, RZ, 0xc0, !PT ;  /* 0x1fffffff67127812 */ /* 0x000fe200078ec0ff */
[----:B------:R-:W-:Y:S01]  /*09b0*/  IMAD R22, R63, 0x14, R60 ;  /* 0x000000143f167824 */ /* 0x000fe200078e023c */
[--C-:B------:R-:W-:Y:S02]  /*09c0*/  SHF.R.U64 R13, R79, 0x4, R103.reuse ;  /* 0x000000044f0d7819 */ /* 0x100fe40000001267 */
[----:B------:R-:W-:Y:S02]  /*09d0*/  SHF.R.U32.HI R3, RZ, 0x4, R103 ;  /* 0x00000004ff037819 */ /* 0x000fe40000011667 */
[----:B------:R-:W-:Y:S01]  /*09e0*/  SHF.L.U32 R22, R22, 0x2, RZ ;  /* 0x0000000216167819 */ /* 0x000fe200000006ff */
[----:B------:R-:W1:Y:S02]  /*09f0*/  LDC.64 R24, c[0x0][0x240] ;  /* 0x00009000ff187b82 */ /* 0x000e640000000a00 */
[----:B------:R-:W-:Y:S01]  /*0a00*/  IMAD R19, R3, 0x14000, RZ ;  /* 0x0001400003137824 */ /* 0x000fe200078e02ff */
[----:B------:R-:W-:Y:S01]  /*0a10*/  SHF.R.S32.HI R23, RZ, 0x1f, R22 ;  /* 0x0000001fff177819 */ /* 0x000fe20000011416 */
[----:B------:R-:W-:-:S04]  /*0a20*/  IMAD.WIDE.U32 R64, R22, -0x33333333, RZ ;  /* 0xcccccccd16407825 */ /* 0x000fc800078e00ff */
[----:B------:R-:W-:Y:S01]  /*0a30*/  IMAD.WIDE.U32 R12, R13, 0x14000, R22 ;  /* 0x000140000d0c7825 */ /* 0x000fe200078e0016 */
[----:B------:R-:W-:-:S03]  /*0a40*/  SHF.R.U32.HI R64, RZ, 0x6, R65 ;  /* 0x00000006ff407819 */ /* 0x000fc60000011641 */
[----:B------:R-:W-:Y:S01]  /*0a50*/  IMAD R23, R4, 0x500, RZ ;  /* 0x0000050004177824 */ /* 0x000fe200078e02ff */
[----:B------:R-:W-:-:S04]  /*0a60*/  IADD3 R5, P0, R5, R64, RZ ;  /* 0x0000004005057210 */ /* 0x000fc80007f1e0ff */
[----:B------:R-:W-:Y:S02]  /*0a70*/  IADD3.X R18, RZ, R18, RZ, P0, !PT ;  /* 0x00000012ff127210 */ /* 0x000fe400007fe4ff */
[----:B------:R-:W-:Y:S02]  /*0a80*/  LEA R2, P0, R5, UR4, 0x3 ;  /* 0x0000000405027c11 */ /* 0x000fe4000f8018ff */
[----:B------:R-:W-:Y:S02]  /*0a90*/  IADD3 R66, P1, R23, R12, RZ ;  /* 0x0000000c17427210 */ /* 0x000fe40007f3e0ff */
[----:B------:R-:W-:Y:S01]  /*0aa0*/  LEA.HI.X R3, R5, UR5, R18, 0x3, P0 ;  /* 0x0000000505037c11 */ /* 0x000fe200080f1c12 */
[----:B------:R-:W-:Y:S01]  /*0ab0*/  ULDC.64 UR4, c[0x0][0x230] ;  /* 0x00008c0000047ab9 */ /* 0x000fe20000000a00 */
[----:B------:R-:W-:Y:S02]  /*0ac0*/  IADD3.X R13, R13, R19, RZ, P1, !PT ;  /* 0x000000130d0d7210 */ /* 0x000fe40000ffe4ff */
[----:B------:R-:W-:-:S02]  /*0ad0*/  SHF.L.U32 R65, R66, 0x1, RZ ;  /* 0x0000000142417819 */ /* 0x000fc400000006ff */
[----:B------:R-:W2:Y:S01]  /*0ae0*/  LDG.E.64.CONSTANT R2, desc[UR8][R2.64] ;  /* 0x0000000802027981 */ /* 0x000ea2000c1e9b00 */
[----:B------:R-:W-:Y:S02]  /*0af0*/  SHF.L.U64.HI R66, R66, 0x1, R13 ;  /* 0x0000000142427819 */ /* 0x000fe4000001020d */
[----:B------:R-:W-:-:S04]  /*0b00*/  IADD3 R36, P0, R65, UR4, RZ ;  /* 0x0000000441247c10 */ /* 0x000fc8000ff1e0ff */
[----:B------:R-:W-:Y:S01]  /*0b10*/  IADD3.X R37, R66, UR5, RZ, P0, !PT ;  /* 0x0000000542257c10 */ /* 0x000fe200087fe4ff */
[----:B0-----:R-:W-:Y:S01]  /*0b20*/  IMAD.WIDE R20, R22, 0x2, R20 ;  /* 0x0000000216147825 */ /* 0x001fe200078e0214 */
[----:B------:R-:W-:-:S03]  /*0b30*/  ULDC.64 UR4, c[0x0][0x228] ;  /* 0x00008a0000047ab9 */ /* 0x000fc60000000a00 */
[----:B------:R-:W3:Y:S01]  /*0b40*/  LDG.E.64.CONSTANT R18, desc[UR8][R36.64] ;  /* 0x0000000824127981 */ /* 0x000ee2000c1e9b00 */
[----:B-1----:R-:W-:-:S03]  /*0b50*/  IMAD.WIDE R22, R22, 0x2, R24 ;  /* 0x0000000216167825 */ /* 0x002fc600078e0218 */
[----:B------:R-:W4:Y:S04]  /*0b60*/  LDG.E.64.CONSTANT R24, desc[UR8][R36.64+0xa000] ;  /* 0x00a0000824187981 */ /* 0x000f28000c1e9b00 */
[----:B------:R-:W5:Y:S04]  /*0b70*/  LDG.E.64.CONSTANT R26, desc[UR8][R36.64+0x14000] ;  /* 0x01400008241a7981 */ /* 0x000f68000c1e9b00 */
[----:B------:R0:W5:Y:S04]  /*0b80*/  LDG.E.64.CONSTANT R28, desc[UR8][R36.64+0x1e000] ;  /* 0x01e00008241c7981 */ /* 0x000168000c1e9b00 */
[----:B------:R-:W5:Y:S04]  /*0b90*/  LDG.E.64.CONSTANT R20, desc[UR8][R20.64] ;  /* 0x0000000814147981 */ /* 0x000f68000c1e9b00 */
[----:B------:R-:W5:Y:S01]  /*0ba0*/  LDG.E.64.CONSTANT R22, desc[UR8][R22.64] ;  /* 0x0000000816167981 */ /* 0x000f62000c1e9b00 */
[----:B------:R-:W-:Y:S01]  /*0bb0*/  IADD3 R68, P0, R65, UR4, RZ ;  /* 0x0000000441447c10 */ /* 0x000fe2000ff1e0ff */
[----:B------:R-:W-:-:S03]  /*0bc0*/  ULDC UR4, c[0x0][0x250] ;  /* 0x0000940000047ab9 */ /* 0x000fc60000000800 */
[----:B------:R-:W-:-:S05]  /*0bd0*/  IADD3.X R69, R66, UR5, RZ, P0, !PT ;  /* 0x0000000542457c10 */ /* 0x000fca00087fe4ff */
[----:B------:R-:W5:Y:S04]  /*0be0*/  LDG.E.64.CONSTANT R30, desc[UR8][R68.64] ;  /* 0x00000008441e7981 */ /* 0x000f68000c1e9b00 */
[----:B------:R-:W5:Y:S04]  /*0bf0*/  LDG.E.64.CONSTANT R32, desc[UR8][R68.64+0xa000] ;  /* 0x00a0000844207981 */ /* 0x000f68000c1e9b00 */
[----:B------:R-:W5:Y:S04]  /*0c00*/  LDG.E.64.CONSTANT R34, desc[UR8][R68.64+0x14000] ;  /* 0x0140000844227981 */ /* 0x000f68000c1e9b00 */
[----:B------:R1:W5:Y:S01]  /*0c10*/  LDG.E.64.CONSTANT R12, desc[UR8][R68.64+0x1e000] ;  /* 0x01e00008440c7981 */ /* 0x000362000c1e9b00 */
[----:B--2---:R-:W-:-:S06]  /*0c20*/  FADD.FTZ R77, R3, UR4 ;  /* 0x00000004034d7e21 */ /* 0x004fcc0008010000 */
[----:B------:R-:W2:Y:S01]  /*0c30*/  MUFU.RSQ R77, R77 ;  /* 0x0000004d004d7308 */ /* 0x000ea20000001400 */
[----:B---3--:R-:W-:Y:S02]  /*0c40*/  SHF.L.U32 R3, R18, 0x10, RZ ;  /* 0x0000001012037819 */ /* 0x008fe400000006ff */
[----:B0-----:R-:W-:-:S03]  /*0c50*/  SHF.L.U32 R37, R19, 0x10, RZ ;  /* 0x0000001013257819 */ /* 0x001fc600000006ff */
[----:B------:R-:W-:-:S04]  /*0c60*/  FADD.FTZ R36, -R2, R3 ;  /* 0x0000000302247221 */ /* 0x000fc80000010100 */
[----:B--2---:R-:W-:Y:S01]  /*0c70*/  FMUL.FTZ R3, R77, R36 ;  /* 0x000000244d037220 */ /* 0x004fe20000410000 */
[----:B------:R-:W-:Y:S01]  /*0c80*/  FADD.FTZ R36, -R2, R37 ;  /* 0x0000002502247221 */ /* 0x000fe20000010100 */
[----:B----4-:R-:W-:-:S05]  /*0c90*/  SHF.L.U32 R37, R24, 0x10, RZ ;  /* 0x0000001018257819 */ /* 0x010fca00000006ff */
[----:B------:R-:W-:Y:S01]  /*0ca0*/  FADD.FTZ R86, -R2, R37 ;  /* 0x0000002502567221 */ /* 0x000fe20000010100 */
[----:B------:R-:W-:-:S05]  /*0cb0*/  SHF.L.U32 R37, R25, 0x10, RZ ;  /* 0x0000001019257819 */ /* 0x000fca00000006ff */
[----:B------:R-:W-:Y:S01]  /*0cc0*/  FADD.FTZ R84, -R2, R37 ;  /* 0x0000002502547221 */ /* 0x000fe20000010100 */
[----:B-----5:R-:W-:-:S05]  /*0cd0*/  SHF.L.U32 R37, R26, 0x10, RZ ;  /* 0x000000101a257819 */ /* 0x020fca00000006ff */
[----:B------:R-:W-:Y:S01]  /*0ce0*/  FADD.FTZ R82, -R2, R37 ;  /* 0x0000002502527221 */ /* 0x000fe20000010100 */
[----:B------:R-:W-:-:S05]  /*0cf0*/  SHF.L.U32 R37, R27, 0x10, RZ ;  /* 0x000000101b257819 */ /* 0x000fca00000006ff */
[----:B------:R-:W-:Y:S01]  /*0d00*/  FADD.FTZ R80, -R2, R37 ;  /* 0x0000002502507221 */ /* 0x000fe20000010100 */
[----:B------:R-:W-:Y:S02]  /*0d10*/  SHF.L.U32 R37, R28, 0x10, RZ ;  /* 0x000000101c257819 */ /* 0x000fe400000006ff */
[----:B------:R-:W-:-:S03]  /*0d20*/  PRMT R18, R18, 0x7632, R18 ;  /* 0x0000763212127816 */ /* 0x000fc60000000012 */
[----:B------:R-:W-:Y:S01]  /*0d30*/  FADD.FTZ R78, -R2, R37 ;  /* 0x00000025024e7221 */ /* 0x000fe20000010100 */
[----:B------:R-:W-:-:S05]  /*0d40*/  SHF.L.U32 R37, R29, 0x10, RZ ;  /* 0x000000101d257819 */ /* 0x000fca00000006ff */
[----:B------:R-:W-:Y:S01]  /*0d50*/  FADD.FTZ R76, -R2, R37 ;  /* 0x00000025024c7221 */ /* 0x000fe20000010100 */
[----:B------:R-:W-:Y:S02]  /*0d60*/  SHF.L.U32 R37, R18, 0x10, RZ ;  /* 0x0000001012257819 */ /* 0x000fe400000006ff */
[----:B------:R-:W-:Y:S02]  /*0d70*/  PRMT R18, R19, 0x7632, R18 ;  /* 0x0000763213127816 */ /* 0x000fe40000000012 */
[----:B------:R-:W-:Y:S01]  /*0d80*/  PRMT R90, R20, 0x7632, R90 ;  /* 0x00007632145a7816 */ /* 0x000fe2000000005a */
[----:B------:R-:W-:Y:S01]  /*0d90*/  FADD.FTZ R72, -R2, R37 ;  /* 0x0000002502487221 */ /* 0x000fe20000010100 */
[----:B------:R-:W-:Y:S02]  /*0da0*/  PRMT R97, R22, 0x7632, R97 ;  /* 0x0000763216617816 */ /* 0x000fe40000000061 */
[----:B------:R-:W-:Y:S02]  /*0db0*/  SHF.L.U32 R37, R18, 0x10, RZ ;  /* 0x0000001012257819 */ /* 0x000fe400000006ff */
[----:B------:R-:W-:-:S02]  /*0dc0*/  SHF.L.U32 R5, R20, 0x10, RZ ;  /* 0x0000001014057819 */ /* 0x000fc400000006ff */
[----:B------:R-:W-:Y:S01]  /*0dd0*/  SHF.L.U32 R70, R22, 0x10, RZ ;  /* 0x0000001016467819 */ /* 0x000fe200000006ff */
[----:B------:R-:W-:Y:S01]  /*0de0*/  FMUL.FTZ R87, R77, R72 ;  /* 0x000000484d577220 */ /* 0x000fe20000410000 */
[----:B------:R-:W-:Y:S02]  /*0df0*/  SHF.L.U32 R90, R90, 0x10, RZ ;  /* 0x000000105a5a7819 */ /* 0x000fe400000006ff */
[----:B------:R-:W-:Y:S01]  /*0e00*/  SHF.L.U32 R97, R97, 0x10, RZ ;  /* 0x0000001061617819 */ /* 0x000fe200000006ff */
[----:B------:R-:W-:Y:S01]  /*0e10*/  FADD.FTZ R72, -R2, R37 ;  /* 0x0000002502487221 */ /* 0x000fe20000010100 */
[----:B------:R-:W-:Y:S02]  /*0e20*/  PRMT R85, R21, 0x7632, R85 ;  /* 0x0000763215557816 */ /* 0x000fe40000000055 */
[----:B------:R-:W-:Y:S01]  /*0e30*/  PRMT R98, R23, 0x7632, R98 ;  /* 0x0000763217627816 */ /* 0x000fe20000000062 */
[----:B------:R-:W-:Y:S01]  /*0e40*/  FFMA.FTZ R114, R3, R5, R70 ;  /* 0x0000000503727223 */ /* 0x000fe20000010046 */
[----:B------:R-:W-:Y:S01]  /*0e50*/  SHF.L.U32 R88, R21, 0x10, RZ ;  /* 0x0000001015587819 */ /* 0x000fe200000006ff */
[----:B------:R-:W-:Y:S01]  /*0e60*/  FMUL.FTZ R75, R77, R36 ;  /* 0x000000244d4b7220 */ /* 0x000fe20000410000 */
[----:B------:R-:W-:Y:S01]  /*0e70*/  SHF.L.U32 R71, R23, 0x10, RZ ;  /* 0x0000001017477819 */ /* 0x000fe200000006ff */
[----:B------:R-:W-:Y:S01]  /*0e80*/  FFMA.FTZ R115, R87, R90, R97 ;  /* 0x0000005a57737223 */ /* 0x000fe20000010061 */
[----:B------:R-:W-:Y:S01]  /*0e90*/  SHF.L.U32 R85, R85, 0x10, RZ ;  /* 0x0000001055557819 */ /* 0x000fe200000006ff */
[----:B------:R-:W-:Y:S01]  /*0ea0*/  FMUL.FTZ R89, R77, R72 ;  /* 0x000000484d597220 */ /* 0x000fe20000410000 */
[----:B------:R-:W-:Y:S01]  /*0eb0*/  SHF.L.U32 R98, R98, 0x10, RZ ;  /* 0x0000001062627819 */ /* 0x000fe200000006ff */
[----:B------:R-:W-:Y:S01]  /*0ec0*/  FMUL.FTZ R67, R114, -1.4426950216293334961 ;  /* 0xbfb8aa3b72437820 */ /* 0x000fe20000410000 */
[----:B------:R-:W-:Y:S01]  /*0ed0*/  FFMA.FTZ R111, R75, R88, R71 ;  /* 0x000000584b6f7223 */ /* 0x000fe20000010047 */
[----:B------:R-:W-:-:S02]  /*0ee0*/  FMUL.FTZ R112, R115, -1.4426950216293334961 ;  /* 0xbfb8aa3b73707820 */ /* 0x000fc40000410000 */
[----:B------:R-:W-:Y:S01]  /*0ef0*/  FFMA.FTZ R107, R89, R85, R98 ;  /* 0x00000055596b7223 */ /* 0x000fe20000010062 */
[----:B------:R-:W-:Y:S01]  /*0f00*/  FMUL.FTZ R36, R111, -1.4426950216293334961 ;  /* 0xbfb8aa3b6f247820 */ /* 0x000fe20000410000 */
[----:B------:R-:W0:Y:S02]  /*0f10*/  MUFU.EX2 R67, R67 ;  /* 0x0000004300437308 */ /* 0x000e240000000800 */
[----:B------:R-:W-:-:S06]  /*0f20*/  FMUL.FTZ R110, R107, -1.4426950216293334961 ;  /* 0xbfb8aa3b6b6e7820 */ /* 0x000fcc0000410000 */
[----:B------:R-:W2:Y:S01]  /*0f30*/  MUFU.EX2 R112, R112 ;  /* 0x0000007000707308 */ /* 0x000ea20000000800 */
[----:B------:R-:W-:-:S07]  /*0f40*/  PRMT R18, R24, 0x7632, R18 ;  /* 0x0000763218127816 */ /* 0x000fce0000000012 */
[----:B------:R-:W3:Y:S01]  /*0f50*/  MUFU.EX2 R36, R36 ;  /* 0x0000002400247308 */ /* 0x000ee20000000800 */
[----:B------:R-:W-:-:S07]  /*0f60*/  SHF.L.U32 R37, R18, 0x10, RZ ;  /* 0x0000001012257819 */ /* 0x000fce00000006ff */
[----:B------:R-:W4:Y:S01]  /*0f70*/  MUFU.EX2 R110, R110 ;  /* 0x0000006e006e7308 */ /* 0x000f220000000800 */
[----:B------:R-:W-:Y:S01]  /*0f80*/  PRMT R18, R25, 0x7632, R18 ;  /* 0x0000763219127816 */ /* 0x000fe20000000012 */
[----:B------:R-:W-:Y:S01]  /*0f90*/  FMUL.FTZ R86, R77, R86 ;  /* 0x000000564d567220 */ /* 0x000fe20000410000 */
[----:B------:R-:W-:Y:S01]  /*0fa0*/  FADD.FTZ R72, -R2, R37 ;  /* 0x0000002502487221 */ /* 0x000fe20000010100 */
[----:B0-----:R-:W-:Y:S01]  /*0fb0*/  FADD.FTZ R117, R67, 1 ;  /* 0x3f80000043757421 */ /* 0x001fe20000010000 */
[----:B------:R-:W-:Y:S01]  /*0fc0*/  SHF.L.U32 R37, R18, 0x10, RZ ;  /* 0x0000001012257819 */ /* 0x000fe200000006ff */
[C---:B------:R-:W-:Y:S01]  /*0fd0*/  FMUL.FTZ R82, R77.reuse, R82 ;  /* 0x000000524d527220 */ /* 0x040fe20000410000 */
[C---:B------:R-:W-:Y:S01]  /*0fe0*/  FMUL.FTZ R78, R77.reuse, R78 ;  /* 0x0000004e4d4e7220 */ /* 0x040fe20000410000 */
[----:B--2---:R-:W-:Y:S01]  /*0ff0*/  FADD.FTZ R112, R112, 1 ;  /* 0x3f80000070707421 */ /* 0x004fe20000010000 */
[C---:B------:R-:W-:Y:S01]  /*1000*/  FMUL.FTZ R84, R77.reuse, R84 ;  /* 0x000000544d547220 */ /* 0x040fe20000410000 */
[C---:B------:R-:W-:Y:S01]  /*1010*/  FMUL.FTZ R80, R77.reuse, R80 ;  /* 0x000000504d507220 */ /* 0x040fe20000410000 */
[----:B------:R-:W-:Y:S01]  /*1020*/  FMUL.FTZ R76, R77, R76 ;  /* 0x0000004c4d4c7220 */ /* 0x000fe20000410000 */
[C-C-:B------:R-:W-:Y:S01]  /*1030*/  FFMA.FTZ R106, R5.reuse, R86, R70.reuse ;  /* 0x00000056056a7223 */ /* 0x140fe20000010046 */
[----:B------:R-:W-:Y:S01]  /*1040*/  PRMT R19, R26, 0x7632, R19 ;  /* 0x000076321a137816 */ /* 0x000fe20000000013 */
[----:B---3--:R-:W-:Y:S01]  /*1050*/  FADD.FTZ R116, R36, 1 ;  /* 0x3f80000024747421 */ /* 0x008fe20000010000 */
[C-C-:B-1----:R-:W-:Y:S01]  /*1060*/  FFMA.FTZ R69, R5.reuse, R82, R70.reuse ;  /* 0x0000005205457223 */ /* 0x142fe20000010046 */
[----:B------:R-:W-:Y:S01]  /*1070*/  FFMA.FTZ R93, R5, R78, R70 ;  /* 0x0000004e055d7223 */ /* 0x000fe20000010046 */
[----:B------:R-:W-:Y:S01]  /*1080*/  FMUL.FTZ R91, R77, R72 ;  /* 0x000000484d5b7220 */ /* 0x000fe20000410000 */
[----:B------:R-:W-:Y:S01]  /*1090*/  FADD.FTZ R92, -R2, R37 ;  /* 0x00000025025c7221 */ /* 0x000fe20000010100 */
[C-C-:B------:R-:W-:Y:S01]  /*10a0*/  FFMA.FTZ R102, R88.reuse, R84, R71.reuse ;  /* 0x0000005458667223 */ /* 0x140fe20000010047 */
[C-C-:B------:R-:W-:Y:S01]  /*10b0*/  FFMA.FTZ R68, R88.reuse, R80, R71.reuse ;  /* 0x0000005058447223 */ /* 0x140fe20000010047 */
[----:B------:R-:W-:Y:S01]  /*10c0*/  FFMA.FTZ R70, R88, R76, R71 ;  /* 0x0000004c58467223 */ /* 0x000fe20000010047 */
[----:B------:R-:W0:Y:S01]  /*10d0*/  MUFU.RCP R117, R117 ;  /* 0x0000007500757308 */ /* 0x000e220000001000 */
[----:B----4-:R-:W-:Y:S01]  /*10e0*/  FADD.FTZ R110, R110, 1 ;  /* 0x3f8000006e6e7421 */ /* 0x010fe20000010000 */
[----:B------:R-:W-:Y:S01]  /*10f0*/  FMUL.FTZ R113, R106, -1.4426950216293334961 ;  /* 0xbfb8aa3b6a717820 */ /* 0x000fe20000410000 */
[----:B------:R-:W-:Y:S01]  /*1100*/  SHF.L.U32 R71, R19, 0x10, RZ ;  /* 0x0000001013477819 */ /* 0x000fe200000006ff */
[----:B------:R-:W-:Y:S01]  /*1110*/  FFMA.FTZ R104, R90, R91, R97 ;  /* 0x0000005b5a687223 */ /* 0x000fe20000010061 */
[----:B------:R-:W-:-:S03]  /*1120*/  FMUL.FTZ R92, R77, R92 ;  /* 0x0000005c4d5c7220 */ /* 0x000fc60000410000 */
[----:B------:R-:W1:Y:S01]  /*1130*/  MUFU.RCP R112, R112 ;  /* 0x0000007000707308 */ /* 0x000e620000001000 */
[----:B------:R-:W-:Y:S01]  /*1140*/  FADD.FTZ R72, -R2, R71 ;  /* 0x0000004702487221 */ /* 0x000fe20000010100 */
[----:B------:R-:W-:Y:S01]  /*1150*/  FMUL.FTZ R74, R102, -1.4426950216293334961 ;  /* 0xbfb8aa3b664a7820 */ /* 0x000fe20000410000 */
[----:B------:R-:W-:Y:S01]  /*1160*/  FMUL.FTZ R73, R104, -1.4426950216293334961 ;  /* 0xbfb8aa3b68497820 */ /* 0x000fe20000410000 */
[----:B------:R-:W-:-:S04]  /*1170*/  FFMA.FTZ R71, R85, R92, R98 ;  /* 0x0000005c55477223 */ /* 0x000fc80000010062 */
[----:B------:R-:W2:Y:S01]  /*1180*/  MUFU.RCP R116, R116 ;  /* 0x0000007400747308 */ /* 0x000ea20000001000 */
[----:B------:R-:W-:-:S07]  /*1190*/  FMUL.FTZ R109, R71, -1.4426950216293334961 ;  /* 0xbfb8aa3b476d7820 */ /* 0x000fce0000410000 */
[----:B------:R-:W3:Y:S01]  /*11a0*/  MUFU.RCP R110, R110 ;  /* 0x0000006e006e7308 */ /* 0x000ee20000001000 */
[----:B------:R-:W-:-:S07]  /*11b0*/  PRMT R18, R27, 0x7632, R18 ;  /* 0x000076321b127816 */ /* 0x000fce0000000012 */
[----:B------:R-:W4:Y:S01]  /*11c0*/  MUFU.EX2 R113, R113 ;  /* 0x0000007100717308 */ /* 0x000f220000000800 */
[----:B0-----:R-:W-:Y:S01]  /*11d0*/  FADD.FTZ R119, -R117, 1 ;  /* 0x3f80000075777421 */ /* 0x001fe20000010100 */
[----:B------:R-:W-:Y:S01]  /*11e0*/  SHF.L.U32 R37, R18, 0x10, RZ ;  /* 0x0000001012257819 */ /* 0x000fe200000006ff */
[----:B-1----:R-:W-:-:S05]  /*11f0*/  FADD.FTZ R118, -R112, 1 ;  /* 0x3f80000070767421 */ /* 0x002fca0000010100 */
[----:B------:R-:W0:Y:S01]  /*1200*/  MUFU.EX2 R74, R74 ;  /* 0x0000004a004a7308 */ /* 0x000e220000000800 */
[----:B------:R-:W-:-:S07]  /*1210*/  PRMT R18, R29, 0x7632, R18 ;  /* 0x000076321d127816 */ /* 0x000fce0000000012 */
[----:B------:R-:W1:Y:S01]  /*1220*/  MUFU.EX2 R73, R73 ;  /* 0x0000004900497308 */ /* 0x000e620000000800 */
[----:B--2---:R-:W-:Y:S01]  /*1230*/  FADD.FTZ R120, -R116, 1 ;  /* 0x3f80000074787421 */ /* 0x004fe20000010100 */
[----:B------:R-:W-:Y:S01]  /*1240*/  FFMA.FTZ R114, R114, R119, 1 ;  /* 0x3f80000072727423 */ /* 0x000fe20000010077 */
[----:B------:R-:W-:-:S05]  /*1250*/  FFMA.FTZ R119, R115, R118, 1 ;  /* 0x3f80000073777423 */ /* 0x000fca0000010076 */
[----:B------:R-:W2:Y:S01]  /*1260*/  MUFU.EX2 R109, R109 ;  /* 0x0000006d006d7308 */ /* 0x000ea20000000800 */
[----:B------:R-:W-:Y:S01]  /*1270*/  SHF.L.U32 R67, R18, 0x10, RZ ;  /* 0x0000001012437819 */ /* 0x000fe200000006ff */
[----:B---3--:R-:W-:Y:S01]  /*1280*/  FADD.FTZ R118, -R110, 1 ;  /* 0x3f8000006e767421 */ /* 0x008fe20000010100 */
[----:B----4-:R-:W-:Y:S01]  /*1290*/  FADD.FTZ R122, R113, 1 ;  /* 0x3f800000717a7421 */ /* 0x010fe20000010000 */
[C---:B------:R-:W-:Y:S01]  /*12a0*/  PRMT R18, R30.reuse, 0x7632, R18 ;  /* 0x000076321e127816 */ /* 0x040fe20000000012 */
[----:B------:R-:W-:Y:S01]  /*12b0*/  FMUL.FTZ R83, R77, R72 ;  /* 0x000000484d537220 */ /* 0x000fe20000410000 */
[----:B------:R-:W-:Y:S01]  /*12c0*/  FFMA.FTZ R113, R111, R120, 1 ;  /* 0x3f8000006f717423 */ /* 0x000fe20000010078 */
[----:B------:R-:W-:Y:S01]  /*12d0*/  FMUL.FTZ R117, R117, R114 ;  /* 0x0000007275757220 */ /* 0x000fe20000410000 */
[----:B------:R-:W-:Y:S01]  /*12e0*/  SHF.L.U32 R114, R30, 0x10, RZ ;  /* 0x000000101e727819 */ /* 0x000fe200000006ff */
[----:B------:R-:W-:Y:S01]  /*12f0*/  FFMA.FTZ R115, R107, R118, 1 ;  /* 0x3f8000006b737423 */ /* 0x000fe20000010076 */
[----:B------:R-:W-:Y:S01]  /*1300*/  FMUL.FTZ R101, R93, -1.4426950216293334961 ;  /* 0xbfb8aa3b5d657820 */ /* 0x000fe20000410000 */
[----:B------:R-:W-:Y:S01]  /*1310*/  FADD.FTZ R72, -R2, R37 ;  /* 0x0000002502487221 */ /* 0x000fe20000010100 */
[----:B------:R-:W3:Y:S01]  /*1320*/  MUFU.RCP R111, R122 ;  /* 0x0000007a006f7308 */ /* 0x000ee20000001000 */
[----:B------:R-:W-:Y:S01]  /*1330*/  SHF.L.U32 R107, R18, 0x10, RZ ;  /* 0x00000010126b7819 */ /* 0x000fe200000006ff */
[----:B------:R-:W-:Y:S01]  /*1340*/  FMUL.FTZ R112, R112, R119 ;  /* 0x0000007770707220 */ /* 0x000fe20000410000 */
[----:B------:R-:W-:Y:S01]  /*1350*/  PRMT R19, R28, 0x7632, R19 ;  /* 0x000076321c137816 */ /* 0x000fe20000000013 */
[----:B------:R-:W-:Y:S01]  /*1360*/  FFMA.FTZ R94, R90, R83, R97 ;  /* 0x000000535a5e7223 */ /* 0x000fe20000010061 */
[----:B------:R-:W-:Y:S01]  /*1370*/  FMUL.FTZ R116, R116, R113 ;  /* 0x0000007174747220 */ /* 0x000fe20000410000 */
[----:B0-----:R-:W-:Y:S01]  /*1380*/  FADD.FTZ R113, R74, 1 ;  /* 0x3f8000004a717421 */ /* 0x001fe20000010000 */
[----:B-1----:R-:W-:Y:S01]  /*1390*/  FADD.FTZ R118, R73, 1 ;  /* 0x3f80000049767421 */ /* 0x002fe20000010000 */
[----:B------:R-:W-:Y:S01]  /*13a0*/  FMUL.FTZ R108, R69, -1.4426950216293334961 ;  /* 0xbfb8aa3b456c7820 */ /* 0x000fe20000410000 */
[----:B------:R-:W-:Y:S01]  /*13b0*/  FMUL.FTZ R105, R68, -1.4426950216293334961 ;  /* 0xbfb8aa3b44697820 */ /* 0x000fe20000410000 */
[----:B------:R-:W-:Y:S01]  /*13c0*/  FMUL.FTZ R74, R114, R117 ;  /* 0x00000075724a7220 */ /* 0x000fe20000410000 */
[----:B------:R-:W-:Y:S01]  /*13d0*/  FMUL.FTZ R81, R77, R72 ;  /* 0x000000484d517220 */ /* 0x000fe20000410000 */
[----:B------:R-:W-:Y:S01]  /*13e0*/  SHF.L.U32 R95, R19, 0x10, RZ ;  /* 0x00000010135f7819 */ /* 0x000fe200000006ff */
[----:B------:R-:W-:Y:S01]  /*13f0*/  FMUL.FTZ R72, R94, -1.4426950216293334961 ;  /* 0xbfb8aa3b5e487820 */ /* 0x000fe20000410000 */
[----:B------:R-:W-:Y:S01]  /*1400*/  SHF.L.U32 R121, R31, 0x10, RZ ;  /* 0x000000101f797819 */ /* 0x000fe200000006ff */
[----:B------:R-:W-:Y:S01]  /*1410*/  FMUL.FTZ R107, R107, R112 ;  /* 0x000000706b6b7220 */ /* 0x000fe20000410000 */
[----:B------:R-:W-:Y:S01]  /*1420*/  MUFU.EX2 R101, R101 ;  /* 0x0000006500657308 */ /* 0x000fe20000000800 */
[----:B--2---:R-:W-:Y:S01]  /*1430*/  FADD.FTZ R109, R109, 1 ;  /* 0x3f8000006d6d7421 */ /* 0x004fe20000010000 */
[----:B------:R-:W-:Y:S01]  /*1440*/  FMUL.FTZ R114, R5, R74 ;  /* 0x0000004a05727220 */ /* 0x000fe20000410000 */
[----:B------:R-:W-:Y:S01]  /*1450*/  PRMT R18, R31, 0x7632, R18 ;  /* 0x000076321f127816 */ /* 0x000fe20000000012 */
[----:B------:R-:W-:-:S04]  /*1460*/  FADD.FTZ R96, -R2, R95 ;  /* 0x0000005f02607221 */ /* 0x000fc80000010100 */
[----:B------:R-:W0:Y:S01]  /*1470*/  MUFU.RCP R112, R118 ;  /* 0x0000007600707308 */ /* 0x000e220000001000 */
[----:B------:R-:W-:Y:S01]  /*1480*/  FMUL.FTZ R73, R121, R116 ;  /* 0x0000007479497220 */ /* 0x000fe20000410000 */
[----:B------:R-:W-:Y:S01]  /*1490*/  FFMA.FTZ R95, R85, R81, R98 ;  /* 0x00000051555f7223 */ /* 0x000fe20000010062 */
[----:B------:R-:W-:Y:S01]  /*14a0*/  FFMA.FTZ R114, R3, R114, RZ ;  /* 0x0000007203727223 */ /* 0x000fe200000100ff */
[----:B------:R-:W-:Y:S01]  /*14b0*/  FMUL.FTZ R116, R90, R107 ;  /* 0x0000006b5a747220 */ /* 0x000fe20000410000 */
[----:B------:R-:W-:-:S03]  /*14c0*/  SHF.L.U32 R117, R18, 0x10, RZ ;  /* 0x0000001012757819 */ /* 0x000fc600000006ff */
[----:B------:R-:W1:Y:S01]  /*14d0*/  MUFU.EX2 R108, R108 ;  /* 0x0000006c006c7308 */ /* 0x000e620000000800 */
[----:B------:R-:W-:Y:S01]  /*14e0*/  FMUL.FTZ R110, R110, R115 ;  /* 0x000000736e6e7220 */ /* 0x000fe20000410000 */
[----:B------:R-:W-:-:S06]  /*14f0*/  FMUL.FTZ R99, R95, -1.4426950216293334961 ;  /* 0xbfb8aa3b5f637820 */ /* 0x000fcc0000410000 */
[----:B------:R-:W2:Y:S01]  /*1500*/  MUFU.EX2 R105, R105 ;  /* 0x0000006900697308 */ /* 0x000ea20000000800 */
[----:B------:R-:W-:Y:S01]  /*1510*/  FFMA.FTZ R114, R87, R116, R114 ;  /* 0x0000007457727223 */ /* 0x000fe20000010072 */
[----:B------:R-:W-:-:S06]  /*1520*/  FMUL.FTZ R115, R88, R73 ;  /* 0x0000004958737220 */ /* 0x000fcc0000410000 */
[----:B------:R-:W4:Y:S01]  /*1530*/  MUFU.RCP R113, R113 ;  /* 0x0000007100717308 */ /* 0x000f220000001000 */
[----:B------:R-:W-:Y:S01]  /*1540*/  FMUL.FTZ R110, R117, R110 ;  /* 0x0000006e756e7220 */ /* 0x000fe20000410000 */
[----:B---3--:R-:W-:-:S06]  /*1550*/  FADD.FTZ R117, -R111, 1 ;  /* 0x3f8000006f757421 */ /* 0x008fcc0000010100 */
[----:B------:R-:W3:Y:S01]  /*1560*/  MUFU.EX2 R72, R72 ;  /* 0x0000004800487308 */ /* 0x000ee20000000800 */
[----:B------:R-:W-:-:S07]  /*1570*/  FFMA.FTZ R114, R75, R115, R114 ;  /* 0x000000734b727223 */ /* 0x000fce0000010072 */
[----:B------:R-:W5:Y:S01]  /*1580*/  MUFU.RCP R109, R109 ;  /* 0x0000006d006d7308 */ /* 0x000f620000001000 */
[----:B------:R-:W-:Y:S01]  /*1590*/  FMUL.FTZ R100, R70, -1.4426950216293334961 ;  /* 0xbfb8aa3b46647820 */ /* 0x000fe20000410000 */
[----:B------:R-:W-:Y:S01]  /*15a0*/  FADD.FTZ R36, -R2, R67 ;  /* 0x0000004302247221 */ /* 0x000fe20000010100 */
[----:B------:R-:W-:Y:S01]  /*15b0*/  FMUL.FTZ R115, R85, R110 ;  /* 0x0000006e55737220 */ /* 0x000fe20000410000 */
[----:B------:R-:W-:Y:S01]  /*15c0*/  FFMA.FTZ R106, R106, R117, 1 ;  /* 0x3f8000006a6a7423 */ /* 0x000fe20000010075 */
[----:B0-----:R-:W-:Y:S01]  /*15d0*/  FADD.FTZ R117, -R112, 1 ;  /* 0x3f80000070757421 */ /* 0x001fe20000010100 */
[----:B------:R-:W-:Y:S02]  /*15e0*/  FADD.FTZ R118, R101, 1 ;  /* 0x3f80000065767421 */ /* 0x000fe40000010000 */
[----:B------:R-:W0:Y:S01]  /*15f0*/  MUFU.EX2 R99, R99 ;  /* 0x0000006300637308 */ /* 0x000e220000000800 */
[----:B------:R-:W-:Y:S01]  /*1600*/  FMUL.FTZ R36, R77, R36 ;  /* 0x000000244d247220 */ /* 0x000fe20000410000 */
[----:B------:R-:W-:Y:S01]  /*1610*/  FFMA.FTZ R115, R89, R115, R114 ;  /* 0x0000007359737223 */ /* 0x000fe20000010072 */
[----:B------:R-:W-:Y:S01]  /*1620*/  SHF.L.U32 R101, R32, 0x10, RZ ;  /* 0x0000001020657819 */ /* 0x000fe200000006ff */
[----:B------:R-:W-:Y:S01]  /*1630*/  FMUL.FTZ R114, R111, R106 ;  /* 0x0000006a6f727220 */ /* 0x000fe20000410000 */
[----:B-1----:R-:W-:Y:S01]  /*1640*/  FADD.FTZ R108, R108, 1 ;  /* 0x3f8000006c6c7421 */ /* 0x002fe20000010000 */
[----:B--2---:R-:W-:Y:S01]  /*1650*/  FADD.FTZ R105, R105, 1 ;  /* 0x3f80000069697421 */ /* 0x004fe20000010000 */
[----:B------:R-:W-:Y:S01]  /*1660*/  PRMT R18, R32, 0x7632, R18 ;  /* 0x0000763220127816 */ /* 0x000fe20000000012 */
[----:B------:R-:W1:Y:S01]  /*1670*/  MUFU.EX2 R100, R100 ;  /* 0x0000006400647308 */ /* 0x000e620000000800 */
[----:B----4-:R-:W-:Y:S01]  /*1680*/  FADD.FTZ R119, -R113, 1 ;  /* 0x3f80000071777421 */ /* 0x010fe20000010100 */
[----:B------:R-:W-:Y:S01]  /*1690*/  FFMA.FTZ R117, R104, R117, 1 ;  /* 0x3f80000068757423 */ /* 0x000fe20000010075 */
[----:B------:R-:W-:Y:S01]  /*16a0*/  FMUL.FTZ R37, R77, R96 ;  /* 0x000000604d257220 */ /* 0x000fe20000410000 */
[----:B------:R-:W-:Y:S01]  /*16b0*/  FFMA.FTZ R67, R85, R36, R98 ;  /* 0x0000002455437223 */ /* 0x000fe20000010062 */
[----:B---3--:R-:W-:Y:S01]  /*16c0*/  FADD.FTZ R104, R72, 1 ;  /* 0x3f80000048687421 */ /* 0x008fe20000010000 */
[----:B-----5:R-:W-:Y:S01]  /*16d0*/  FADD.FTZ R106, -R109, 1 ;  /* 0x3f8000006d6a7421 */ /* 0x020fe20000010100 */
[----:B------:R-:W-:Y:S01]  /*16e0*/  FMUL.FTZ R72, R101, R114 ;  /* 0x0000007265487220 */ /* 0x000fe20000410000 */
[----:B------:R-:W-:Y:S01]  /*16f0*/  SHF.L.U32 R101, R18, 0x10, RZ ;  /* 0x0000001012657819 */ /* 0x000fe200000006ff */
[----:B------:R-:W-:Y:S01]  /*1700*/  FFMA.FTZ R102, R102, R119, 1 ;  /* 0x3f80000066667423 */ /* 0x000fe20000010077 */
[----:B------:R-:W-:Y:S01]  /*1710*/  FMUL.FTZ R112, R112, R117 ;  /* 0x0000007570707220 */ /* 0x000fe20000410000 */
[----:B------:R-:W-:Y:S01]  /*1720*/  FFMA.FTZ R96, R90, R37, R97 ;  /* 0x000000255a607223 */ /* 0x000fe20000010061 */
[----:B------:R-:W-:Y:S01]  /*1730*/  FMUL.FTZ R98, R67, -1.4426950216293334961 ;  /* 0xbfb8aa3b43627820 */ /* 0x000fe20000410000 */
[----:B------:R-:W2:Y:S01]  /*1740*/  MUFU.RCP R108, R108 ;  /* 0x0000006c006c7308 */ /* 0x000ea20000001000 */
[----:B------:R-:W-:Y:S01]  /*1750*/  FFMA.FTZ R106, R71, R106, 1 ;  /* 0x3f800000476a7423 */ /* 0x000fe2000001006a */
[----:B------:R-:W-:Y:S01]  /*1760*/  SHF.L.U32 R71, R33, 0x10, RZ ;  /* 0x0000001021477819 */ /* 0x000fe200000006ff */
[----:B------:R-:W-:Y:S01]  /*1770*/  FMUL.FTZ R116, R113, R102 ;  /* 0x0000006671747220 */ /* 0x000fe20000410000 */
[----:B------:R-:W-:Y:S01]  /*1780*/  FMUL.FTZ R111, R5, R72 ;  /* 0x00000048056f7220 */ /* 0x000fe20000410000 */
[----:B------:R-:W-:-:S03]  /*1790*/  FMUL.FTZ R101, R101, R112 ;  /* 0x0000007065657220 */ /* 0x000fc60000410000 */
[----:B------:R-:W3:Y:S01]  /*17a0*/  MUFU.RCP R105, R105 ;  /* 0x0000006900697308 */ /* 0x000ee20000001000 */
[----:B------:R-:W-:Y:S01]  /*17b0*/  PRMT R18, R33, 0x7632, R18 ;  /* 0x0000763221127816 */ /* 0x000fe20000000012 */
[----:B------:R-:W-:Y:S01]  /*17c0*/  FMUL.FTZ R97, R96, -1.4426950216293334961 ;  /* 0xbfb8aa3b60617820 */ /* 0x000fe20000410000 */
[----:B0-----:R-:W-:Y:S01]  /*17d0*/  FADD.FTZ R114, R99, 1 ;  /* 0x3f80000063727421 */ /* 0x001fe20000010000 */
[----:B------:R-:W-:Y:S01]  /*17e0*/  FMUL.FTZ R71, R71, R116 ;  /* 0x0000007447477220 */ /* 0x000fe20000410000 */
[----:B------:R-:W-:-:S03]  /*17f0*/  FFMA.FTZ R112, R86, R111, R115 ;  /* 0x0000006f56707223 */ /* 0x000fc60000010073 */
[----:B------:R-:W0:Y:S01]  /*1800*/  MUFU.RCP R104, R104 ;  /* 0x0000006800687308 */ /* 0x000e220000001000 */
[----:B------:R-:W-:Y:S01]  /*1810*/  FMUL.FTZ R99, R90, R101 ;  /* 0x000000655a637220 */ /* 0x000fe20000410000 */
[----:B------:R-:W-:Y:S01]  /*1820*/  SHF.L.U32 R113, R18, 0x10, RZ ;  /* 0x0000001012717819 */ /* 0x000fe200000006ff */
[----:B------:R-:W-:-:S05]  /*1830*/  FMUL.FTZ R106, R109, R106 ;  /* 0x0000006a6d6a7220 */ /* 0x000fca0000410000 */
[----:B------:R-:W4:Y:S01]  /*1840*/  MUFU.EX2 R98, R98 ;  /* 0x0000006200627308 */ /* 0x000f220000000800 */
[----:B------:R-:W-:Y:S01]  /*1850*/  FFMA.FTZ R99, R91, R99, R112 ;  /* 0x000000635b637223 */ /* 0x000fe20000010070 */
[----:B-1----:R-:W-:Y:S01]  /*1860*/  FADD.FTZ R115, R100, 1 ;  /* 0x3f80000064737421 */ /* 0x002fe20000010000 */
[----:B------:R-:W-:Y:S01]  /*1870*/  FMUL.FTZ R109, R88, R71 ;  /* 0x00000047586d7220 */ /* 0x000fe20000410000 */
[----:B------:R-:W-:-:S04]  /*1880*/  FMUL.FTZ R100, R113, R106 ;  /* 0x0000006a71647220 */ /* 0x000fc80000410000 */
[----:B------:R-:W1:Y:S01]  /*1890*/  MUFU.RCP R102, R118 ;  /* 0x0000007600667308 */ /* 0x000e620000001000 */
[----:B------:R-:W-:Y:S01]  /*18a0*/  FFMA.FTZ R99, R84, R109, R99 ;  /* 0x0000006d54637223 */ /* 0x000fe20000010063 */
[----:B------:R-:W-:-:S06]  /*18b0*/  FMUL.FTZ R109, R85, R100 ;  /* 0x00000064556d7220 */ /* 0x000fcc0000410000 */
[----:B------:R-:W5:Y:S01]  /*18c0*/  MUFU.EX2 R97, R97 ;  /* 0x0000006100617308 */ /* 0x000f620000000800 */
[----:B--2---:R-:W-:Y:S01]  /*18d0*/  FADD.FTZ R112, -R108, 1 ;  /* 0x3f8000006c707421 */ /* 0x004fe20000010100 */
[----:B---3--:R-:W-:-:S06]  /*18e0*/  FADD.FTZ R113, -R105, 1 ;  /* 0x3f80000069717421 */ /* 0x008fcc0000010100 */
[----:B------:R-:W2:Y:S01]  /*18f0*/  MUFU.RCP R111, R114 ;  /* 0x00000072006f7308 */ /* 0x000ea20000001000 */
[----:B------:R-:W-:Y:S01]  /*1900*/  FFMA.FTZ R99, R92, R109, R99 ;  /* 0x0000006d5c637223 */ /* 0x000fe20000010063 */
[----:B------:R-:W-:Y:S01]  /*1910*/  FFMA.FTZ R69, R69, R112, 1 ;  /* 0x3f80000045457423 */ /* 0x000fe20000010070 */
[----:B------:R-:W-:Y:S01]  /*1920*/  FFMA.FTZ R68, R68, R113, 1 ;  /* 0x3f80000044447423 */ /* 0x000fe20000010071 */
[----:B0-----:R-:W-:-:S04]  /*1930*/  FADD.FTZ R109, -R104, 1 ;  /* 0x3f800000686d7421 */ /* 0x001fc80000010100 */
[----:B------:R-:W0:Y:S01]  /*1940*/  MUFU.RCP R106, R115 ;  /* 0x00000073006a7308 */ /* 0x000e220000001000 */
[----:B----4-:R-:W-:Y:S01]  /*1950*/  FADD.FTZ R112, R98, 1 ;  /* 0x3f80000062707421 */ /* 0x010fe20000010000 */
[----:B------:R-:W-:Y:S01]  /*1960*/  FMUL.FTZ R108, R108, R69 ;  /* 0x000000456c6c7220 */ /* 0x000fe20000410000 */
[----:B------:R-:W-:Y:S01]  /*1970*/  FFMA.FTZ R109, R94, R109, 1 ;  /* 0x3f8000005e6d7423 */ /* 0x000fe2000001006d */
[----:B------:R-:W-:Y:S01]  /*1980*/  FMUL.FTZ R69, R105, R68 ;  /* 0x0000004469457220 */ /* 0x000fe20000410000 */
[----:B-1----:R-:W-:Y:S01]  /*1990*/  FADD.FTZ R94, -R102, 1 ;  /* 0x3f800000665e7421 */ /* 0x002fe20000010100 */
[----:B-----5:R-:W-:Y:S02]  /*19a0*/  FADD.FTZ R97, R97, 1 ;  /* 0x3f80000061617421 */ /* 0x020fe40000010000 */
[----:B------:R-:W1:Y:S01]  /*19b0*/  MUFU.RCP R68, R112 ;  /* 0x0000007000447308 */ /* 0x000e620000001000 */
[----:B--2---:R-:W-:Y:S01]  /*19c0*/  FADD.FTZ R98, -R111, 1 ;  /* 0x3f8000006f627421 */ /* 0x004fe20000010100 */
[----:B------:R-:W-:Y:S01]  /*19d0*/  FFMA.FTZ R105, R93, R94, 1 ;  /* 0x3f8000005d697423 */ /* 0x000fe2000001005e */
[----:B------:R-:W-:-:S02]  /*19e0*/  FFMA.FTZ R93, R5, R74, RZ ;  /* 0x0000004a055d7223 */ /* 0x000fc400000100ff */
[----:B------:R-:W-:-:S03]  /*19f0*/  FFMA.FTZ R98, R95, R98, 1 ;  /* 0x3f8000005f627423 */ /* 0x000fc60000010062 */
[----:B------:R-:W2:Y:S01]  /*1a00*/  MUFU.RCP R97, R97 ;  /* 0x0000006100617308 */ /* 0x000ea20000001000 */
[----:B0-----:R-:W-:Y:S01]  /*1a10*/  FADD.FTZ R95, -R106, 1 ;  /* 0x3f8000006a5f7421 */ /* 0x001fe20000010100 */
[----:B------:R-:W-:Y:S01]  /*1a20*/  FFMA.FTZ R93, R90, R107, R93 ;  /* 0x0000006b5a5d7223 */ /* 0x000fe2000001005d */
[----:B------:R-:W-:Y:S02]  /*1a30*/  PRMT R18, R34, 0x7632, R18 ;  /* 0x0000763222127816 */ /* 0x000fe40000000012 */
[----:B------:R-:W-:Y:S01]  /*1a40*/  FFMA.FTZ R113, R70, R95, 1 ;  /* 0x3f80000046717423 */ /* 0x000fe2000001005f */
[----:B------:R-:W-:Y:S01]  /*1a50*/  FFMA.FTZ R94, R88, R73, R93 ;  /* 0x00000049585e7223 */ /* 0x000fe2000001005d */
[----:B------:R-:W-:Y:S01]  /*1a60*/  SHF.L.U32 R95, R34, 0x10, RZ ;  /* 0x00000010225f7819 */ /* 0x000fe200000006ff */
[----:B------:R-:W-:Y:S01]  /*1a70*/  FMUL.FTZ R111, R111, R98 ;  /* 0x000000626f6f7220 */ /* 0x000fe20000410000 */
[----:B-1----:R-:W-:Y:S01]  /*1a80*/  FADD.FTZ R98, -R68, 1 ;  /* 0x3f80000044627421 */ /* 0x002fe20000010100 */
[----:B------:R-:W-:Y:S01]  /*1a90*/  FFMA.FTZ R94, R85, R110, R94 ;  /* 0x0000006e555e7223 */ /* 0x000fe2000001005e */
[----:B------:R-:W-:Y:S01]  /*1aa0*/  SHF.L.U32 R93, R18, 0x10, RZ ;  /* 0x00000010125d7819 */ /* 0x000fe200000006ff */
[----:B------:R-:W-:Y:S01]  /*1ab0*/  FMUL.FTZ R70, R95, R108 ;  /* 0x0000006c5f467220 */ /* 0x000fe20000410000 */
[----:B------:R-:W-:Y:S01]  /*1ac0*/  FMUL.FTZ R104, R104, R109 ;  /* 0x0000006d68687220 */ /* 0x000fe20000410000 */
[----:B------:R-:W-:Y:S01]  /*1ad0*/  FFMA.FTZ R95, R5, R72, R94 ;  /* 0x00000048055f7223 */ /* 0x000fe2000001005e */
[----:B------:R-:W-:Y:S01]  /*1ae0*/  FFMA.FTZ R67, R67, R98, 1 ;  /* 0x3f80000043437423 */ /* 0x000fe20000010062 */
[----:B------:R-:W-:Y:S01]  /*1af0*/  FMUL.FTZ R98, R5, R70 ;  /* 0x0000004605627220 */ /* 0x000fe20000410000 */
[----:B------:R-:W-:Y:S01]  /*1b00*/  SHF.L.U32 R94, R35, 0x10, RZ ;  /* 0x00000010235e7819 */ /* 0x000fe200000006ff */
[----:B--2---:R-:W-:Y:S01]  /*1b10*/  FADD.FTZ R109, -R97, 1 ;  /* 0x3f800000616d7421 */ /* 0x004fe20000010100 */
[----:B------:R-:W-:Y:S01]  /*1b20*/  FMUL.FTZ R93, R93, R104 ;  /* 0x000000685d5d7220 */ /* 0x000fe20000410000 */
[----:B------:R-:W-:Y:S01]  /*1b30*/  FFMA.FTZ R95, R90, R101, R95 ;  /* 0x000000655a5f7223 */ /* 0x000fe2000001005f */
[----:B------:R-:W-:Y:S01]  /*1b40*/  FFMA.FTZ R98, R82, R98, R99 ;  /* 0x0000006252627223 */ /* 0x000fe20000010063 */
[----:B------:R-:W-:Y:S01]  /*1b50*/  PRMT R18, R35, 0x7632, R18 ;  /* 0x0000763223127816 */ /* 0x000fe20000000012 */
[----:B------:R-:W-:Y:S01]  /*1b60*/  FFMA.FTZ R96, R96, R109, 1 ;  /* 0x3f80000060607423 */ /* 0x000fe2000001006d */
[----:B------:R-:W-:Y:S01]  /*1b70*/  FMUL.FTZ R99, R90, R93 ;  /* 0x0000005d5a637220 */ /* 0x000fe20000410000 */
[----:B------:R-:W-:Y:S01]  /*1b80*/  FMUL.FTZ R69, R94, R69 ;  /* 0x000000455e457220 */ /* 0x000fe20000410000 */
[----:B------:R-:W-:Y:S01]  /*1b90*/  FFMA.FTZ R94, R88, R71, R95 ;  /* 0x00000047585e7223 */ /* 0x000fe2000001005f */
[----:B------:R-:W-:Y:S01]  /*1ba0*/  SHF.L.U32 R104, R18, 0x10, RZ ;  /* 0x0000001012687819 */ /* 0x000fe200000006ff */
[----:B------:R-:W-:Y:S01]  /*1bb0*/  FFMA.FTZ R99, R83, R99, R98 ;  /* 0x0000006353637223 */ /* 0x000fe20000010062 */
[----:B------:R-:W-:Y:S01]  /*1bc0*/  FMUL.FTZ R95, R88, R69 ;  /* 0x00000045585f7220 */ /* 0x000fe20000410000 */
[----:B------:R-:W-:Y:S01]  /*1bd0*/  FMUL.FTZ R108, R97, R96 ;  /* 0x00000060616c7220 */ /* 0x000fe20000410000 */
[----:B------:R-:W-:Y:S01]  /*1be0*/  FFMA.FTZ R96, R85, R100, R94 ;  /* 0x0000006455607223 */ /* 0x000fe2000001005e */
[----:B------:R-:W-:Y:S01]  /*1bf0*/  FMUL.FTZ R94, R104, R111 ;  /* 0x0000006f685e7220 */ /* 0x000fe20000410000 */
[----:B------:R-:W-:-:S02]  /*1c00*/  FFMA.FTZ R98, R80, R95, R99 ;  /* 0x0000005f50627223 */ /* 0x000fc40000010063 */
[----:B------:R-:W-:Y:S01]  /*1c10*/  FFMA.FTZ R95, R5, R70, R96 ;  /* 0x00000046055f7223 */ /* 0x000fe20000010060 */
[----:B------:R-:W-:Y:S01]  /*1c20*/  SHF.L.U32 R97, R12, 0x10, RZ ;  /* 0x000000100c617819 */ /* 0x000fe200000006ff */
[----:B------:R-:W-:Y:S01]  /*1c30*/  FMUL.FTZ R102, R102, R105 ;  /* 0x0000006966667220 */ /* 0x000fe20000410000 */
[----:B------:R-:W-:Y:S01]  /*1c40*/  FMUL.FTZ R96, R85, R94 ;  /* 0x0000005e55607220 */ /* 0x000fe20000410000 */
[----:B------:R-:W-:Y:S01]  /*1c50*/  PRMT R18, R12, 0x7632, R18 ;  /* 0x000076320c127816 */ /* 0x000fe20000000012 */
[----:B------:R-:W-:Y:S01]  /*1c60*/  FFMA.FTZ R95, R90, R93, R95 ;  /* 0x0000005d5a5f7223 */ /* 0x000fe2000001005f */
[----:B------:R-:W-:Y:S01]  /*1c70*/  FMUL.FTZ R99, R68, R67 ;  /* 0x0000004344637220 */ /* 0x000fe20000410000 */
[----:B------:R-:W-:Y:S01]  /*1c80*/  FFMA.FTZ R67, R81, R96, R98 ;  /* 0x0000006051437223 */ /* 0x000fe20000010062 */
[----:B------:R-:W-:Y:S01]  /*1c90*/  FMUL.FTZ R68, R97, R102 ;  /* 0x0000006661447220 */ /* 0x000fe20000410000 */
[----:B------:R-:W-:Y:S01]  /*1ca0*/  SHF.L.U32 R105, R18, 0x10, RZ ;  /* 0x0000001012697819 */ /* 0x000fe200000006ff */
[----:B------:R-:W-:-:S02]  /*1cb0*/  FFMA.FTZ R96, R88, R69, R95 ;  /* 0x0000004558607223 */ /* 0x000fc4000001005f */
[----:B------:R-:W-:Y:S01]  /*1cc0*/  FMUL.FTZ R95, R5, R68 ;  /* 0x00000044055f7220 */ /* 0x000fe20000410000 */
[----:B------:R-:W-:Y:S01]  /*1cd0*/  PRMT R18, R13, 0x7632, R18 ;  /* 0x000076320d127816 */ /* 0x000fe20000000012 */
[----:B------:R-:W-:Y:S01]  /*1ce0*/  FFMA.FTZ R96, R85, R94, R96 ;  /* 0x0000005e55607223 */ /* 0x000fe20000010060 */
[----:B------:R-:W-:Y:S01]  /*1cf0*/  FMUL.FTZ R105, R105, R108 ;  /* 0x0000006c69697220 */ /* 0x000fe20000410000 */
[----:B------:R-:W-:Y:S01]  /*1d00*/  SHF.L.U32 R97, R13, 0x10, RZ ;  /* 0x000000100d617819 */ /* 0x000fe200000006ff */
[----:B------:R-:W-:Y:S01]  /*1d10*/  FMUL.FTZ R106, R106, R113 ;  /* 0x000000716a6a7220 */ /* 0x000fe20000410000 */
[----:B------:R-:W-:Y:S01]  /*1d20*/  FFMA.FTZ R98, R78, R95, R67 ;  /* 0x0000005f4e627223 */ /* 0x000fe20000010043 */
[----:B------:R-:W-:Y:S01]  /*1d30*/  FFMA.FTZ R95, R5, R68, R96 ;  /* 0x00000044055f7223 */ /* 0x000fe20000010060 */
[----:B------:R-:W-:Y:S01]  /*1d40*/  SHF.L.U32 R104, R18, 0x10, RZ ;  /* 0x0000001012687819 */ /* 0x000fe200000006ff */
[CC--:B------:R-:W-:Y:S01]  /*1d50*/  FMUL.FTZ R96, R90.reuse, R105.reuse ;  /* 0x000000695a607220 */ /* 0x0c0fe20000410000 */
[----:B------:R-:W-:Y:S01]  /*1d60*/  FMUL.FTZ R67, R97, R106 ;  /* 0x0000006a61437220 */ /* 0x000fe20000410000 */
[----:B------:R-:W-:-:S02]  /*1d70*/  FFMA.FTZ R95, R90, R105, R95 ;  /* 0x000000695a5f7223 */ /* 0x000fc4000001005f */
[----:B------:R-:W-:Y:S01]  /*1d80*/  FFMA.FTZ R97, R37, R96, R98 ;  /* 0x0000006025617223 */ /* 0x000fe20000010062 */
[----:B------:R-:W-:Y:S01]  /*1d90*/  FMUL.FTZ R104, R104, R99 ;  /* 0x0000006368687220 */ /* 0x000fe20000410000 */
[CC--:B------:R-:W-:Y:S01]  /*1da0*/  FMUL.FTZ R96, R88.reuse, R67.reuse ;  /* 0x0000004358607220 */ /* 0x0c0fe20000410000 */
[----:B------:R-:W-:Y:S02]  /*1db0*/  FFMA.FTZ R90, R88, R67, R95 ;  /* 0x00000043585a7223 */ /* 0x000fe4000001005f */
[C---:B------:R-:W-:Y:S01]  /*1dc0*/  FMUL.FTZ R98, R85.reuse, R104 ;  /* 0x0000006855627220 */ /* 0x040fe20000410000 */
[----:B------:R-:W-:Y:S01]  /*1dd0*/  FFMA.FTZ R97, R76, R96, R97 ;  /* 0x000000604c617223 */ /* 0x000fe20000010061 */
[----:B------:R-:W-:-:S03]  /*1de0*/  FFMA.FTZ R90, R85, R104, R90 ;  /* 0x00000068555a7223 */ /* 0x000fc6000001005a */
[----:B------:R-:W-:Y:S02]  /*1df0*/  FFMA.FTZ R97, R36, R98, R97 ;  /* 0x0000006224617223 */ /* 0x000fe40000010061 */
[----:B------:R-:W0:Y:S04]  /*1e00*/  SHFL.BFLY PT, R85, R90, 0x10, 0x1f ;  /* 0x0e001f005a557f89 */ /* 0x000e2800000e0000 */
        /* <DEDUP_REMOVED lines=8> */
[----:B------:R-:W1:Y:S01]  /*1e90*/  SHFL.BFLY PT, R102, R95, 0x4, 0x1f ;  /* 0x0c801f005f667f89 */ /* 0x000e6200000e0000 */
[----:B------:R-:W-:Y:S01]  /*1ea0*/  LOP3.LUT P0, RZ, R39, 0x1f, RZ, 0xc0, !PT ;  /* 0x0000001f27ff7812 */ /* 0x000fe2000780c0ff */
[----:B0-----:R-:W-:Y:S01]  /*1eb0*/  FADD.FTZ R99, R98, R99 ;  /* 0x0000006362637221 */ /* 0x001fe20000010000 */
[----:B-1----:R-:W-:-:S04]  /*1ec0*/  FADD.FTZ R102, R95, R102 ;  /* 0x000000665f667221 */ /* 0x002fc80000010000 */
[----:B------:R-:W0:Y:S04]  /*1ed0*/  SHFL.BFLY PT, R90, R99, 0x2, 0x1f ;  /* 0x0c401f00635a7f89 */ /* 0x000e2800000e0000 */
[----:B------:R-:W1:Y:S03]  /*1ee0*/  SHFL.BFLY PT, R97, R102, 0x2, 0x1f ;  /* 0x0c401f0066617f89 */ /* 0x000e6600000e0000 */
[----:B------:R-:W2:Y:S01]  /*1ef0*/  @!P0 S2R R106, SR_CgaCtaId ;  /* 0x00000000006a8919 */ /* 0x000ea20000008800 */
[----:B------:R-:W-:Y:S01]  /*1f00*/  @!P0 MOV R95, 0x400 ;  /* 0x00000400005f8802 */ /* 0x000fe20000000f00 */
[----:B0-----:R-:W-:Y:S01]  /*1f10*/  FADD.FTZ R85, R99, R90 ;  /* 0x0000005a63557221 */ /* 0x001fe20000010000 */
[----:B-1----:R-:W-:-:S04]  /*1f20*/  FADD.FTZ R97, R102, R97 ;  /* 0x0000006166617221 */ /* 0x002fc80000010000 */
[----:B------:R-:W0:Y:S04]  /*1f30*/  SHFL.BFLY PT, R96, R85, 0x1, 0x1f ;  /* 0x0c201f0055607f89 */ /* 0x000e2800000e0000 */
[----:B------:R-:W1:Y:S01]  /*1f40*/  SHFL.BFLY PT, R98, R97, 0x1, 0x1f ;  /* 0x0c201f0061627f89 */ /* 0x000e6200000e0000 */
[----:B------:R-:W-:Y:S02]  /*1f50*/  @!P0 IADD3 R95, R95, 0x2800, RZ ;  /* 0x000028005f5f8810 */ /* 0x000fe40007ffe0ff */
[----:B------:R-:W-:Y:S01]  /*1f60*/  @!P0 SHF.R.U32.HI R90, RZ, 0x2, R39 ;  /* 0x00000002ff5a8819 */ /* 0x000fe20000011627 */
[----:B------:R-:W-:Y:S01]  /*1f70*/  FADD.FTZ R15, R110, R15 ;  /* 0x0000000f6e0f7221 */ /* 0x000fe20000010000 */
[----:B--2---:R-:W-:Y:S02]  /*1f80*/  @!P0 LEA R95, R106, R95, 0x18 ;  /* 0x0000005f6a5f8211 */ /* 0x004fe400078ec0ff */
[----:B------:R-:W-:Y:S01]  /*1f90*/  @!P0 LOP3.LUT R90, R90, 0x3ffffff8, RZ, 0xc0, !PT ;  /* 0x3ffffff85a5a8812 */ /* 0x000fe200078ec0ff */
[----:B------:R-:W-:-:S03]  /*1fa0*/  FFMA.FTZ R89, R89, R110, R14 ;  /* 0x0000006e59597223 */ /* 0x000fc6000001000e */
[----:B------:R-:W-:Y:S01]  /*1fb0*/  @!P0 IADD3 R95, R90, R95, RZ ;  /* 0x0000005f5a5f8210 */ /* 0x000fe20007ffe0ff */
[----:B------:R-:W-:Y:S01]  /*1fc0*/  FADD.FTZ R90, R107, R17 ;  /* 0x000000116b5a7221 */ /* 0x000fe20000010000 */
[----:B------:R-:W-:Y:S01]  /*1fd0*/  FADD.FTZ R17, R15, R100 ;  /* 0x000000640f117221 */ /* 0x000fe20000010000 */
[----:B0-----:R-:W-:Y:S01]  /*1fe0*/  FADD.FTZ R14, R85, R96 ;  /* 0x00000060550e7221 */ /* 0x001fe20000010000 */
[----:B-1----:R-:W-:Y:S01]  /*1ff0*/  FADD.FTZ R15, R97, R98 ;  /* 0x00000062610f7221 */ /* 0x002fe20000010000 */
[----:B------:R-:W-:-:S04]  /*2000*/  FFMA.FTZ R16, R87, R107, R16 ;  /* 0x0000006b57107223 */ /* 0x000fc80000010010 */
[----:B------:R0:W-:Y:S01]  /*2010*/  @!P0 STS.64 [R95], R14 ;  /* 0x0000000e5f008388 */ /* 0x0001e20000000a00 */
[----:B------:R-:W-:Y:S01]  /*2020*/  IADD3 R79, P0, R79, 0x70, RZ ;  /* 0x000000704f4f7810 */ /* 0x000fe20007f1e0ff */
[----:B------:R-:W-:Y:S01]  /*2030*/  FFMA.FTZ R16, R91, R101, R16 ;  /* 0x000000655b107223 */ /* 0x000fe20000010010 */
[----:B------:R-:W-:Y:S02]  /*2040*/  FADD.FTZ R90, R90, R101 ;  /* 0x000000655a5a7221 */ /* 0x000fe40000010000 */
[----:B------:R-:W-:Y:S02]  /*2050*/  IADD3.X R103, RZ, R103, RZ, P0, !PT ;  /* 0x00000067ff677210 */ /* 0x000fe400007fe4ff */
[----:B------:R-:W-:Y:S01]  /*2060*/  ISETP.GE.U32.AND P0, PT, R79, UR10, PT ;  /* 0x0000000a4f007c0c */ /* 0x000fe2000bf06070 */
[----:B------:R-:W-:Y:S01]  /*2070*/  FFMA.FTZ R16, R83, R93, R16 ;  /* 0x0000005d53107223 */ /* 0x000fe20000010010 */
[----:B------:R-:W-:Y:S01]  /*2080*/  FADD.FTZ R106, R90, R93 ;  /* 0x0000005d5a6a7221 */ /* 0x000fe20000010000 */
[----:B------:R-:W-:-:S02]  /*2090*/  PRMT R83, R21, 0x7632, R83 ;  /* 0x0000763215537816 */ /* 0x000fc40000000053 */
[----:B------:R-:W-:Y:S01]  /*20a0*/  ISETP.GE.AND.EX P0, PT, R103, UR6, PT, P0 ;  /* 0x0000000667007c0c */ /* 0x000fe2000bf06300 */
[----:B------:R-:W-:Y:S01]  /*20b0*/  FFMA.FTZ R21, R75, R73, R6 ;  /* 0x000000494b157223 */ /* 0x000fe20000010006 */
[----:B------:R-:W-:Y:S01]  /*20c0*/  PRMT R90, R19, 0x7632, R90 ;  /* 0x00007632135a7816 */ /* 0x000fe2000000005a */
[----:B------:R-:W-:Y:S01]  /*20d0*/  FFMA.FTZ R19, R3, R74, R8 ;  /* 0x0000004a03137223 */ /* 0x000fe20000010008 */
[----:B------:R-:W-:Y:S01]  /*20e0*/  FADD.FTZ R9, R74, R9 ;  /* 0x000000094a097221 */ /* 0x000fe20000010000 */
[----:B------:R-:W-:Y:S01]  /*20f0*/  FADD.FTZ R6, R73, R7 ;  /* 0x0000000749067221 */ /* 0x000fe20000010000 */
[----:B------:R-:W-:Y:S01]  /*2100*/  FFMA.FTZ R92, R92, R100, R89 ;  /* 0x000000645c5c7223 */ /* 0x000fe20000010059 */
[----:B------:R-:W-:Y:S01]  /*2110*/  FFMA.FTZ R19, R86, R72, R19 ;  /* 0x0000004856137223 */ /* 0x000fe20000010013 */
[----:B------:R-:W-:Y:S01]  /*2120*/  FADD.FTZ R9, R9, R72 ;  /* 0x0000004809097221 */ /* 0x000fe20000010000 */
[----:B------:R-:W-:Y:S01]  /*2130*/  FFMA.FTZ R21, R84, R71, R21 ;  /* 0x0000004754157223 */ /* 0x000fe20000010015 */
[----:B------:R-:W-:Y:S01]  /*2140*/  FADD.FTZ R6, R6, R71 ;  /* 0x0000004706067221 */ /* 0x000fe20000010000 */
[----:B------:R-:W-:Y:S01]  /*2150*/  PRMT R89, R18, 0x7632, R89 ;  /* 0x0000763212597816 */ /* 0x000fe20000000059 */
[----:B------:R-:W-:Y:S01]  /*2160*/  FFMA.FTZ R107, R81, R94, R92 ;  /* 0x0000005e516b7223 */ /* 0x000fe2000001005c */
[----:B------:R-:W-:Y:S01]  /*2170*/  FADD.FTZ R109, R17, R94 ;  /* 0x0000005e116d7221 */ /* 0x000fe20000010000 */
[----:B------:R-:W-:Y:S01]  /*2180*/  FFMA.FTZ R19, R82, R70, R19 ;  /* 0x0000004652137223 */ /* 0x000fe20000010013 */
[----:B------:R-:W-:Y:S01]  /*2190*/  FADD.FTZ R9, R9, R70 ;  /* 0x0000004609097221 */ /* 0x000fe20000010000 */
[----:B------:R-:W-:Y:S01]  /*21a0*/  FFMA.FTZ R21, R80, R69, R21 ;  /* 0x0000004550157223 */ /* 0x000fe20000010015 */
[----:B------:R-:W-:Y:S01]  /*21b0*/  FADD.FTZ R18, R6, R69 ;  /* 0x0000004506127221 */ /* 0x000fe20000010000 */
[----:B------:R-:W-:Y:S01]  /*21c0*/  BSSY B1, `(.L_x_87) ;  /* 0x000006c000017945 */ /* 0x000fe20003800000 */
[----:B------:R-:W-:Y:S01]  /*21d0*/  PRMT R81, R20, 0x7632, R81 ;  /* 0x0000763214517816 */ /* 0x000fe20000000051 */
[----:B------:R-:W-:Y:S01]  /*21e0*/  FFMA.FTZ R16, R37, R105, R16 ;  /* 0x0000006925107223 */ /* 0x000fe20000010010 */
[----:B------:R-:W-:Y:S01]  /*21f0*/  PRMT R85, R22, 0x7632, R85 ;  /* 0x0000763216557816 */ /* 0x000fe20000000055 */
[----:B------:R-:W-:Y:S01]  /*2200*/  FADD.FTZ R17, R106, R105 ;  /* 0x000000696a117221 */ /* 0x000fe20000010000 */
[----:B------:R-:W-:Y:S01]  /*2210*/  PRMT R87, R23, 0x7632, R87 ;  /* 0x0000763217577816 */ /* 0x000fe20000000057 */
[----:B0-----:R-:W-:Y:S01]  /*2220*/  FFMA.FTZ R14, R36, R104, R107 ;  /* 0x00000068240e7223 */ /* 0x001fe2000001006b */
        /* <DEDUP_REMOVED lines=10> */
[----:B------:R-:W-:-:S02]  /*22d0*/  PRMT R96, R33, 0x7632, R96 ;  /* 0x0000763221607816 */ /* 0x000fc40000000060 */
[----:B------:R-:W-:Y:S02]  /*22e0*/  PRMT R97, R26, 0x7632, R97 ;  /* 0x000076321a617816 */ /* 0x000fe40000000061 */
[----:B------:R-:W-:Y:S02]  /*22f0*/  PRMT R98, R27, 0x7632, R98 ;  /* 0x000076321b627816 */ /* 0x000fe40000000062 */
[----:B------:R-:W-:Y:S02]  /*2300*/  PRMT R99, R28, 0x7632, R99 ;  /* 0x000076321c637816 */ /* 0x000fe40000000063 */
[----:B------:R-:W-:Y:S02]  /*2310*/  PRMT R100, R29, 0x7632, R100 ;  /* 0x000076321d647816 */ /* 0x000fe40000000064 */
[----:B------:R-:W-:Y:S02]  /*2320*/  PRMT R101, R34, 0x7632, R101 ;  /* 0x0000763222657816 */ /* 0x000fe40000000065 */
[----:B------:R-:W-:Y:S01]  /*2330*/  PRMT R102, R35, 0x7632, R102 ;  /* 0x0000763223667816 */ /* 0x000fe20000000066 */
[----:B------:R-:W-:Y:S01]  /*2340*/  BAR.SYNC.DEFER_BLOCKING 0x0 ;  /* 0x0000000000007b1d */ /* 0x000fe20000010000 */
[----:B------:R-:W-:-:S05]  /*2350*/  ISETP.GT.U32.AND P2, PT, R39, 0x1f, PT ;  /* 0x0000001f2700780c */ /* 0x000fca0003f44070 */
[----:B------:R-:W-:Y:S08]  /*2360*/  @!P0 BRA `(.L_x_88) ;  /* 0x0000000400448947 */ /* 0x000ff00003800000 */
[C---:B------:R-:W-:Y:S01]  /*2370*/  LOP3.LUT R18, R58.reuse, 0x8, RZ, 0x3c, !PT ;  /* 0x000000083a127812 */ /* 0x040fe200078e3cff */
[----:B------:R0:W-:Y:S01]  /*2380*/  STS.64 [R62], R8 ;  /* 0x000000083e007388 */ /* 0x0001e20000000a00 */
[----:B------:R-:W-:Y:S02]  /*2390*/  ISETP.GT.U32.AND P1, PT, R39, 0x4f, PT ;  /* 0x0000004f2700780c */ /* 0x000fe40003f24070 */
[----:B------:R-:W-:Y:S02]  /*23a0*/  LOP3.LUT R20, R58, 0x10, RZ, 0x3c, !PT ;  /* 0x000000103a147812 */ /* 0x000fe400078e3cff */
[C---:B------:R-:W-:Y:S02]  /*23b0*/  IADD3 R18, R57.reuse, R18, RZ ;  /* 0x0000001239127210 */ /* 0x040fe40007ffe0ff */
[----:B------:R-:W-:-:S03]  /*23c0*/  IADD3 R20, R57, R20, RZ ;  /* 0x0000001439147210 */ /* 0x000fc60007ffe0ff */
[----:B------:R0:W-:Y:S04]  /*23d0*/  STS.64 [R18], R16 ;  /* 0x0000001012007388 */ /* 0x0001e80000000a00 */
[----:B------:R0:W-:Y:S04]  /*23e0*/  STS.64 [R20], R6 ;  /* 0x0000000614007388 */ /* 0x0001e80000000a00 */
[----:B------:R0:W-:Y:S01]  /*23f0*/  STS.64 [R61], R14 ;  /* 0x0000000e3d007388 */ /* 0x0001e20000000a00 */
[----:B------:R-:W-:Y:S06]  /*2400*/  BAR.SYNC.DEFER_BLOCKING 0x0 ;  /* 0x0000000000007b1d */ /* 0x000fec0000010000 */
[----:B------:R-:W-:Y:S05]  /*2410*/  @P1 BRA `(.L_x_88) ;  /* 0x0000000400181947 */ /* 0x000fea0003800000 */
[----:B------:R-:W-:-:S04]  /*2420*/  LEA R105, R41, R0, 0x5 ;  /* 0x0000000029697211 */ /* 0x000fc800078e28ff */
[-C--:B------:R-:W-:Y:S02]  /*2430*/  LEA R26, R38, R105.reuse, 0x3 ;  /* 0x00000069261a7211 */ /* 0x080fe400078e18ff */
[-C--:B------:R-:W-:Y:S02]  /*2440*/  LEA R30, R40, R105.reuse, 0x3 ;  /* 0x00000069281e7211 */ /* 0x080fe400078e18ff */
[-C--:B------:R-:W-:Y:S02]  /*2450*/  LEA R34, R42, R105.reuse, 0x3 ;  /* 0x000000692a227211 */ /* 0x080fe400078e18ff */
[----:B------:R-:W1:Y:S01]  /*2460*/  LDS.64 R26, [R26] ;  /* 0x000000001a1a7984 */ /* 0x000e620000000a00 */
[-C--:B------:R-:W-:Y:S02]  /*2470*/  LEA R36, R43, R105.reuse, 0x3 ;  /* 0x000000692b247211 */ /* 0x080fe400078e18ff */
[-C--:B------:R-:W-:Y:S01]  /*2480*/  LEA R32, R44, R105.reuse, 0x3 ;  /* 0x000000692c207211 */ /* 0x080fe200078e18ff */
[----:B------:R-:W2:Y:S01]  /*2490*/  LDS.64 R30, [R30+0x280] ;  /* 0x000280001e1e7984 */ /* 0x000ea20000000a00 */
[----:B------:R-:W-:-:S02]  /*24a0*/  LEA R28, R45, R105, 0x3 ;  /* 0x000000692d1c7211 */ /* 0x000fc400078e18ff */
[-C--:B0-----:R-:W-:Y:S01]  /*24b0*/  LEA R20, R46, R105.reuse, 0x3 ;  /* 0x000000692e147211 */ /* 0x081fe200078e18ff */
[----:B------:R-:W0:Y:S01]  /*24c0*/  LDS.64 R34, [R34+0x500] ;  /* 0x0005000022227984 */ /* 0x000e220000000a00 */
[-C--:B------:R-:W-:Y:S02]  /*24d0*/  LEA R22, R47, R105.reuse, 0x3 ;  /* 0x000000692f167211 */ /* 0x080fe400078e18ff */
[-C--:B------:R-:W-:Y:S01]  /*24e0*/  LEA R24, R48, R105.reuse, 0x3 ;  /* 0x0000006930187211 */ /* 0x080fe200078e18ff */
[----:B------:R-:W3:Y:S01]  /*24f0*/  LDS.64 R36, [R36+0x780] ;  /* 0x0007800024247984 */ /* 0x000ee20000000a00 */
[-C--:B------:R-:W-:Y:S02]  /*2500*/  LEA R18, R49, R105.reuse, 0x3 ;  /* 0x0000006931127211 */ /* 0x080fe400078e18ff */
[-C--:B------:R-:W-:Y:S01]  /*2510*/  LEA R106, R50, R105.reuse, 0x3 ;  /* 0x00000069326a7211 */ /* 0x080fe200078e18ff */
[----:B------:R-:W4:Y:S01]  /*2520*/  LDS.64 R32, [R32+0xa00] ;  /* 0x000a000020207984 */ /* 0x000f220000000a00 */
[----:B------:R-:W-:-:S02]  /*2530*/  LEA R108, R51, R105, 0x3 ;  /* 0x00000069336c7211 */ /* 0x000fc400078e18ff */
[-C--:B------:R-:W-:Y:S01]  /*2540*/  LEA R109, R52, R105.reuse, 0x3 ;  /* 0x00000069346d7211 */ /* 0x080fe200078e18ff */
[----:B------:R-:W5:Y:S01]  /*2550*/  LDS.64 R28, [R28+0xc80] ;  /* 0x000c80001c1c7984 */ /* 0x000f620000000a00 */
[----:B------:R-:W-:-:S03]  /*2560*/  LEA R110, R53, R105, 0x3 ;  /* 0x00000069356e7211 */ /* 0x000fc600078e18ff */
[----:B------:R-:W5:Y:S04]  /*2570*/  LDS.64 R20, [R20+0xf00] ;  /* 0x000f000014147984 */ /* 0x000f680000000a00 */
[----:B------:R-:W5:Y:S04]  /*2580*/  LDS.64 R22, [R22+0x1180] ;  /* 0x0011800016167984 */ /* 0x000f680000000a00 */
[----:B------:R-:W5:Y:S04]  /*2590*/  LDS.64 R24, [R24+0x1400] ;  /* 0x0014000018187984 */ /* 0x000f680000000a00 */
[----:B------:R-:W5:Y:S01]  /*25a0*/  LDS.64 R18, [R18+0x1680] ;  /* 0x0016800012127984 */ /* 0x000f620000000a00 */
[----:B-1----:R-:W-:Y:S01]  /*25b0*/  FADD.FTZ R107, RZ, R26 ;  /* 0x0000001aff6b7221 */ /* 0x002fe20000010000 */
[----:B------:R-:W-:-:S02]  /*25c0*/  FADD.FTZ R104, RZ, R27 ;  /* 0x0000001bff687221 */ /* 0x000fc40000010000 */
[----:B------:R1:W5:Y:S01]  /*25d0*/  LDS.64 R26, [R106+0x1900] ;  /* 0x001900006a1a7984 */ /* 0x0003620000000a00 */
[----:B--2---:R-:W-:Y:S01]  /*25e0*/  FADD.FTZ R107, R107, R30 ;  /* 0x0000001e6b6b7221 */ /* 0x004fe20000010000 */
[----:B------:R-:W-:Y:S02]  /*25f0*/  FADD.FTZ R104, R104, R31 ;  /* 0x0000001f68687221 */ /* 0x000fe40000010000 */
[----:B------:R-:W2:Y:S01]  /*2600*/  LDS.64 R30, [R108+0x1b80] ;  /* 0x001b80006c1e7984 */ /* 0x000ea20000000a00 */
[----:B0-----:R-:W-:Y:S01]  /*2610*/  FADD.FTZ R107, R107, R34 ;  /* 0x000000226b6b7221 */ /* 0x001fe20000010000 */
[----:B------:R-:W-:Y:S02]  /*2620*/  FADD.FTZ R104, R104, R35 ;  /* 0x0000002368687221 */ /* 0x000fe40000010000 */
[----:B------:R-:W0:Y:S01]  /*2630*/  LDS.64 R34, [R109+0x1e00] ;  /* 0x001e00006d227984 */ /* 0x000e220000000a00 */
[----:B---3--:R-:W-:Y:S01]  /*2640*/  FADD.FTZ R107, R107, R36 ;  /* 0x000000246b6b7221 */ /* 0x008fe20000010000 */
[----:B------:R-:W-:Y:S01]  /*2650*/  FADD.FTZ R104, R104, R37 ;  /* 0x0000002568687221 */ /* 0x000fe20000010000 */
[-C--:B-1----:R-:W-:Y:S01]  /*2660*/  LEA R106, R54, R105.reuse, 0x3 ;  /* 0x00000069366a7211 */ /* 0x082fe200078e18ff */
[----:B------:R-:W1:Y:S01]  /*2670*/  LDS.64 R36, [R110+0x2080] ;  /* 0x002080006e247984 */ /* 0x000e620000000a00 */
[----:B----4-:R-:W-:Y:S01]  /*2680*/  FADD.FTZ R107, R107, R32 ;  /* 0x000000206b6b7221 */ /* 0x010fe20000010000 */
[----:B------:R-:W-:Y:S01]  /*2690*/  FADD.FTZ R104, R104, R33 ;  /* 0x0000002168687221 */ /* 0x000fe20000010000 */
[----:B------:R-:W-:Y:S01]  /*26a0*/  LEA R105, R55, R105, 0x3 ;  /* 0x0000006937697211 */ /* 0x000fe200078e18ff */
[----:B------:R-:W3:Y:S01]  /*26b0*/  LDS.64 R32, [R106+0x2300] ;  /* 0x002300006a207984 */ /* 0x000ee20000000a00 */
[----:B-----5:R-:W-:Y:S01]  /*26c0*/  FADD.FTZ R107, R107, R28 ;  /* 0x0000001c6b6b7221 */ /* 0x020fe20000010000 */
[----:B------:R-:W-:-:S02]  /*26d0*/  FADD.FTZ R104, R104, R29 ;  /* 0x0000001d68687221 */ /* 0x000fc40000010000 */
[----:B------:R-:W4:Y:S01]  /*26e0*/  LDS.64 R28, [R105+0x2580] ;  /* 0x00258000691c7984 */ /* 0x000f220000000a00 */
[----:B------:R-:W-:Y:S01]  /*26f0*/  FADD.FTZ R107, R107, R20 ;  /* 0x000000146b6b7221 */ /* 0x000fe20000010000 */
[----:B------:R-:W-:Y:S02]  /*2700*/  FADD.FTZ R104, R104, R21 ;  /* 0x0000001568687221 */ /* 0x000fe40000010000 */
[----:B------:R-:W5:Y:S01]  /*2710*/  LDC.64 R20, c[0x0][0x260] ;  /* 0x00009800ff147b82 */ /* 0x000f620000000a00 */
[----:B------:R-:W-:Y:S01]  /*2720*/  FADD.FTZ R107, R107, R22 ;  /* 0x000000166b6b7221 */ /* 0x000fe20000010000 */
[----:B------:R-:W-:-:S03]  /*2730*/  FADD.FTZ R104, R104, R23 ;  /* 0x0000001768687221 */ /* 0x000fc60000010000 */
[----:B------:R-:W-:Y:S01]  /*2740*/  FADD.FTZ R107, R107, R24 ;  /* 0x000000186b6b7221 */ /* 0x000fe20000010000 */
[----:B------:R-:W-:-:S03]  /*2750*/  FADD.FTZ R104, R104, R25 ;  /* 0x0000001968687221 */ /* 0x000fc60000010000 */
[----:B------:R-:W-:Y:S01]  /*2760*/  FADD.FTZ R107, R107, R18 ;  /* 0x000000126b6b7221 */ /* 0x000fe20000010000 */
[----:B------:R-:W-:Y:S01]  /*2770*/  FADD.FTZ R104, R104, R19 ;  /* 0x0000001368687221 */ /* 0x000fe20000010000 */
[----:B------:R-:W-:Y:S02]  /*2780*/  IMAD R18, R63, 0x50, R56 ;  /* 0x000000503f127824 */ /* 0x000fe400078e0238 */
[----:B------:R-:W-:Y:S01]  /*2790*/  FADD.FTZ R107, R107, R26 ;  /* 0x0000001a6b6b7221 */ /* 0x000fe20000010000 */
[----:B------:R-:W-:Y:S02]  /*27a0*/  FADD.FTZ R104, R104, R27 ;  /* 0x0000001b68687221 */ /* 0x000fe40000010000 */
[----:B------:R-:W-:Y:S01]  /*27b0*/  SHF.L.U32 R19, R18, 0x1, RZ ;  /* 0x0000000112137819 */ /* 0x000fe200000006ff */
[----:B--2---:R-:W-:Y:S01]  /*27c0*/  FADD.FTZ R107, R107, R30 ;  /* 0x0000001e6b6b7221 */ /* 0x004fe20000010000 */
[----:B------:R-:W-:-:S03]  /*27d0*/  FADD.FTZ R104, R104, R31 ;  /* 0x0000001f68687221 */ /* 0x000fc60000010000 */
[----:B0-----:R-:W-:Y:S01]  /*27e0*/  FADD.FTZ R107, R107, R34 ;  /* 0x000000226b6b7221 */ /* 0x001fe20000010000 */
[----:B------:R-:W-:Y:S01]  /*27f0*/  FADD.FTZ R104, R104, R35 ;  /* 0x0000002368687221 */ /* 0x000fe20000010000 */
[----:B-----5:R-:W-:-:S04]  /*2800*/  IMAD.WIDE.U32 R20, R19, 0x4, R20 ;  /* 0x0000000413147825 */ /* 0x020fc800078e0014 */
[----:B-1----:R-:W-:Y:S01]  /*2810*/  FADD.FTZ R107, R107, R36 ;  /* 0x000000246b6b7221 */ /* 0x002fe20000010000 */
[----:B------:R-:W-:-:S03]  /*2820*/  FADD.FTZ R104, R104, R37 ;  /* 0x0000002568687221 */ /* 0x000fc60000010000 */
[----:B---3--:R-:W-:Y:S01]  /*2830*/  FADD.FTZ R107, R107, R32 ;  /* 0x000000206b6b7221 */ /* 0x008fe20000010000 */
[----:B------:R-:W-:-:S03]  /*2840*/  FADD.FTZ R104, R104, R33 ;  /* 0x0000002168687221 */ /* 0x000fc60000010000 */
[----:B----4-:R-:W-:Y:S01]  /*2850*/  FADD.FTZ R28, R107, R28 ;  /* 0x0000001c6b1c7221 */ /* 0x010fe20000010000 */
[----:B------:R-:W-:-:S05]  /*2860*/  FADD.FTZ R29, R104, R29 ;  /* 0x0000001d681d7221 */ /* 0x000fca0000010000 */
[----:B------:R1:W-:Y:S02]  /*2870*/  STG.E.64 desc[UR8][R20.64+0x700], R28 ;  /* 0x0007001c14007986 */ /* 0x0003e4000c101b08 */
.L_x_88:
[----:B------:R-:W-:Y:S05]  /*2880*/  BSYNC B1 ;  /* 0x0000000000017941 */ /* 0x000fea0003800000 */
.L_x_87:
[----:B------:R-:W-:Y:S01]  /*2890*/  BSSY B1, `(.L_x_89) ;  /* 0x0000025000017945 */ /* 0x000fe20003800000 */
[----:B------:R-:W-:Y:S02]  /*28a0*/  PRMT R19, R12, 0x7632, R19 ;  /* 0x000076320c137816 */ /* 0x000fe40000000013 */
[----:B0-----:R-:W-:Y:S01]  /*28b0*/  PRMT R18, R13, 0x7632, R18 ;  /* 0x000076320d127816 */ /* 0x001fe20000000012 */
[----:B------:R-:W-:Y:S06]  /*28c0*/  @P2 BRA `(.L_x_90) ;  /* 0x0000000000842947 */ /* 0x000fec0003800000 */
[----:B------:R-:W-:Y:S01]  /*28d0*/  ISETP.GT.U32.AND P1, PT, R39, 0x9, PT ;  /* 0x000000092700780c */ /* 0x000fe20003f24070 */
[----:B------:R-:W-:-:S12]  /*28e0*/  UMOV UR4, 0xffffffff ;  /* 0xffffffff00047882 */ /* 0x000fd80000000000 */
[----:B------:R-:W1:Y:S01]  /*28f0*/  @!P1 S2R R13, SR_CgaCtaId ;  /* 0x00000000000d9919 */ /* 0x000e620000008800 */
[----:B------:R-:W-:-:S04]  /*2900*/  @!P1 MOV R12, 0x400 ;  /* 0x00000400000c9802 */ /* 0x000fc80000000f00 */
[----:B------:R-:W-:-:S04]  /*2910*/  @!P1 IADD3 R12, R12, 0x2800, RZ ;  /* 0x000028000c0c9810 */ /* 0x000fc80007ffe0ff */
[----:B-1----:R-:W-:Y:S02]  /*2920*/  @!P1 LEA R20, R13, R12, 0x18 ;  /* 0x0000000c0d149211 */ /* 0x002fe400078ec0ff */
[----:B------:R-:W-:Y:S02]  /*2930*/  CS2R R12, SRZ ;  /* 0x00000000000c7805 */ /* 0x000fe4000001ff00 */
[----:B------:R-:W-:-:S05]  /*2940*/  @!P1 LEA R20, R39, R20, 0x3 ;  /* 0x0000001427149211 */ /* 0x000fca00078e18ff */
[----:B------:R0:W1:Y:S01]  /*2950*/  @!P1 LDS.64 R12, [R20] ;  /* 0x00000000140c9984 */ /* 0x0000620000000a00 */
[----:B------:R-:W-:Y:S05]  /*2960*/  BRA.DIV UR4, `(.L_x_91) ;  /* 0x0000001604bc7947 */ /* 0x000fea000b800000 */
[----:B-1----:R-:W1:Y:S04]  /*2970*/  SHFL.BFLY PT, R25, R12, 0x8, 0x1f ;  /* 0x0d001f000c197f89 */ /* 0x002e6800000e0000 */
[----:B------:R-:W2:Y:S01]  /*2980*/  SHFL.BFLY PT, R26, R13, 0x8, 0x1f ;  /* 0x0d001f000d1a7f89 */ /* 0x000ea200000e0000 */
[----:B-1----:R-:W-:Y:S01]  /*2990*/  FADD.FTZ R25, R25, R12 ;  /* 0x0000000c19197221 */ /* 0x002fe20000010000 */
[----:B--2---:R-:W-:-:S04]  /*29a0*/  FADD.FTZ R26, R26, R13 ;  /* 0x0000000d1a1a7221 */ /* 0x004fc80000010000 */
[----:B------:R-:W1:Y:S04]  /*29b0*/  SHFL.BFLY PT, R28, R25, 0x4, 0x1f ;  /* 0x0c801f00191c7f89 */ /* 0x000e6800000e0000 */
        /* <DEDUP_REMOVED lines=8> */
[----:B------:R2:W3:Y:S02]  /*2a40*/  SHFL.BFLY PT, R24, R30, 0x1, 0x1f ;  /* 0x0c201f001e187f89 */ /* 0x0004e400000e0000 */
[----:B-12---:R-:W-:-:S07]  /*2a50*/  FADD.FTZ R12, R29, R12 ;  /* 0x0000000c1d0c7221 */ /* 0x006fce0000010000 */
.L_x_111:
[----:B------:R-:W-:Y:S01]  /*2a60*/  ISETP.NE.AND P1, PT, R39, RZ, PT ;  /* 0x000000ff2700720c */ /* 0x000fe20003f25270 */
[----:B---3--:R-:W-:-:S12]  /*2a70*/  FADD.FTZ R13, R30, R24 ;  /* 0x000000181e0d7221 */ /* 0x008fd80000010000 */
[----:B------:R-:W1:Y:S01]  /*2a80*/  @!P1 S2R R21, SR_CgaCtaId ;  /* 0x0000000000159919 */ /* 0x000e620000008800 */
[----:B0-----:R-:W-:Y:S01]  /*2a90*/  @!P1 MOV R20, 0x400 ;  /* 0x0000040000149802 */ /* 0x001fe20000000f00 */
[----:B------:R-:W-:Y:S01]  /*2aa0*/  @!P1 FMUL.FTZ R13, R13, 0.00019531250291038304567 ;  /* 0x394ccccd0d0d9820 */ /* 0x000fe20000410000 */
[----:B------:R-:W-:Y:S02]  /*2ab0*/  @!P1 FMUL.FTZ R12, R12, 0.00019531250291038304567 ;  /* 0x394ccccd0c0c9820 */ /* 0x000fe40000410000 */
[----:B-1----:R-:W-:-:S05]  /*2ac0*/  @!P1 LEA R0, R21, R20, 0x18 ;  /* 0x0000001415009211 */ /* 0x002fca00078ec0ff */
[----:B------:R0:W-:Y:S02]  /*2ad0*/  @!P1 STS.64 [R0+0x2850], R12 ;  /* 0x0028500c00009388 */ /* 0x0001e40000000a00 */
.L_x_90:
[----:B------:R-:W-:Y:S05]  /*2ae0*/  BSYNC B1 ;  /* 0x0000000000017941 */ /* 0x000fea0003800000 */
.L_x_89:
        /* <DEDUP_REMOVED lines=12> */
[----:B0-----:R0:W5:Y:S02]  /*2bb0*/  ATOM.E.ADD.STRONG.GPU PT, R12, desc[UR8][R10.64], R59 ;  /* 0x0000003b0a0c798a */ /* 0x00116400081ee1c8 */
.L_x_94:
[----:B------:R-:W2:Y:S04]  /*2bc0*/  LD.E.STRONG.GPU R13, desc[UR8][R10.64] ;  /* 0x000000080a0d7980 */ /* 0x000ea8000c10f900 */
[----:B--2---:R-:W-:Y:S01]  /*2bd0*/  CCTL.IVALL ;  /* 0x00000000ff00798f */ /* 0x004fe20002000000 */
[----:B------:R-:W-:Y:S05]  /*2be0*/  YIELD ;  /* 0x0000000000007946 */ /* 0x000fea0003800000 */
[----:B-----5:R-:W-:-:S04]  /*2bf0*/  LOP3.LUT R13, R13, R12, RZ, 0x3c, !PT ;  /* 0x0000000c0d0d7212 */ /* 0x020fc800078e3cff */
[----:B------:R-:W-:-:S13]  /*2c00*/  ISETP.GT.AND P1, PT, R13, -0x1, PT ;  /* 0xffffffff0d00780c */ /* 0x000fda0003f24270 */
[----:B------:R-:W-:Y:S05]  /*2c10*/  @P1 BRA `(.L_x_94) ;  /* 0xfffffffc00e81947 */ /* 0x000fea000383ffff */
.L_x_93:
[----:B------:R-:W-:Y:S05]  /*2c20*/  WARPSYNC.ALL ;  /* 0x0000000000007948 */ /* 0x000fea0003800000 */
[----:B------:R-:W-:Y:S06]  /*2c30*/  BAR.SYNC.DEFER_BLOCKING 0x0 ;  /* 0x0000000000007b1d */ /* 0x000fec0000010000 */
.L_x_92:
[----:B0-----:R-:W-:Y:S01]  /*2c40*/  SHF.L.U32 R13, R90, 0x10, RZ ;  /* 0x000000105a0d7819 */ /* 0x001fe200000006ff */
[----:B------:R-:W0:Y:S01]  /*2c50*/  S2UR UR5, SR_CgaCtaId ;  /* 0x00000000000579c3 */ /* 0x000e220000008800 */
[----:B------:R-:W-:Y:S01]  /*2c60*/  SHF.L.U32 R93, R93, 0x10, RZ ;  /* 0x000000105d5d7819 */ /* 0x000fe200000006ff */
[----:B------:R-:W-:Y:S01]  /*2c70*/  UMOV UR4, 0x400 ;  /* 0x0000040000047882 */ /* 0x000fe20000000000 */
[----:B------:R-:W-:Y:S01]  /*2c80*/  SHF.L.U32 R83, R83, 0x10, RZ ;  /* 0x0000001053537819 */ /* 0x000fe200000006ff */
[C---:B------:R-:W-:Y:S01]  /*2c90*/  FADD.FTZ R22, -R2.reuse, R13 ;  /* 0x0000000d02167221 */ /* 0x040fe20000010100 */
[----:B------:R-:W-:Y:S01]  /*2ca0*/  SHF.L.U32 R34, R87, 0x10, RZ ;  /* 0x0000001057227819 */ /* 0x000fe200000006ff */
[----:B------:R-:W-:Y:S01]  /*2cb0*/  FADD.FTZ R26, -R2, R93 ;  /* 0x0000005d021a7221 */ /* 0x000fe20000010100 */
[----:B------:R-:W-:Y:S01]  /*2cc0*/  SHF.L.U32 R25, R94, 0x10, RZ ;  /* 0x000000105e197819 */ /* 0x000fe200000006ff */
[----:B------:R-:W-:Y:S01]  /*2cd0*/  FMUL.FTZ R22, R77, R22 ;  /* 0x000000164d167220 */ /* 0x000fe20000410000 */
[----:B------:R-:W-:Y:S01]  /*2ce0*/  SHF.L.U32 R81, R81, 0x10, RZ ;  /* 0x0000001051517819 */ /* 0x000fe200000006ff */
[----:B------:R-:W-:Y:S01]  /*2cf0*/  FMUL.FTZ R26, R77, R26 ;  /* 0x0000001a4d1a7220 */ /* 0x000fe20000410000 */
[----:B------:R-:W-:Y:S01]  /*2d00*/  SHF.L.U32 R12, R85, 0x10, RZ ;  /* 0x00000010550c7819 */ /* 0x000fe200000006ff */
[----:B------:R-:W-:Y:S01]  /*2d10*/  FFMA.FTZ R23, R22, R83, R34 ;  /* 0x0000005316177223 */ /* 0x000fe20000010022 */
[----:B-1----:R-:W-:Y:S01]  /*2d20*/  SHF.L.U32 R29, R98, 0x10, RZ ;  /* 0x00000010621d7819 */ /* 0x002fe200000006ff */
[C---:B------:R-:W-:Y:S01]  /*2d30*/  FADD.FTZ R30, -R2.reuse, R25 ;  /* 0x00000019021e7221 */ /* 0x040fe20000010100 */
[----:B------:R-:W-:Y:S01]  /*2d40*/  SHF.L.U32 R99, R99, 0x10, RZ ;  /* 0x0000001063637819 */ /* 0x000fe200000006ff */
[----:B------:R-:W-:Y:S01]  /*2d50*/  FMUL.FTZ R24, R23, -1.4426950216293334961 ;  /* 0xbfb8aa3b17187820 */ /* 0x000fe20000410000 */
[----:B------:R-:W-:Y:S01]  /*2d60*/  FFMA.FTZ R25, R81, R26, R12 ;  /* 0x0000001a51197223 */ /* 0x000fe2000001000c */
[----:B------:R-:W-:Y:S01]  /*2d70*/  FADD.FTZ R90, -R2, R29 ;  /* 0x0000001d025a7221 */ /* 0x000fe20000010100 */
[----:B------:R-:W-:Y:S01]  /*2d80*/  SHF.L.U32 R89, R89, 0x10, RZ ;  /* 0x0000001059597819 */ /* 0x000fe200000006ff */
[----:B------:R1:W2:Y:S01]  /*2d90*/  MUFU.EX2 R36, R24 ;  /* 0x0000001800247308 */ /* 0x0002a20000000800 */
[----:B------:R-:W-:Y:S01]  /*2da0*/  SHF.L.U32 R97, R97, 0x10, RZ ;  /* 0x0000001061617819 */ /* 0x000fe200000006ff */
[----:B------:R-:W-:Y:S01]  /*2db0*/  FMUL.FTZ R28, R25, -1.4426950216293334961 ;  /* 0xbfb8aa3b191c7820 */ /* 0x000fe20000410000 */
[----:B------:R-:W-:Y:S01]  /*2dc0*/  SHF.L.U32 R33, R100, 0x10, RZ ;  /* 0x0000001064217819 */ /* 0x000fe200000006ff */
[C---:B------:R-:W-:Y:S01]  /*2dd0*/  FADD.FTZ R20, -R2.reuse, R89 ;  /* 0x0000005902147221 */ /* 0x040fe20000010100 */
[C---:B------:R-:W-:Y:S01]  /*2de0*/  FMUL.FTZ R30, R77.reuse, R30 ;  /* 0x0000001e4d1e7220 */ /* 0x040fe20000410000 */
[C---:B------:R-:W-:Y:S01]  /*2df0*/  FADD.FTZ R32, -R2.reuse, R97 ;  /* 0x0000006102207221 */ /* 0x040fe20000010100 */
[----:B------:R-:W-:Y:S01]  /*2e00*/  UIADD3 UR4, UR4, 0x2850, URZ ;  /* 0x0000285004047890 */ /* 0x000fe2000fffe03f */
[----:B------:R3:W4:Y:S01]  /*2e10*/  MUFU.EX2 R37, R28 ;  /* 0x0000001c00257308 */ /* 0x0007220000000800 */
[C---:B-1----:R-:W-:Y:S01]  /*2e20*/  FMUL.FTZ R24, R77.reuse, R90 ;  /* 0x0000005a4d187220 */ /* 0x042fe20000410000 */
[C---:B------:R-:W-:Y:S01]  /*2e30*/  FADD.FTZ R90, -R2.reuse, R99 ;  /* 0x00000063025a7221 */ /* 0x040fe20000010100 */
[C---:B------:R-:W-:Y:S01]  /*2e40*/  FMUL.FTZ R20, R77.reuse, R20 ;  /* 0x000000144d147220 */ /* 0x040fe20000410000 */
[----:B------:R-:W-:Y:S01]  /*2e50*/  FMUL.FTZ R32, R77, R32 ;  /* 0x000000204d207220 */ /* 0x000fe20000410000 */
[----:B------:R-:W-:Y:S01]  /*2e60*/  FADD.FTZ R2, -R2, R33 ;  /* 0x0000002102027221 */ /* 0x000fe20000010100 */
[----:B------:R-:W-:Y:S01]  /*2e70*/  FFMA.FTZ R27, R83, R30, R34 ;  /* 0x0000001e531b7223 */ /* 0x000fe20000010022 */
[--C-:B------:R-:W-:Y:S01]  /*2e80*/  FFMA.FTZ R21, R20, R81, R12.reuse ;  /* 0x0000005114157223 */ /* 0x100fe2000001000c */
[--C-:B------:R-:W-:Y:S01]  /*2e90*/  FFMA.FTZ R29, R81, R32, R12.reuse ;  /* 0x00000020511d7223 */ /* 0x100fe2000001000c */
[----:B---3--:R-:W-:Y:S01]  /*2ea0*/  FMUL.FTZ R28, R77, R90 ;  /* 0x0000005a4d1c7220 */ /* 0x008fe20000410000 */
[----:B------:R-:W-:Y:S01]  /*2eb0*/  FMUL.FTZ R35, R27, -1.4426950216293334961 ;  /* 0xbfb8aa3b1b237820 */ /* 0x000fe20000410000 */
[----:B------:R-:W-:Y:S01]  /*2ec0*/  FMUL.FTZ R13, R21, -1.4426950216293334961 ;  /* 0xbfb8aa3b150d7820 */ /* 0x000fe20000410000 */
[----:B------:R-:W-:Y:S01]  /*2ed0*/  FMUL.FTZ R2, R77, R2 ;  /* 0x000000024d027220 */ /* 0x000fe20000410000 */
[----:B------:R-:W-:Y:S01]  /*2ee0*/  FFMA.FTZ R33, R81, R28, R12 ;  /* 0x0000001c51217223 */ /* 0x000fe2000001000c */
[----:B------:R-:W-:Y:S01]  /*2ef0*/  MUFU.EX2 R85, R35 ;  /* 0x0000002300557308 */ /* 0x000fe20000000800 */
[C-C-:B------:R-:W-:Y:S01]  /*2f00*/  FFMA.FTZ R31, R83.reuse, R24, R34.reuse ;  /* 0x00000018531f7223 */ /* 0x140fe20000010022 */
[----:B------:R-:W-:Y:S01]  /*2f10*/  FFMA.FTZ R34, R83, R2, R34 ;  /* 0x0000000253227223 */ /* 0x000fe20000010022 */
[----:B------:R-:W-:Y:S01]  /*2f20*/  FMUL.FTZ R12, R33, -1.4426950216293334961 ;  /* 0xbfb8aa3b210c7820 */ /* 0x000fe20000410000 */
[----:B------:R-:W-:Y:S01]  /*2f30*/  FMUL.FTZ R87, R29, -1.4426950216293334961 ;  /* 0xbfb8aa3b1d577820 */ /* 0x000fe20000410000 */
[----:B0-----:R-:W-:Y:S01]  /*2f40*/  ULEA UR4, UR5, UR4, 0x18 ;  /* 0x0000000405047291 */ /* 0x001fe2000f8ec03f */
[----:B------:R-:W-:Y:S01]  /*2f50*/  FMUL.FTZ R93, R34, -1.4426950216293334961 ;  /* 0xbfb8aa3b225d7820 */ /* 0x000fe20000410000 */
[----:B------:R-:W-:Y:S01]  /*2f60*/  IADD3 R63, -R63, R64, RZ ;  /* 0x000000403f3f7210 */ /* 0x000fe20007ffe1ff */
[----:B------:R-:W0:Y:S01]  /*2f70*/  MUFU.EX2 R13, R13 ;  /* 0x0000000d000d7308 */ /* 0x000e220000000800 */
[----:B------:R-:W-:Y:S01]  /*2f80*/  FMUL.FTZ R90, R31, -1.4426950216293334961 ;  /* 0xbfb8aa3b1f5a7820 */ /* 0x000fe20000410000 */
[----:B--2---:R-:W-:Y:S01]  /*2f90*/  FADD.FTZ R36, R36, 1 ;  /* 0x3f80000024247421 */ /* 0x004fe20000010000 */
[----:B----4-:R-:W-:Y:S01]  /*2fa0*/  FADD.FTZ R37, R37, 1 ;  /* 0x3f80000025257421 */ /* 0x010fe20000010000 */
[----:B------:R-:W-:-:S02]  /*2fb0*/  SHF.L.U32 R91, R91, 0x10, RZ ;  /* 0x000000105b5b7819 */ /* 0x000fc400000006ff */
[----:B------:R-:W-:Y:S02]  /*2fc0*/  SHF.L.U32 R92, R92, 0x10, RZ ;  /* 0x000000105c5c7819 */ /* 0x000fe400000006ff */
[----:B------:R-:W1:Y:S01]  /*2fd0*/  MUFU.EX2 R12, R12 ;  /* 0x0000000c000c7308 */ /* 0x000e620000000800 */
[----:B------:R-:W-:Y:S02]  /*2fe0*/  SHF.L.U32 R95, R95, 0x10, RZ ;  /* 0x000000105f5f7819 */ /* 0x000fe400000006ff */
[----:B------:R-:W-:Y:S02]  /*2ff0*/  SHF.L.U32 R19, R19, 0x10, RZ ;  /* 0x0000001013137819 */ /* 0x000fe400000006ff */
[----:B------:R-:W-:Y:S02]  /*3000*/  SHF.L.U32 R18, R18, 0x10, RZ ;  /* 0x0000001012127819 */ /* 0x000fe400000006ff */
[----:B------:R-:W-:Y:S01]  /*3010*/  SHF.L.U32 R96, R96, 0x10, RZ ;  /* 0x0000001060607819 */ /* 0x000fe200000006ff */
[----:B------:R2:W3:Y:S01]  /*3020*/  MUFU.EX2 R89, R87 ;  /* 0x0000005700597308 */ /* 0x0004e20000000800 */
[----:B0-----:R-:W-:Y:S01]  /*3030*/  FADD.FTZ R13, R13, 1 ;  /* 0x3f8000000d0d7421 */ /* 0x001fe20000010000 */
[----:B------:R-:W-:-:S02]  /*3040*/  SHF.L.U32 R101, R101, 0x10, RZ ;  /* 0x0000001065657819 */ /* 0x000fc400000006ff */
[----:B------:R-:W-:-:S04]  /*3050*/  SHF.L.U32 R102, R102, 0x10, RZ ;  /* 0x0000001066667819 */ /* 0x000fc800000006ff */
[----:B------:R-:W0:Y:S01]  /*3060*/  MUFU.EX2 R94, R93 ;  /* 0x0000005d005e7308 */ /* 0x000e220000000800 */
[----:B--2---:R-:W-:Y:S01]  /*3070*/  FADD.FTZ R87, R85, 1 ;  /* 0x3f80000055577421 */ /* 0x004fe20000010000 */
[----:B-1----:R-:W-:Y:S01]  /*3080*/  FADD.FTZ R85, R12, 1 ;  /* 0x3f8000000c557421 */ /* 0x002fe20000010000 */
[----:B------:R-:W-:Y:S01]  /*3090*/  LEA R12, R63, UR4, 0x3 ;  /* 0x000000043f0c7c11 */ /* 0x000fe2000f8e18ff */
[----:B------:R-:W-:-:S04]  /*30a0*/  ULDC.64 UR4, c[0x0][0x210] ;  /* 0x0000840000047ab9 */ /* 0x000fc80000000a00 */
[----:B------:R-:W1:Y:S01]  /*30b0*/  MUFU.EX2 R90, R90 ;  /* 0x0000005a005a7308 */ /* 0x000e620000000800 */
[----:B---3--:R-:W-:-:S07]  /*30c0*/  FADD.FTZ R89, R89, 1 ;  /* 0x3f80000059597421 */ /* 0x008fce0000010000 */
[----:B------:R2:W3:Y:S01]  /*30d0*/  MUFU.RCP R35, R13 ;  /* 0x0000000d00237308 */ /* 0x0004e20000001000 */
[----:B0-----:R-:W-:-:S07]  /*30e0*/  FADD.FTZ R97, R94, 1 ;  /* 0x3f8000005e617421 */ /* 0x001fce0000010000 */
[----:B------:R-:W-:Y:S01]  /*30f0*/  MUFU.RCP R36, R36 ;  /* 0x0000002400247308 */ /* 0x000fe20000001000 */
[----:B--2---:R-:W0:Y:S01]  /*3100*/  LDS.64 R12, [R12] ;  /* 0x000000000c0c7984 */ /* 0x004e220000000a00 */
[----:B-1----:R-:W-:-:S06]  /*3110*/  FADD.FTZ R90, R90, 1 ;  /* 0x3f8000005a5a7421 */ /* 0x002fcc0000010000 */
[----:B------:R-:W1:Y:S01]  /*3120*/  MUFU.RCP R37, R37 ;  /* 0x0000002500257308 */ /* 0x000e620000001000 */
[----:B---3--:R-:W-:-:S04]  /*3130*/  FADD.FTZ R64, -R35, 1 ;  /* 0x3f80000023407421 */ /* 0x008fc80000010100 */
[----:B------:R-:W-:-:S03]  /*3140*/  FFMA.FTZ R64, R21, R64, 1 ;  /* 0x3f80000015407423 */ /* 0x000fc60000010040 */
[----:B------:R-:W2:Y:S01]  /*3150*/  MUFU.RCP R85, R85 ;  /* 0x0000005500557308 */ /* 0x000ea20000001000 */
[----:B------:R-:W-:-:S04]  /*3160*/  FMUL.FTZ R64, R35, R64 ;  /* 0x0000004023407220 */ /* 0x000fc80000410000 */
[----:B------:R-:W-:-:S03]  /*3170*/  FMUL.FTZ R64, R91, R64 ;  /* 0x000000405b407220 */ /* 0x000fc60000410000 */
[----:B------:R-:W3:Y:S01]  /*3180*/  MUFU.RCP R97, R97 ;  /* 0x0000006100617308 */ /* 0x000ee20000001000 */
[----:B-1----:R-:W-:-:S04]  /*3190*/  FADD.FTZ R94, -R37, 1 ;  /* 0x3f800000255e7421 */ /* 0x002fc80000010100 */
[----:B------:R-:W-:-:S03]  /*31a0*/  FFMA.FTZ R94, R25, R94, 1 ;  /* 0x3f800000195e7423 */ /* 0x000fc6000001005e */
[----:B------:R-:W1:Y:S01]  /*31b0*/  MUFU.RCP R87, R87 ;  /* 0x0000005700577308 */ /* 0x000e620000001000 */
[----:B--2---:R-:W-:Y:S01]  /*31c0*/  FADD.FTZ R104, -R85, 1 ;  /* 0x3f80000055687421 */ /* 0x004fe20000010100 */
[----:B------:R-:W-:-:S03]  /*31d0*/  FMUL.FTZ R94, R37, R94 ;  /* 0x0000005e255e7220 */ /* 0x000fc60000410000 */
[----:B------:R-:W-:Y:S01]  /*31e0*/  FFMA.FTZ R104, R33, R104, 1 ;  /* 0x3f80000021687423 */ /* 0x000fe20000010068 */
[----:B------:R-:W-:Y:S02]  /*31f0*/  FMUL.FTZ R95, R95, R94 ;  /* 0x0000005e5f5f7220 */ /* 0x000fe40000410000 */
[----:B------:R-:W2:Y:S01]  /*3200*/  MUFU.RCP R89, R89 ;  /* 0x0000005900597308 */ /* 0x000ea20000001000 */
[----:B---3--:R-:W-:Y:S01]  /*3210*/  FADD.FTZ R21, -R97, 1 ;  /* 0x3f80000061157421 */ /* 0x008fe20000010100 */
[--C-:B0-----:R-:W-:Y:S01]  /*3220*/  FFMA.FTZ R74, R5, R74, -R12.reuse ;  /* 0x0000004a054a7223 */ /* 0x101fe2000001080c */
[----:B------:R-:W-:Y:S01]  /*3230*/  FFMA.FTZ R64, R81, R64, -R12 ;  /* 0x0000004051407223 */ /* 0x000fe2000001080c */
[----:B------:R-:W-:Y:S01]  /*3240*/  FMUL.FTZ R104, R85, R104 ;  /* 0x0000006855687220 */ /* 0x000fe20000410000 */
[----:B------:R-:W-:Y:S01]  /*3250*/  FFMA.FTZ R34, R34, R21, 1 ;  /* 0x3f80000022227423 */ /* 0x000fe20000010015 */
[----:B------:R-:W-:Y:S01]  /*3260*/  FFMA.FTZ R74, R3, -R13, R74 ;  /* 0x8000000d034a7223 */ /* 0x000fe2000001004a */
[----:B------:R-:W-:Y:S01]  /*3270*/  FFMA.FTZ R64, -R13, R20, R64 ;  /* 0x000000140d407223 */ /* 0x000fe20000010140 */
[----:B------:R0:W3:Y:S01]  /*3280*/  MUFU.RCP R93, R90 ;  /* 0x0000005a005d7308 */ /* 0x0000e20000001000 */
[----:B-1----:R-:W-:Y:S01]  /*3290*/  FADD.FTZ R98, -R87, 1 ;  /* 0x3f80000057627421 */ /* 0x002fe20000010100 */
[----:B------:R-:W-:Y:S01]  /*32a0*/  FMUL.FTZ R97, R97, R34 ;  /* 0x0000002261617220 */ /* 0x000fe20000410000 */
[----:B------:R-:W-:Y:S01]  /*32b0*/  FMUL.FTZ R25, R19, R104 ;  /* 0x0000006813197220 */ /* 0x000fe20000410000 */
[--C-:B------:R-:W-:Y:S01]  /*32c0*/  FFMA.FTZ R19, R5, R72, -R12.reuse ;  /* 0x0000004805137223 */ /* 0x100fe2000001080c */
[----:B------:R-:W-:Y:S01]  /*32d0*/  FFMA.FTZ R98, R27, R98, 1 ;  /* 0x3f8000001b627423 */ /* 0x000fe20000010062 */
[----:B------:R-:W-:Y:S01]  /*32e0*/  FMUL.FTZ R97, R18, R97 ;  /* 0x0000006112617220 */ /* 0x000fe20000410000 */
[--C-:B------:R-:W-:Y:S01]  /*32f0*/  FFMA.FTZ R18, R88, R73, -R12.reuse ;  /* 0x0000004958127223 */ /* 0x100fe2000001080c */
[--C-:B------:R-:W-:Y:S01]  /*3300*/  FFMA.FTZ R95, R81, R95, -R12.reuse ;  /* 0x0000005f515f7223 */ /* 0x100fe2000001080c */
[----:B0-----:R-:W-:Y:S01]  /*3310*/  FADD.FTZ R90, -R36, 1 ;  /* 0x3f800000245a7421 */ /* 0x001fe20000010100 */
[----:B------:R-:W-:Y:S01]  /*3320*/  FMUL.FTZ R87, R87, R98 ;  /* 0x0000006257577220 */ /* 0x000fe20000410000 */
[--C-:B------:R-:W-:Y:S01]  /*3330*/  FFMA.FTZ R21, R5, R70, -R12.reuse ;  /* 0x0000004605157223 */ /* 0x100fe2000001080c */
[----:B------:R-:W-:Y:S01]  /*3340*/  FMUL.FTZ R74, R77, R74 ;  /* 0x0000004a4d4a7220 */ /* 0x000fe20000410000 */
[----:B------:R-:W-:Y:S01]  /*3350*/  FFMA.FTZ R23, R23, R90, 1 ;  /* 0x3f80000017177423 */ /* 0x000fe2000001005a */
[----:B--2---:R-:W-:Y:S01]  /*3360*/  FADD.FTZ R90, -R89, 1 ;  /* 0x3f800000595a7421 */ /* 0x004fe20000010100 */
[----:B------:R-:W-:Y:S01]  /*3370*/  FMUL.FTZ R87, R96, R87 ;  /* 0x0000005760577220 */ /* 0x000fe20000410000 */
[----:B------:R-:W-:Y:S01]  /*3380*/  FMUL.FTZ R3, R77, R64 ;  /* 0x000000404d037220 */ /* 0x000fe20000410000 */
[----:B---3--:R-:W-:Y:S01]  /*3390*/  FADD.FTZ R100, -R93, 1 ;  /* 0x3f8000005d647421 */ /* 0x008fe20000010100 */
[----:B------:R-:W-:Y:S01]  /*33a0*/  FMUL.FTZ R23, R36, R23 ;  /* 0x0000001724177220 */ /* 0x000fe20000410000 */
[----:B------:R-:W-:Y:S01]  /*33b0*/  FFMA.FTZ R90, R29, R90, 1 ;  /* 0x3f8000001d5a7423 */ /* 0x000fe2000001005a */
[----:B------:R-:W-:Y:S01]  /*33c0*/  FFMA.FTZ R5, R5, R68, -R12 ;  /* 0x0000004405057223 */ /* 0x000fe2000001080c */
[----:B------:R-:W-:Y:S01]  /*33d0*/  FFMA.FTZ R100, R31, R100, 1 ;  /* 0x3f8000001f647423 */ /* 0x000fe20000010064 */
[----:B------:R-:W-:Y:S01]  /*33e0*/  FMUL.FTZ R23, R92, R23 ;  /* 0x000000175c177220 */ /* 0x000fe20000410000 */
[----:B------:R-:W-:Y:S01]  /*33f0*/  FMUL.FTZ R90, R89, R90 ;  /* 0x0000005a595a7220 */ /* 0x000fe20000410000 */
[----:B------:R-:W-:Y:S01]  /*3400*/  FFMA.FTZ R18, R75, -R13, R18 ;  /* 0x8000000d4b127223 */ /* 0x000fe20000010012 */
[----:B------:R-:W-:Y:S01]  /*3410*/  FMUL.FTZ R93, R93, R100 ;  /* 0x000000645d5d7220 */ /* 0x000fe20000410000 */
[--C-:B------:R-:W-:Y:S01]  /*3420*/  FFMA.FTZ R23, R83, R23, -R12.reuse ;  /* 0x0000001753177223 */ /* 0x100fe2000001080c */
[----:B------:R-:W-:Y:S01]  /*3430*/  FMUL.FTZ R101, R101, R90 ;  /* 0x0000005a65657220 */ /* 0x000fe20000410000 */
[----:B------:R-:W-:Y:S01]  /*3440*/  FFMA.FTZ R86, R86, -R13, R19 ;  /* 0x8000000d56567223 */ /* 0x000fe20000010013 */
[----:B------:R-:W-:Y:S01]  /*3450*/  FMUL.FTZ R93, R102, R93 ;  /* 0x0000005d665d7220 */ /* 0x000fe20000410000 */
[C---:B------:R-:W-:Y:S01]  /*3460*/  FFMA.FTZ R22, -R13.reuse, R22, R23 ;  /* 0x000000160d167223 */ /* 0x040fe20000010117 */
[----:B------:R-:W-:Y:S01]  /*3470*/  FFMA.FTZ R26, -R13, R26, R95 ;  /* 0x0000001a0d1a7223 */ /* 0x000fe2000001015f */
[C-C-:B------:R-:W-:Y:S01]  /*3480*/  FFMA.FTZ R71, R88.reuse, R71, -R12.reuse ;  /* 0x0000004758477223 */ /* 0x140fe2000001080c */
[C-C-:B------:R-:W-:Y:S01]  /*3490*/  FFMA.FTZ R69, R88.reuse, R69, -R12.reuse ;  /* 0x0000004558457223 */ /* 0x140fe2000001080c */
[--C-:B------:R-:W-:Y:S01]  /*34a0*/  FFMA.FTZ R67, R88, R67, -R12.reuse ;  /* 0x0000004358437223 */ /* 0x100fe2000001080c */
[C-C-:B------:R-:W-:Y:S01]  /*34b0*/  FFMA.FTZ R101, R81.reuse, R101, -R12.reuse ;  /* 0x0000006551657223 */ /* 0x140fe2000001080c */
[--C-:B------:R-:W-:Y:S01]  /*34c0*/  FFMA.FTZ R25, R81, R25, -R12.reuse ;  /* 0x0000001951197223 */ /* 0x100fe2000001080c */
[C-C-:B------:R-:W-:Y:S01]  /*34d0*/  FFMA.FTZ R87, R83.reuse, R87, -R12.reuse ;  /* 0x0000005753577223 */ /* 0x140fe2000001080c */
[C-C-:B------:R-:W-:Y:S01]  /*34e0*/  FFMA.FTZ R34, R83.reuse, R93, -R12.reuse ;  /* 0x0000005d53227223 */ /* 0x140fe2000001080c */
[----:B------:R-:W-:Y:S01]  /*34f0*/  FFMA.FTZ R97, R83, R97, -R12 ;  /* 0x0000006153617223 */ /* 0x000fe2000001080c */
[-C--:B------:R-:W-:Y:S01]  /*3500*/  FFMA.FTZ R78, R78, -R13.reuse, R5 ;  /* 0x8000000d4e4e7223 */ /* 0x080fe20000010005 */
[----:B------:R-:W-:Y:S01]  /*3510*/  F2FP.BF16.F32.PACK_AB R74, R3, R74 ;  /* 0x0000004a034a723e */ /* 0x000fe200000010ff */
[C---:B------:R-:W-:Y:S01]  /*3520*/  FMUL.FTZ R18, R77.reuse, R18 ;  /* 0x000000124d127220 */ /* 0x040fe20000410000 */
[C---:B------:R-:W-:Y:S01]  /*3530*/  FMUL.FTZ R86, R77.reuse, R86 ;  /* 0x000000564d567220 */ /* 0x040fe20000410000 */
[C---:B------:R-:W-:Y:S01]  /*3540*/  FMUL.FTZ R3, R77.reuse, R22 ;  /* 0x000000164d037220 */ /* 0x040fe20000410000 */
[----:B------:R-:W-:Y:S01]  /*3550*/  FMUL.FTZ R5, R77, R26 ;  /* 0x0000001a4d057220 */ /* 0x000fe20000410000 */
[-C--:B------:R-:W-:Y:S01]  /*3560*/  FFMA.FTZ R84, R84, -R13.reuse, R71 ;  /* 0x8000000d54547223 */ /* 0x080fe20000010047 */
[-C--:B------:R-:W-:Y:S01]  /*3570*/  FFMA.FTZ R82, R82, -R13.reuse, R21 ;  /* 0x8000000d52527223 */ /* 0x080fe20000010015 */
[-C--:B------:R-:W-:Y:S01]  /*3580*/  FFMA.FTZ R80, R80, -R13.reuse, R69 ;  /* 0x8000000d50507223 */ /* 0x080fe20000010045 */
[----:B------:R-:W-:Y:S01]  /*3590*/  FFMA.FTZ R76, R76, -R13, R67 ;  /* 0x8000000d4c4c7223 */ /* 0x000fe20000010043 */
[C---:B------:R-:W-:Y:S01]  /*35a0*/  FFMA.FTZ R30, -R13.reuse, R30, R87 ;  /* 0x0000001e0d1e7223 */ /* 0x040fe20000010157 */
[C---:B------:R-:W-:Y:S01]  /*35b0*/  FFMA.FTZ R32, -R13.reuse, R32, R101 ;  /* 0x000000200d207223 */ /* 0x040fe20000010165 */
[C---:B------:R-:W-:Y:S01]  /*35c0*/  FFMA.FTZ R34, -R13.reuse, R24, R34 ;  /* 0x000000180d227223 */ /* 0x040fe20000010122 */
[C---:B------:R-:W-:Y:S01]  /*35d0*/  FFMA.FTZ R28, -R13.reuse, R28, R25 ;  /* 0x0000001c0d1c7223 */ /* 0x040fe20000010119 */
[----:B------:R-:W-:Y:S01]  /*35e0*/  FFMA.FTZ R2, -R13, R2, R97 ;  /* 0x000000020d027223 */ /* 0x000fe20000010161 */
[----:B------:R-:W-:Y:S01]  /*35f0*/  IADD3 R12, P1, R65, UR4, RZ ;  /* 0x00000004410c7c10 */ /* 0x000fe2000ff3e0ff */
[C---:B------:R-:W-:Y:S01]  /*3600*/  FMUL.FTZ R84, R77.reuse, R84 ;  /* 0x000000544d547220 */ /* 0x040fe20000410000 */
[C---:B------:R-:W-:Y:S01]  /*3610*/  FMUL.FTZ R82, R77.reuse, R82 ;  /* 0x000000524d527220 */ /* 0x040fe20000410000 */
[C---:B------:R-:W-:Y:S01]  /*3620*/  FMUL.FTZ R80, R77.reuse, R80 ;  /* 0x000000504d507220 */ /* 0x040fe20000410000 */
[C---:B------:R-:W-:Y:S01]  /*3630*/  FMUL.FTZ R78, R77.reuse, R78 ;  /* 0x0000004e4d4e7220 */ /* 0x040fe20000410000 */
[C---:B------:R-:W-:Y:S01]  /*3640*/  FMUL.FTZ R76, R77.reuse, R76 ;  /* 0x0000004c4d4c7220 */ /* 0x040fe20000410000 */
[C---:B------:R-:W-:Y:S01]  /*3650*/  FMUL.FTZ R19, R77.reuse, R30 ;  /* 0x0000001e4d137220 */ /* 0x040fe20000410000 */
[C---:B------:R-:W-:Y:S01]  /*3660*/  FMUL.FTZ R21, R77.reuse, R32 ;  /* 0x000000204d157220 */ /* 0x040fe20000410000 */
[C---:B------:R-:W-:Y:S01]  /*3670*/  FMUL.FTZ R23, R77.reuse, R34 ;  /* 0x000000224d177220 */ /* 0x040fe20000410000 */
[----:B------:R-:W-:Y:S01]  /*3680*/  FMUL.FTZ R25, R77, R28 ;  /* 0x0000001c4d197220 */ /* 0x000fe20000410000 */
[----:B------:R-:W-:Y:S01]  /*3690*/  F2FP.BF16.F32.PACK_AB R18, R3, R18 ;  /* 0x000000120312723e */ /* 0x000fe200000010ff */
[----:B------:R-:W-:Y:S01]  /*36a0*/  FMUL.FTZ R77, R77, R2 ;  /* 0x000000024d4d7220 */ /* 0x000fe20000410000 */
[----:B------:R-:W-:-:S02]  /*36b0*/  F2FP.BF16.F32.PACK_AB R86, R5, R86 ;  /* 0x000000560556723e */ /* 0x000fc400000010ff */
[----:B------:R-:W-:Y:S02]  /*36c0*/  IADD3.X R13, R66, UR5, RZ, P1, !PT ;  /* 0x00000005420d7c10 */ /* 0x000fe40008ffe4ff */
[----:B------:R-:W-:Y:S02]  /*36d0*/  PRMT R2, R74, 0x7632, R2 ;  /* 0x000076324a027816 */ /* 0x000fe40000000002 */
[----:B------:R-:W-:Y:S01]  /*36e0*/  PRMT R3, R18, 0x7632, R3 ;  /* 0x0000763212037816 */ /* 0x000fe20000000003 */
[----:B------:R0:W-:Y:S01]  /*36f0*/  STG.E.U16 desc[UR8][R12.64+0x4], R18 ;  /* 0x000004120c007986 */ /* 0x0001e2000c101508 */
[----:B------:R-:W-:Y:S02]  /*3700*/  PRMT R5, R86, 0x7632, R5 ;  /* 0x0000763256057816 */ /* 0x000fe40000000005 */
[----:B------:R-:W-:Y:S01]  /*3710*/  F2FP.BF16.F32.PACK_AB R84, R19, R84 ;  /* 0x000000541354723e */ /* 0x000fe200000010ff */
[----:B------:R1:W-:Y:S01]  /*3720*/  STG.E.U16 desc[UR8][R12.64+0x2], R2 ;  /* 0x000002020c007986 */ /* 0x0003e2000c101508 */
[----:B------:R-:W-:-:S02]  /*3730*/  F2FP.BF16.F32.PACK_AB R82, R21, R82 ;  /* 0x000000521552723e */ /* 0x000fc400000010ff */
[----:B------:R-:W-:Y:S01]  /*3740*/  F2FP.BF16.F32.PACK_AB R80, R23, R80 ;  /* 0x000000501750723e */ /* 0x000fe200000010ff */
[----:B------:R2:W-:Y:S01]  /*3750*/  STG.E.U16 desc[UR8][R12.64+0x6], R3 ;  /* 0x000006030c007986 */ /* 0x0005e2000c101508 */
[----:B------:R-:W-:Y:S02]  /*3760*/  F2FP.BF16.F32.PACK_AB R78, R25, R78 ;  /* 0x0000004e194e723e */ /* 0x000fe400000010ff */
[----:B------:R-:W-:Y:S01]  /*3770*/  F2FP.BF16.F32.PACK_AB R76, R77, R76 ;  /* 0x0000004c4d4c723e */ /* 0x000fe200000010ff */
[----:B------:R3:W-:Y:S01]  /*3780*/  STG.E.U16 desc[UR8][R12.64+0xa002], R5 ;  /* 0x00a002050c007986 */ /* 0x0007e2000c101508 */
[----:B------:R-:W-:Y:S02]  /*3790*/  PRMT R19, R82, 0x7632, R19 ;  /* 0x0000763252137816 */ /* 0x000fe40000000013 */
[----:B0-----:R-:W-:Y:S01]  /*37a0*/  PRMT R18, R76, 0x7632, R18 ;  /* 0x000076324c127816 */ /* 0x001fe20000000012 */
[----:B------:R4:W-:Y:S01]  /*37b0*/  STG.E.U16 desc[UR8][R12.64], R74 ;  /* 0x0000004a0c007986 */ /* 0x0009e2000c101508 */
[----:B-1----:R-:W-:-:S02]  /*37c0*/  PRMT R2, R84, 0x7632, R2 ;  /* 0x0000763254027816 */ /* 0x002fc40000000002 */
[----:B--2---:R-:W-:Y:S01]  /*37d0*/  PRMT R3, R80, 0x7632, R3 ;  /* 0x0000763250037816 */ /* 0x004fe20000000003 */
[----:B------:R4:W-:Y:S01]  /*37e0*/  STG.E.U16 desc[UR8][R12.64+0xa000], R86 ;  /* 0x00a000560c007986 */ /* 0x0009e2000c101508 */
[----:B---3--:R-:W-:-:S03]  /*37f0*/  PRMT R5, R78, 0x7632, R5 ;  /* 0x000076324e057816 */ /* 0x008fc60000000005 */
[----:B------:R4:W-:Y:S04]  /*3800*/  STG.E.U16 desc[UR8][R12.64+0xa004], R84 ;  /* 0x00a004540c007986 */ /* 0x0009e8000c101508 */
        /* <DEDUP_REMOVED lines=10> */
.L_x_86:
[----:B------:R-:W-:Y:S05]  /*38b0*/  BSYNC B0 ;  /* 0x0000000000007941 */ /* 0x000fea0003800000 */
.L_x_82:
[----:B0---4-:R-:W0:Y:S01]  /*38c0*/  S2R R3, SR_CTAID.Y ;  /* 0x0000000000037919 */ /* 0x011e220000002600 */
[----:B------:R-:W1:Y:S01]  /*38d0*/  S2R R2, SR_CTAID.X ;  /* 0x0000000000027919 */ /* 0x000e620000002500 */
[C---:B0-----:R-:W-:Y:S02]  /*38e0*/  LOP3.LUT R0, R3.reuse, 0xf, RZ, 0xc0, !PT ;  /* 0x0000000f03007812 */ /* 0x041fe400078ec0ff */
[----:B-1----:R-:W-:-:S03]  /*38f0*/  LEA.HI R3, R3, R2, RZ, 0x1c ;  /* 0x0000000203037211 */ /* 0x002fc600078fe0ff */
[----:B------:R-:W-:-:S05]  /*3900*/  IMAD R0, R0, 0x50, RZ ;  /* 0x0000005000007824 */ /* 0x000fca00078e02ff */
[----:B------:R-:W-:Y:S02]  /*3910*/  LEA R3, R3, R0, 0x5 ;  /* 0x0000000003037211 */ /* 0x000fe400078e28ff */
[----:B------:R-:W-:-:S04]  /*3920*/  IADD3 R0, R0, 0x50, RZ ;  /* 0x0000005000007810 */ /* 0x000fc80007ffe0ff */
[----:B------:R-:W-:-:S13]  /*3930*/  ISETP.GE.AND P0, PT, R3, R0, PT ;  /* 0x000000000300720c */ /* 0x000fda0003f06270 */
[----:B------:R-:W-:Y:S05]  /*3940*/  @P0 EXIT ;  /* 0x000000000000094d */ /* 0x000fea0003800000 */
[----:B------:R-:W0:Y:S01]  /*3950*/  S2R R27, SR_TID.X ;  /* 0x00000000001b7919 */ /* 0x000e220000002100 */
[----:B------:R-:W-:Y:S01]  /*3960*/  ULDC.64 UR4, c[0x0][0x258] ;  /* 0x0000960000047ab9 */ /* 0x000fe20000000a00 */
[----:B------:R-:W-:Y:S01]  /*3970*/  MOV R2, 0x400 ;  /* 0x0000040000027802 */ /* 0x000fe20000000f00 */
[----:B------:R-:W-:Y:S01]  /*3980*/  UISETP.LT.U32.AND UP0, UPT, UR4, 0x7, UPT ;  /* 0x000000070400788c */ /* 0x000fe2000bf01070 */
[----:B------:R-:W1:Y:S01]  /*3990*/  S2R R5, SR_CgaCtaId ;  /* 0x0000000000057919 */ /* 0x000e620000008800 */
[----:B------:R-:W-:Y:S02]  /*39a0*/  MOV R7, R3 ;  /* 0x0000000300077202 */ /* 0x000fe40000000f00 */
[----:B------:R-:W-:-:S04]  /*39b0*/  UISETP.LT.AND.EX UP0, UPT, UR5, URZ, UPT, UP0 ;  /* 0x0000003f0500728c */ /* 0x000fc8000bf01300 */
[----:B------:R-:W-:Y:S02]  /*39c0*/  USEL UR4, UR4, 0x7, UP0 ;  /* 0x0000000704047887 */ /* 0x000fe40008000000 */
[----:B------:R-:W-:-:S06]  /*39d0*/  USEL UR5, UR5, URZ, UP0 ;  /* 0x0000003f05057287 */ /* 0x000fcc0008000000 */
[----:B------:R-:W-:Y:S02]  /*39e0*/  MOV R4, UR5 ;  /* 0x0000000500047c02 */ /* 0x000fe40008000f00 */
[----:B0-----:R-:W-:Y:S02]  /*39f0*/  SHF.R.U32.HI R9, RZ, 0x5, R27 ;  /* 0x00000005ff097819 */ /* 0x001fe4000001161b */
[----:B------:R-:W-:Y:S02]  /*3a00*/  LOP3.LUT R6, R27, 0x1f, RZ, 0xc0, !PT ;  /* 0x0000001f1b067812 */ /* 0x000fe400078ec0ff */
[----:B-1----:R-:W-:Y:S02]  /*3a10*/  LEA R28, R5, R2, 0x18 ;  /* 0x00000002051c7211 */ /* 0x002fe400078ec0ff */
[C---:B------:R-:W-:Y:S02]  /*3a20*/  SHF.L.U32 R2, R9.reuse, 0x1, RZ ;  /* 0x0000000109027819 */ /* 0x040fe400000006ff */
[----:B------:R-:W-:-:S02]  /*3a30*/  ISETP.LT.U32.AND P0, PT, R9, UR4, PT ;  /* 0x0000000409007c0c */ /* 0x000fc4000bf01070 */
[----:B------:R-:W-:Y:S02]  /*3a40*/  LEA R5, R9, R28, 0x7 ;  /* 0x0000001c09057211 */ /* 0x000fe400078e38ff */
[--C-:B------:R-:W-:Y:S02]  /*3a50*/  LOP3.LUT R2, R2, 0x1f, R27.reuse, 0x78, !PT ;  /* 0x0000001f02027812 */ /* 0x100fe400078e781b */
[----:B------:R-:W-:Y:S02]  /*3a60*/  ISETP.GT.AND.EX P0, PT, R4, RZ, PT, P0 ;  /* 0x000000ff0400720c */ /* 0x000fe40003f04300 */
[----:B------:R-:W-:Y:S02]  /*3a70*/  LEA R8, R2, R5, 0x2 ;  /* 0x0000000502087211 */ /* 0x000fe400078e10ff */
[----:B------:R-:W-:Y:S02]  /*3a80*/  SHF.R.U32.HI R10, RZ, 0x4, R27 ;  /* 0x00000004ff0a7819 */ /* 0x000fe4000001161b */
[----:B------:R-:W-:-:S02]  /*3a90*/  LOP3.LUT R11, R27, 0xf, RZ, 0xc0, !PT ;  /* 0x0000000f1b0b7812 */ /* 0x000fc400078ec0ff */
[----:B------:R-:W-:-:S07]  /*3aa0*/  SHF.L.U32 R29, R27, 0x1, RZ ;  /* 0x000000011b1d7819 */ /* 0x000fce00000006ff */
.L_x_101:
[----:B0-----:R-:W-:Y:S01]  /*3ab0*/  IADD3 R3, R6, R7, RZ ;  /* 0x0000000706037210 */ /* 0x001fe20007ffe0ff */
[----:B------:R-:W-:Y:S01]  /*3ac0*/  BSSY B0, `(.L_x_96) ;  /* 0x000000e000007945 */ /* 0x000fe20003800000 */
[----:B------:R-:W-:Y:S02]  /*3ad0*/  MOV R13, RZ ;  /* 0x000000ff000d7202 */ /* 0x000fe40000000f00 */
[----:B------:R-:W-:Y:S01]  /*3ae0*/  ISETP.GE.U32.OR P1, PT, R3, R0, !P0 ;  /* 0x000000000300720c */ /* 0x000fe20004726470 */
[----:B------:R-:W-:-:S12]  /*3af0*/  HFMA2.MMA R3, -RZ, RZ, 0, 0 ;  /* 0x00000000ff037435 */ /* 0x000fd800000001ff */
        /* <DEDUP_REMOVED lines=10> */
.L_x_97:
[----:B------:R-:W-:Y:S05]  /*3ba0*/  BSYNC B0 ;  /* 0x0000000000007941 */ /* 0x000fea0003800000 */
.L_x_96:
[----:B------:R-:W-:Y:S01]  /*3bb0*/  ISETP.GT.U32.AND P1, PT, R27, 0x1ff, PT ;  /* 0x000001ff1b00780c */ /* 0x000fe20003f24070 */
[----:B------:R0:W-:Y:S04]  /*3bc0*/  STS [R8], R3 ;  /* 0x0000000308007388 */ /* 0x0001e80000000800 */
[----:B------:R0:W-:Y:S01]  /*3bd0*/  STS [R8+0x500], R13 ;  /* 0x0005000d08007388 */ /* 0x0001e20000000800 */
[----:B------:R-:W-:Y:S07]  /*3be0*/  BAR.SYNC.DEFER_BLOCKING 0x0 ;  /* 0x0000000000007b1d */ /* 0x000fee0000010000 */
[----:B------:R-:W-:Y:S05]  /*3bf0*/  @P1 BRA `(.L_x_98) ;  /* 0x0000000400001947 */ /* 0x000fea0003800000 */
[----:B0-----:R-:W0:Y:S01]  /*3c00*/  LDC.64 R2, c[0x0][0x220] ;  /* 0x00008800ff027b82 */ /* 0x001e220000000a00 */
[----:B------:R-:W-:Y:S02]  /*3c10*/  IADD3 R13, R10, R7, RZ ;  /* 0x000000070a0d7210 */ /* 0x000fe40007ffe0ff */
[----:B------:R-:W-:-:S05]  /*3c20*/  MOV R12, R10 ;  /* 0x0000000a000c7202 */ /* 0x000fca0000000f00 */
[----:B------:R-:W1:Y:S01]  /*3c30*/  LDC.64 R4, c[0x0][0x218] ;  /* 0x00008600ff047b82 */ /* 0x000e620000000a00 */
[----:B0-----:R-:W-:-:S03]  /*3c40*/  IMAD.WIDE R2, R13, 0x2, R2 ;  /* 0x000000020d027825 */ /* 0x001fc600078e0202 */
[----:B------:R-:W-:Y:S02]  /*3c50*/  MOV R25, R2 ;  /* 0x0000000200197202 */ /* 0x000fe40000000f00 */
[----:B------:R-:W-:Y:S01]  /*3c60*/  MOV R26, R3 ;  /* 0x00000003001a7202 */ /* 0x000fe20000000f00 */
[----:B-1----:R-:W-:-:S03]  /*3c70*/  IMAD.WIDE R4, R13, 0x2, R4 ;  /* 0x000000020d047825 */ /* 0x002fc600078e0204 */
[----:B------:R-:W-:Y:S02]  /*3c80*/  MOV R18, R4 ;  /* 0x0000000400127202 */ /* 0x000fe40000000f00 */
[----:B------:R-:W-:-:S07]  /*3c90*/  MOV R19, R5 ;  /* 0x0000000500137202 */ /* 0x000fce0000000f00 */
.L_x_100:
[----:B------:R-:W-:-:S13]  /*3ca0*/  ISETP.GE.AND P1, PT, R13, R0, PT ;  /* 0x000000000d00720c */ /* 0x000fda0003f26270 */
[----:B------:R-:W-:Y:S05]  /*3cb0*/  @P1 BRA `(.L_x_98) ;  /* 0x0000000000d01947 */ /* 0x000fea0003800000 */
[----:B------:R-:W-:Y:S01]  /*3cc0*/  ISETP.GT.U32.AND P1, PT, R11, 0x9, PT ;  /* 0x000000090b00780c */ /* 0x000fe20003f24070 */
[----:B------:R-:W-:-:S12]  /*3cd0*/  UMOV UR4, 0xffff ;  /* 0x0000ffff00047882 */ /* 0x000fd80000000000 */
[----:B------:R-:W-:Y:S02]  /*3ce0*/  @!P1 LOP3.LUT R3, R12, 0x1e, R29, 0x78, !PT ;  /* 0x0000001e0c039812 */ /* 0x000fe400078e781d */
[----:B------:R-:W-:-:S04]  /*3cf0*/  @!P1 LEA R4, R11, R28, 0x7 ;  /* 0x0000001c0b049211 */ /* 0x000fc800078e38ff */
[----:B------:R-:W-:Y:S02]  /*3d00*/  @!P1 LEA R4, R3, R4, 0x2 ;  /* 0x0000000403049211 */ /* 0x000fe400078e10ff */
[----:B------:R-:W-:-:S06]  /*3d10*/  CS2R R2, SRZ ;  /* 0x0000000000027805 */ /* 0x000fcc000001ff00 */
[----:B------:R0:W1:Y:S04]  /*3d20*/  @!P1 LDS R2, [R4] ;  /* 0x0000000004029984 */ /* 0x0000680000000800 */
[----:B------:R0:W2:Y:S01]  /*3d30*/  @!P1 LDS R3, [R4+0x500] ;  /* 0x0005000004039984 */ /* 0x0000a20000000800 */
[----:B------:R-:W-:Y:S05]  /*3d40*/  BRA.DIV UR4, `(.L_x_99) ;  /* 0x0000000604ac7947 */ /* 0x000fea000b800000 */
[----:B------:R-:W-:Y:S02]  /*3d50*/  MOV R17, 0xffff ;  /* 0x0000ffff00117802 */ /* 0x000fe40000000f00 */
[----:B------:R-:W-:Y:S02]  /*3d60*/  MOV R16, 0xffff ;  /* 0x0000ffff00107802 */ /* 0x000fe40000000f00 */
[----:B------:R-:W-:Y:S01]  /*3d70*/  MOV R20, 0xffff ;  /* 0x0000ffff00147802 */ /* 0x000fe20000000f00 */
[----:B-1----:R-:W1:Y:S01]  /*3d80*/  SHFL.BFLY PT, R5, R2, 0x8, 0x101f ;  /* 0x0d101f0002057f89 */ /* 0x002e6200000e0000 */
[----:B------:R-:W-:Y:S02]  /*3d90*/  MOV R21, 0xffff ;  /* 0x0000ffff00157802 */ /* 0x000fe40000000f00 */
[----:B------:R-:W-:Y:S01]  /*3da0*/  MOV R23, 0xffff ;  /* 0x0000ffff00177802 */ /* 0x000fe20000000f00 */
[----:B0-2---:R-:W0:Y:S01]  /*3db0*/  SHFL.BFLY PT, R4, R3, 0x8, 0x101f ;  /* 0x0d101f0003047f89 */ /* 0x005e2200000e0000 */
[----:B------:R-:W-:-:S02]  /*3dc0*/  MOV R22, 0xffff ;  /* 0x0000ffff00167802 */ /* 0x000fc40000000f00 */
[----:B------:R-:W-:Y:S01]  /*3dd0*/  MOV R30, 0xffff ;  /* 0x0000ffff001e7802 */ /* 0x000fe20000000f00 */
[----:B-1----:R-:W-:Y:S01]  /*3de0*/  FADD.FTZ R5, R5, R2 ;  /* 0x0000000205057221 */ /* 0x002fe20000010000 */
[----:B0-----:R-:W-:-:S04]  /*3df0*/  FADD.FTZ R4, R4, R3 ;  /* 0x0000000304047221 */ /* 0x001fc80000010000 */
[----:B------:R-:W0:Y:S01]  /*3e00*/  SHFL.BFLY PT, R14, R5, 0x4, 0x101f ;  /* 0x0c901f00050e7f89 */ /* 0x000e2200000e0000 */
[----:B------:R-:W-:-:S03]  /*3e10*/  MOV R3, 0xffff ;  /* 0x0000ffff00037802 */ /* 0x000fc60000000f00 */
        /* <DEDUP_REMOVED lines=10> */
.L_x_121:
[----:B------:R-:W-:Y:S01]  /*3ec0*/  ISETP.NE.AND P1, PT, R11, RZ, PT ;  /* 0x000000ff0b00720c */ /* 0x000fe20003f25270 */
[----:B--2---:R-:W-:Y:S01]  /*3ed0*/  FADD.FTZ R3, R2, R24 ;  /* 0x0000001802037221 */ /* 0x004fe20000010000 */
[----:B------:R-:W-:Y:S02]  /*3ee0*/  IADD3 R12, R12, 0x14, RZ ;  /* 0x000000140c0c7810 */ /* 0x000fe40007ffe0ff */
[----:B------:R-:W-:-:S09]  /*3ef0*/  IADD3 R13, R13, 0x14, RZ ;  /* 0x000000140d0d7810 */ /* 0x000fd20007ffe0ff */
[----:B------:R-:W-:Y:S02]  /*3f00*/  @!P1 F2FP.BF16.F32.PACK_AB R2, RZ, R16 ;  /* 0x00000010ff02923e */ /* 0x000fe400000010ff */
[----:B------:R-:W-:Y:S02]  /*3f10*/  @!P1 F2FP.BF16.F32.PACK_AB R3, RZ, R3 ;  /* 0x00000003ff03923e */ /* 0x000fe400000010ff */
[----:B------:R-:W-:Y:S02]  /*3f20*/  PRMT R14, R2, 0x7610, R14 ;  /* 0x00007610020e7816 */ /* 0x000fe4000000000e */
[----:B------:R-:W-:Y:S02]  /*3f30*/  PRMT R15, R3, 0x7610, R15 ;  /* 0x00007610030f7816 */ /* 0x000fe4000000000f */
[----:B------:R-:W-:Y:S02]  /*3f40*/  @!P1 MOV R2, R18 ;  /* 0x0000001200029202 */ /* 0x000fe40000000f00 */
[----:B------:R-:W-:-:S02]  /*3f50*/  @!P1 MOV R3, R19 ;  /* 0x0000001300039202 */ /* 0x000fc40000000f00 */
[----:B------:R-:W-:Y:S02]  /*3f60*/  @!P1 MOV R4, R25 ;  /* 0x0000001900049202 */ /* 0x000fe40000000f00 */
[-C--:B------:R-:W-:Y:S01]  /*3f70*/  @!P1 MOV R5, R26.reuse ;  /* 0x0000001a00059202 */ /* 0x080fe20000000f00 */
[----:B------:R1:W-:Y:S01]  /*3f80*/  @!P1 STG.E.U16 desc[UR8][R2.64], R14 ;  /* 0x0000000e02009986 */ /* 0x0003e2000c101508 */
[----:B------:R-:W-:Y:S02]  /*3f90*/  IADD3 R25, P2, R25, 0x28, RZ ;  /* 0x0000002819197810 */ /* 0x000fe40007f5e0ff */
[----:B------:R-:W-:Y:S01]  /*3fa0*/  IADD3 R18, P3, R18, 0x28, RZ ;  /* 0x0000002812127810 */ /* 0x000fe20007f7e0ff */
[----:B------:R1:W-:Y:S01]  /*3fb0*/  @!P1 STG.E.U16 desc[UR8][R4.64], R15 ;  /* 0x0000000f04009986 */ /* 0x0003e2000c101508 */
[----:B------:R-:W-:Y:S02]  /*3fc0*/  ISETP.GE.U32.AND P1, PT, R12, 0x20, PT ;  /* 0x000000200c00780c */ /* 0x000fe40003f26070 */
[----:B------:R-:W-:-:S02]  /*3fd0*/  IADD3.X R26, RZ, R26, RZ, P2, !PT ;  /* 0x0000001aff1a7210 */ /* 0x000fc400017fe4ff */
[----:B------:R-:W-:-:S09]  /*3fe0*/  IADD3.X R19, RZ, R19, RZ, P3, !PT ;  /* 0x00000013ff137210 */ /* 0x000fd20001ffe4ff */
[----:B-1----:R-:W-:Y:S05]  /*3ff0*/  @!P1 BRA `(.L_x_100) ;  /* 0xfffffffc00289947 */ /* 0x002fea000383ffff */
.L_x_98:
[----:B------:R-:W-:Y:S01]  /*4000*/  IADD3 R7, R7, 0xe0, RZ ;  /* 0x000000e007077810 */ /* 0x000fe20007ffe0ff */
[----:B------:R-:W-:Y:S05]  /*4010*/  WARPSYNC.ALL ;  /* 0x0000000000007948 */ /* 0x000fea0003800000 */
[----:B------:R-:W-:Y:S01]  /*4020*/  BAR.SYNC.DEFER_BLOCKING 0x0 ;  /* 0x0000000000007b1d */ /* 0x000fe20000010000 */
[----:B------:R-:W-:-:S13]  /*4030*/  ISETP.GE.AND P1, PT, R7, R0, PT ;  /* 0x000000000700720c */ /* 0x000fda0003f26270 */
[----:B------:R-:W-:Y:S05]  /*4040*/  @!P1 BRA `(.L_x_101) ;  /* 0xfffffff800989947 */ /* 0x000fea000383ffff */
[----:B------:R-:W-:Y:S05]  /*4050*/  EXIT ;  /* 0x000000000000794d */ /* 0x000fea0003800000 */
.L_x_91:
[----:B------:R-:W-:Y:S01]  /*4060*/  HFMA2.MMA R22, -RZ, RZ, 0, 4.76837158203125e-07 ;  /* 0x00000008ff167435 */ /* 0x000fe200000001ff */
[----:B------:R-:W-:Y:S01]  /*4070*/  BSSY B2, `(.L_x_102) ;  /* 0x0000007000027945 */ /* 0x000fe20003800000 */
[----:B-1----:R-:W-:Y:S02]  /*4080*/  MOV R23, R12 ;  /* 0x0000000c00177202 */ /* 0x002fe40000000f00 */
[----:B------:R-:W-:Y:S02]  /*4090*/  MOV R21, 0x1f ;  /* 0x0000001f00157802 */ /* 0x000fe40000000f00 */
[----:B0-----:R-:W-:-:S07]  /*40a0*/  MOV R20, 0xffffffff ;  /* 0xffffffff00147802 */ /* 0x001fce0000000f00 */
[----:B------:R-:W-:Y:S05]  /*40b0*/  WARPSYNC.COLLECTIVE R20, `(.L_x_103) ;  /* 0x0000000014087348 */ /* 0x000fea0003c00000 */
[----:B------:R0:W1:Y:S02]  /*40c0*/  SHFL.BFLY P1, R24, R23, R22, R21 ;  /* 0x0c00001617187389 */ /* 0x0000640000020015 */
[----:B01----:R-:W-:Y:S01]  /*40d0*/  ENDCOLLECTIVE ;  /* 0x000000000000791b */ /* 0x003fe20003800000 */
.L_x_103:
[----:B------:R-:W-:Y:S05]  /*40e0*/  BSYNC B2 ;  /* 0x0000000000027941 */ /* 0x000fea0003800000 */
.L_x_102:
[----:B------:R-:W-:Y:S01]  /*40f0*/  HFMA2.MMA R22, -RZ, RZ, 0, 4.76837158203125e-07 ;  /* 0x00000008ff167435 */ /* 0x000fe200000001ff */
[----:B------:R-:W-:Y:S02]  /*4100*/  MOV R23, R13 ;  /* 0x0000000d00177202 */ /* 0x000fe40000000f00 */
[----:B------:R-:W-:Y:S02]  /*4110*/  MOV R21, 0x1f ;  /* 0x0000001f00157802 */ /* 0x000fe40000000f00 */
[----:B------:R-:W-:Y:S02]  /*4120*/  MOV R20, 0xffffffff ;  /* 0xffffffff00147802 */ /* 0x000fe40000000f00 */
[----:B------:R-:W-:-:S07]  /*4130*/  MOV R25, R24 ;  /* 0x0000001800197202 */ /* 0x000fce0000000f00 */
[----:B------:R-:W-:Y:S05]  /*4140*/  WARPSYNC.COLLECTIVE R20, `(.L_x_104) ;  /* 0x0000000014087348 */ /* 0x000fea0003c00000 */
[----:B------:R0:W1:Y:S02]  /*4150*/  SHFL.BFLY P1, R24, R23, R22, R21 ;  /* 0x0c00001617187389 */ /* 0x0000640000020015 */
[----:B01----:R-:W-:Y:S01]  /*4160*/  ENDCOLLECTIVE ;  /* 0x000000000000791b */ /* 0x003fe20003800000 */
.L_x_104:
[----:B------:R-:W-:Y:S01]  /*4170*/  FADD.FTZ R25, R25, R12 ;  /* 0x0000000c19197221 */ /* 0x000fe20000010000 */
[----:B------:R-:W-:-:S04]  /*4180*/  HFMA2.MMA R22, -RZ, RZ, 0, 2.384185791015625e-07 ;  /* 0x00000004ff167435 */ /* 0x000fc800000001ff */
[----:B------:R-:W-:Y:S02]  /*4190*/  MOV R23, R25 ;  /* 0x0000001900177202 */ /* 0x000fe40000000f00 */
[----:B------:R-:W-:-:S07]  /*41a0*/  MOV R26, R24 ;  /* 0x00000018001a7202 */ /* 0x000fce0000000f00 */
[----:B------:R-:W-:Y:S05]  /*41b0*/  WARPSYNC.COLLECTIVE R20, `(.L_x_105) ;  /* 0x0000000014087348 */ /* 0x000fea0003c00000 */
[----:B------:R0:W1:Y:S02]  /*41c0*/  SHFL.BFLY P1, R24, R23, R22, R21 ;  /* 0x0c00001617187389 */ /* 0x0000640000020015 */
[----:B01----:R-:W-:Y:S01]  /*41d0*/  ENDCOLLECTIVE ;  /* 0x000000000000791b */ /* 0x003fe20003800000 */
.L_x_105:
[----:B------:R-:W-:-:S05]  /*41e0*/  FADD.FTZ R26, R26, R13 ;  /* 0x0000000d1a1a7221 */ /* 0x000fca0000010000 */
[----:B------:R-:W-:Y:S02]  /*41f0*/  MOV R23, R26 ;  /* 0x0000001a00177202 */ /* 0x000fe40000000f00 */
[----:B------:R-:W-:-:S07]  /*4200*/  MOV R28, R24 ;  /* 0x00000018001c7202 */ /* 0x000fce0000000f00 */
[----:B------:R-:W-:Y:S05]  /*4210*/  WARPSYNC.COLLECTIVE R20, `(.L_x_106) ;  /* 0x0000000014087348 */ /* 0x000fea0003c00000 */
[----:B------:R0:W1:Y:S02]  /*4220*/  SHFL.BFLY P1, R24, R23, R22, R21 ;  /* 0x0c00001617187389 */ /* 0x0000640000020015 */
[----:B01----:R-:W-:Y:S01]  /*4230*/  ENDCOLLECTIVE ;  /* 0x000000000000791b */ /* 0x003fe20003800000 */
.L_x_106:
[----:B------:R-:W-:Y:S01]  /*4240*/  FADD.FTZ R28, R25, R28 ;  /* 0x0000001c191c7221 */ /* 0x000fe20000010000 */
[----:B------:R-:W-:-:S04]  /*4250*/  HFMA2.MMA R22, -RZ, RZ, 0, 1.1920928955078125e-07 ;  /* 0x00000002ff167435 */ /* 0x000fc800000001ff */
[----:B------:R-:W-:Y:S02]  /*4260*/  MOV R23, R28 ;  /* 0x0000001c00177202 */ /* 0x000fe40000000f00 */
[----:B------:R-:W-:-:S07]  /*4270*/  MOV R27, R24 ;  /* 0x00000018001b7202 */ /* 0x000fce0000000f00 */
[----:B------:R-:W-:Y:S05]  /*4280*/  WARPSYNC.COLLECTIVE R20, `(.L_x_107) ;  /* 0x0000000014087348 */ /* 0x000fea0003c00000 */
[----:B------:R0:W1:Y:S02]  /*4290*/  SHFL.BFLY P1, R24, R23, R22, R21 ;  /* 0x0c00001617187389 */ /* 0x0000640000020015 */
[----:B01----:R-:W-:Y:S01]  /*42a0*/  ENDCOLLECTIVE ;  /* 0x000000000000791b */ /* 0x003fe20003800000 */
.L_x_107:
[----:B------:R-:W-:-:S05]  /*42b0*/  FADD.FTZ R27, R26, R27 ;  /* 0x0000001b1a1b7221 */ /* 0x000fca0000010000 */
[----:B------:R-:W-:Y:S02]  /*42c0*/  MOV R23, R27 ;  /* 0x0000001b00177202 */ /* 0x000fe40000000f00 */
[----:B------:R-:W-:-:S07]  /*42d0*/  MOV R29, R24 ;  /* 0x00000018001d7202 */ /* 0x000fce0000000f00 */
[----:B------:R-:W-:Y:S05]  /*42e0*/  WARPSYNC.COLLECTIVE R20, `(.L_x_108) ;  /* 0x0000000014087348 */ /* 0x000fea0003c00000 */
[----:B------:R0:W1:Y:S02]  /*42f0*/  SHFL.BFLY P1, R24, R23, R22, R21 ;  /* 0x0c00001617187389 */ /* 0x0000640000020015 */
[----:B01----:R-:W-:Y:S01]  /*4300*/  ENDCOLLECTIVE ;  /* 0x000000000000791b */ /* 0x003fe20003800000 */
.L_x_108:
[----:B------:R-:W-:Y:S01]  /*4310*/  FADD.FTZ R29, R28, R29 ;  /* 0x0000001d1c1d7221 */ /* 0x000fe20000010000 */
[----:B------:R-:W-:-:S04]  /*4320*/  HFMA2.MMA R22, -RZ, RZ, 0, 5.9604644775390625e-08 ;  /* 0x00000001ff167435 */ /* 0x000fc800000001ff */
[----:B------:R-:W-:Y:S02]  /*4330*/  MOV R23, R29 ;  /* 0x0000001d00177202 */ /* 0x000fe40000000f00 */
[----:B------:R-:W-:-:S07]  /*4340*/  MOV R30, R24 ;  /* 0x00000018001e7202 */ /* 0x000fce0000000f00 */
[----:B------:R-:W-:Y:S05]  /*4350*/  WARPSYNC.COLLECTIVE R20, `(.L_x_109) ;  /* 0x0000000014087348 */ /* 0x000fea0003c00000 */
[----:B------:R0:W1:Y:S02]  /*4360*/  SHFL.BFLY P1, R24, R23, R22, R21 ;  /* 0x0c00001617187389 */ /* 0x0000640000020015 */
[----:B01----:R-:W-:Y:S01]  /*4370*/  ENDCOLLECTIVE ;  /* 0x000000000000791b */ /* 0x003fe20003800000 */
.L_x_109:
[----:B------:R-:W-:-:S05]  /*4380*/  FADD.FTZ R30, R27, R30 ;  /* 0x0000001e1b1e7221 */ /* 0x000fca0000010000 */
[----:B------:R-:W-:Y:S02]  /*4390*/  MOV R23, R30 ;  /* 0x0000001e00177202 */ /* 0x000fe40000000f00 */
[----:B------:R-:W-:-:S07]  /*43a0*/  MOV R12, R24 ;  /* 0x00000018000c7202 */ /* 0x000fce0000000f00 */
[----:B------:R-:W-:Y:S05]  /*43b0*/  WARPSYNC.COLLECTIVE R20, `(.L_x_110) ;  /* 0x0000000014087348 */ /* 0x000fea0003c00000 */
[----:B------:R0:W1:Y:S02]  /*43c0*/  SHFL.BFLY P1, R24, R23, R22, R21 ;  /* 0x0c00001617187389 */ /* 0x0000640000020015 */
[----:B01----:R-:W-:Y:S01]  /*43d0*/  ENDCOLLECTIVE ;  /* 0x000000000000791b */ /* 0x003fe20003800000 */
.L_x_110:
[----:B------:R-:W-:Y:S01]  /*43e0*/  FADD.FTZ R12, R29, R12 ;  /* 0x0000000c1d0c7221 */ /* 0x000fe20000010000 */
[----:B------:R-:W-:Y:S06]  /*43f0*/  BRA `(.L_x_111) ;  /* 0xffffffe400987947 */ /* 0x000fec000383ffff */
.L_x_99:
[----:B------:R-:W-:Y:S01]  /*4400*/  HFMA2.MMA R22, -RZ, RZ, 0, 4.76837158203125e-07 ;  /* 0x00000008ff167435 */ /* 0x000fe200000001ff */
[----:B------:R-:W-:Y:S01]  /*4410*/  BSSY B0, `(.L_x_112) ;  /* 0x0000007000007945 */ /* 0x000fe20003800000 */
[----:B-1----:R-:W-:Y:S02]  /*4420*/  MOV R23, R2 ;  /* 0x0000000200177202 */ /* 0x002fe40000000f00 */
[----:B------:R-:W-:Y:S02]  /*4430*/  MOV R21, 0x101f ;  /* 0x0000101f00157802 */ /* 0x000fe40000000f00 */
[----:B------:R-:W-:-:S07]  /*4440*/  MOV R20, 0xffff ;  /* 0x0000ffff00147802 */ /* 0x000fce0000000f00 */
[----:B0-2---:R-:W-:Y:S05]  /*4450*/  WARPSYNC.COLLECTIVE R20, `(.L_x_113) ;  /* 0x0000000014087348 */ /* 0x005fea0003c00000 */
[----:B------:R1:W3:Y:S02]  /*4460*/  SHFL.BFLY P1, R24, R23, R22, R21 ;  /* 0x0c00001617187389 */ /* 0x0002e40000020015 */
[----:B0123--:R-:W-:Y:S01]  /*4470*/  ENDCOLLECTIVE ;  /* 0x000000000000791b */ /* 0x00ffe20003800000 */
.L_x_113:
[----:B------:R-:W-:Y:S05]  /*4480*/  BSYNC B0 ;  /* 0x0000000000007941 */ /* 0x000fea0003800000 */
.L_x_112:
        /* <DEDUP_REMOVED lines=8> */
.L_x_114:
[----:B------:R-:W-:Y:S01]  /*4510*/  FADD.FTZ R5, R5, R2 ;  /* 0x0000000205057221 */ /* 0x000fe20000010000 */
[----:B------:R-:W-:-:S04]  /*4520*/  HFMA2.MMA R22, -RZ, RZ, 0, 2.384185791015625e-07 ;  /* 0x00000004ff167435 */ /* 0x000fc800000001ff */
[----:B------:R-:W-:Y:S02]  /*4530*/  MOV R23, R5 ;  /* 0x0000000500177202 */ /* 0x000fe40000000f00 */
[----:B------:R-:W-:-:S07]  /*4540*/  MOV R4, R24 ;  /* 0x0000001800047202 */ /* 0x000fce0000000f00 */
[----:B------:R-:W-:Y:S05]  /*4550*/  WARPSYNC.COLLECTIVE R20, `(.L_x_115) ;  /* 0x0000000014087348 */ /* 0x000fea0003c00000 */
[----:B------:R0:W1:Y:S02]  /*4560*/  SHFL.BFLY P1, R24, R23, R22, R21 ;  /* 0x0c00001617187389 */ /* 0x0000640000020015 */
[----:B01----:R-:W-:Y:S01]  /*4570*/  ENDCOLLECTIVE ;  /* 0x000000000000791b */ /* 0x003fe20003800000 */
.L_x_115:
[----:B------:R-:W-:-:S05]  /*4580*/  FADD.FTZ R4, R4, R3 ;  /* 0x0000000304047221 */ /* 0x000fca0000010000 */
[----:B------:R-:W-:Y:S02]  /*4590*/  MOV R23, R4 ;  /* 0x0000000400177202 */ /* 0x000fe40000000f00 */
[----:B------:R-:W-:-:S07]  /*45a0*/  MOV R14, R24 ;  /* 0x00000018000e7202 */ /* 0x000fce0000000f00 */
[----:B------:R-:W-:Y:S05]  /*45b0*/  WARPSYNC.COLLECTIVE R20, `(.L_x_116) ;  /* 0x0000000014087348 */ /* 0x000fea0003c00000 */
[----:B------:R0:W1:Y:S02]  /*45c0*/  SHFL.BFLY P1, R24, R23, R22, R21 ;  /* 0x0c00001617187389 */ /* 0x0000640000020015 */
[----:B01----:R-:W-:Y:S01]  /*45d0*/  ENDCOLLECTIVE ;  /* 0x000000000000791b */ /* 0x003fe20003800000 */
.L_x_116:
[----:B------:R-:W-:Y:S01]  /*45e0*/  FADD.FTZ R14, R5, R14 ;  /* 0x0000000e050e7221 */ /* 0x000fe20000010000 */
[----:B------:R-:W-:-:S04]  /*45f0*/  HFMA2.MMA R22, -RZ, RZ, 0, 1.1920928955078125e-07 ;  /* 0x00000002ff167435 */ /* 0x000fc800000001ff */
[----:B------:R-:W-:Y:S02]  /*4600*/  MOV R23, R14 ;  /* 0x0000000e00177202 */ /* 0x000fe40000000f00 */
[----:B------:R-:W-:-:S07]  /*4610*/  MOV R15, R24 ;  /* 0x00000018000f7202 */ /* 0x000fce0000000f00 */
[----:B------:R-:W-:Y:S05]  /*4620*/  WARPSYNC.COLLECTIVE R20, `(.L_x_117) ;  /* 0x0000000014087348 */ /* 0x000fea0003c00000 */
[----:B------:R0:W1:Y:S02]  /*4630*/  SHFL.BFLY P1, R24, R23, R22, R21 ;  /* 0x0c00001617187389 */ /* 0x0000640000020015 */
[----:B01----:R-:W-:Y:S01]  /*4640*/  ENDCOLLECTIVE ;  /* 0x000000000000791b */ /* 0x003fe20003800000 */
.L_x_117:
[----:B------:R-:W-:-:S05]  /*4650*/  FADD.FTZ R15, R4, R15 ;  /* 0x0000000f040f7221 */ /* 0x000fca0000010000 */
[----:B------:R-:W-:Y:S02]  /*4660*/  MOV R23, R15 ;  /* 0x0000000f00177202 */ /* 0x000fe40000000f00 */
[----:B------:R-:W-:-:S07]  /*4670*/  MOV R17, R24 ;  /* 0x0000001800117202 */ /* 0x000fce0000000f00 */
[----:B------:R-:W-:Y:S05]  /*4680*/  WARPSYNC.COLLECTIVE R20, `(.L_x_118) ;  /* 0x0000000014087348 */ /* 0x000fea0003c00000 */
[----:B------:R0:W1:Y:S02]  /*4690*/  SHFL.BFLY P1, R24, R23, R22, R21 ;  /* 0x0c00001617187389 */ /* 0x0000640000020015 */
[----:B01----:R-:W-:Y:S01]  /*46a0*/  ENDCOLLECTIVE ;  /* 0x000000000000791b */ /* 0x003fe20003800000 */
.L_x_118:
[----:B------:R-:W-:Y:S01]  /*46b0*/  FADD.FTZ R17, R14, R17 ;  /* 0x000000110e117221 */ /* 0x000fe20000010000 */
[----:B------:R-:W-:-:S04]  /*46c0*/  HFMA2.MMA R22, -RZ, RZ, 0, 5.9604644775390625e-08 ;  /* 0x00000001ff167435 */ /* 0x000fc800000001ff */
[----:B------:R-:W-:Y:S02]  /*46d0*/  MOV R23, R17 ;  /* 0x0000001100177202 */ /* 0x000fe40000000f00 */
[----:B------:R-:W-:-:S07]  /*46e0*/  MOV R2, R24 ;  /* 0x0000001800027202 */ /* 0x000fce0000000f00 */
[----:B------:R-:W-:Y:S05]  /*46f0*/  WARPSYNC.COLLECTIVE R20, `(.L_x_119) ;  /* 0x0000000014087348 */ /* 0x000fea0003c00000 */
[----:B------:R0:W1:Y:S02]  /*4700*/  SHFL.BFLY P1, R24, R23, R22, R21 ;  /* 0x0c00001617187389 */ /* 0x0000640000020015 */
[----:B01----:R-:W-:Y:S01]  /*4710*/  ENDCOLLECTIVE ;  /* 0x000000000000791b */ /* 0x003fe20003800000 */
.L_x_119:
[----:B------:R-:W-:-:S05]  /*4720*/  FADD.FTZ R2, R15, R2 ;  /* 0x000000020f027221 */ /* 0x000fca0000010000 */
[----:B------:R-:W-:Y:S02]  /*4730*/  MOV R23, R2 ;  /* 0x0000000200177202 */ /* 0x000fe40000000f00 */
[----:B------:R-:W-:-:S07]  /*4740*/  MOV R16, R24 ;  /* 0x0000001800107202 */ /* 0x000fce0000000f00 */
[----:B------:R-:W-:Y:S05]  /*4750*/  WARPSYNC.COLLECTIVE R20, `(.L_x_120) ;  /* 0x0000000014087348 */ /* 0x000fea0003c00000 */
[----:B------:R0:W1:Y:S02]  /*4760*/  SHFL.BFLY P1, R24, R23, R22, R21 ;  /* 0x0c00001617187389 */ /* 0x0000640000020015 */
[----:B01----:R-:W-:Y:S01]  /*4770*/  ENDCOLLECTIVE ;  /* 0x000000000000791b */ /* 0x003fe20003800000 */
.L_x_120:
[----:B------:R-:W-:Y:S01]  /*4780*/  FADD.FTZ R16, R17, R16 ;  /* 0x0000001011107221 */ /* 0x000fe20000010000 */
[----:B------:R-:W-:Y:S06]  /*4790*/  BRA `(.L_x_121) ;  /* 0xfffffff400c87947 */ /* 0x000fec000383ffff */
.L_x_122:
        /* <DEDUP_REMOVED lines=14> */
.L_x_442:


//--------------------- .text._ZN13group_norm_v218gn_bwd_cuda_kernelI13__nv_bfloat16Li320ELi1ELi16ELi80ELi64ELb1ELb1ELi64ELi80ELi80ELi4ELb1ELi144ELb0ELb0ELNS_15WgradSyncMethodE3ENS_16CompileConditionILi900EEEEEvPT_S6_S6_PKS5_S8_S8_S8_PKfflPfPj --------------------------
	.section	.text._ZN13group_norm_v218gn_bwd_cuda_kernelI13__nv_bfloat16Li320ELi1ELi16ELi80ELi64ELb1ELb1ELi64ELi80ELi80ELi4ELb1ELi144ELb0ELb0ELNS_15WgradSyncMethodE3ENS_16CompileConditionILi900EEEEEvPT_S6_S6_PKS5_S8_S8_S8_PKfflPfPj,"ax",@progbits
	.align	128
        .global         _ZN13group_norm_v218gn_bwd_cuda_kernelI13__nv_bfloat16Li320ELi1ELi16ELi80ELi64ELb1ELb1ELi64ELi80ELi80ELi4ELb1ELi144ELb0ELb0ELNS_15WgradSyncMethodE3ENS_16CompileConditionILi900EEEEEvPT_S6_S6_PKS5_S8_S8_S8_PKfflPfPj
        .type           _ZN13group_norm_v218gn_bwd_cuda_kernelI13__nv_bfloat16Li320ELi1ELi16ELi80ELi64ELb1ELb1ELi64ELi80ELi80ELi4ELb1ELi144ELb0ELb0ELNS_15WgradSyncMethodE3ENS_16CompileConditionILi900EEEEEvPT_S6_S6_PKS5_S8_S8_S8_PKfflPfPj,@function
        .size           _ZN13group_norm_v218gn_bwd_cuda_kernelI13__nv_bfloat16Li320ELi1ELi16ELi80ELi64ELb1ELb1ELi64ELi80ELi80ELi4ELb1ELi144ELb0ELb0ELNS_15WgradSyncMethodE3ENS_16CompileConditionILi900EEEEEvPT_S6_S6_PKS5_S8_S8_S8_PKfflPfPj,(.L_x_443 - _ZN13group_norm_v218gn_bwd_cuda_kernelI13__nv_bfloat16Li320ELi1ELi16ELi80ELi64ELb1ELb1ELi64ELi80ELi80ELi4ELb1ELi144ELb0ELb0ELNS_15WgradSyncMethodE3ENS_16CompileConditionILi900EEEEEvPT_S6_S6_PKS5_S8_S8_S8_PKfflPfPj)
        .other          _ZN13group_norm_v218gn_bwd_cuda_kernelI13__nv_bfloat16Li320ELi1ELi16ELi80ELi64ELb1ELb1ELi64ELi80ELi80ELi4ELb1ELi144ELb0ELb0ELNS_15WgradSyncMethodE3ENS_16CompileConditionILi900EEEEEvPT_S6_S6_PKS5_S8_S8_S8_PKfflPfPj,@"STO_CUDA_ENTRY STV_DEFAULT"
_ZN13group_norm_v218gn_bwd_cuda_kernelI13__nv_bfloat16Li320ELi1ELi16ELi80ELi64ELb1ELb1ELi64ELi80ELi80ELi4ELb1ELi144ELb0ELb0ELNS_15WgradSyncMethodE3ENS_16CompileConditionILi900EEEEEvPT_S6_S6_PKS5_S8_S8_S8_PKfflPfPj:
.text._ZN13group_norm_v218gn_bwd_cuda_kernelI13__nv_bfloat16Li320ELi1ELi16ELi80ELi64ELb1ELb1ELi64ELi80ELi80ELi4ELb1ELi144ELb0ELb0ELNS_15WgradSyncMethodE3ENS_16CompileConditionILi900EEEEEvPT_S6_S6_PKS5_S8_S8_S8_PKfflPfPj:
        /* <DEDUP_REMOVED lines=30> */
.L_x_126:
[----:B------:R-:W2:Y:S04]  /*01e0*/  LD.E.STRONG.GPU R0, desc[UR8][R2.64] ;  /* 0x0000000802007980 */ /* 0x000ea8000c10f900 */
[----:B--2---:R-:W-:Y:S01]  /*01f0*/  CCTL.IVALL ;  /* 0x00000000ff00798f */ /* 0x004fe20002000000 */
[----:B------:R-:W-:Y:S05]  /*0200*/  YIELD ;  /* 0x0000000000007946 */ /* 0x000fea0003800000 */
[----:B-----5:R-:W-:-:S04]  /*0210*/  LOP3.LUT R0, R0, R5, RZ, 0x3c, !PT ;  /* 0x0000000500007212 */ /* 0x020fc800078e3cff */
[----:B------:R-:W-:-:S13]  /*0220*/  ISETP.GT.AND P0, PT, R0, -0x1, PT ;  /* 0xffffffff0000780c */ /* 0x000fda0003f04270 */
[----:B------:R-:W-:Y:S05]  /*0230*/  @P0 BRA `(.L_x_126) ;  /* 0xfffffffc00e80947 */ /* 0x000fea000383ffff */
.L_x_125:
[----:B------:R-:W-:Y:S05]  /*0240*/  WARPSYNC.ALL ;  /* 0x0000000000007948 */ /* 0x000fea0003800000 */
[----:B------:R-:W-:Y:S06]  /*0250*/  BAR.SYNC.DEFER_BLOCKING 0x0 ;  /* 0x0000000000007b1d */ /* 0x000fec0000010000 */
[----:B------:R-:W-:Y:S05]  /*0260*/  BRA `(.L_x_127) ;  /* 0x0000003400907947 */ /* 0x000fea0003800000 */
.L_x_124:
        /* <DEDUP_REMOVED lines=111> */
.L_x_136:
        /* <DEDUP_REMOVED lines=498> */
.L_x_129:
[----:B------:R-:W-:Y:S05]  /*2880*/  BSYNC B1 ;  /* 0x0000000000017941 */ /* 0x000fea0003800000 */
.L_x_128:
        /* <DEDUP_REMOVED lines=29> */
.L_x_152:
        /* <DEDUP_REMOVED lines=8> */
.L_x_131:
[----:B------:R-:W-:Y:S05]  /*2ae0*/  BSYNC B1 ;  /* 0x0000000000017941 */ /* 0x000fea0003800000 */
.L_x_130:
        /* <DEDUP_REMOVED lines=13> */
.L_x_135:
[----:B------:R-:W2:Y:S04]  /*2bc0*/  LD.E.STRONG.GPU R13, desc[UR8][R10.64] ;  /* 0x000000080a0d7980 */ /* 0x000ea8000c10f900 */
[----:B--2---:R-:W-:Y:S01]  /*2bd0*/  CCTL.IVALL ;  /* 0x00000000ff00798f */ /* 0x004fe20002000000 */
[----:B------:R-:W-:Y:S05]  /*2be0*/  YIELD ;  /* 0x0000000000007946 */ /* 0x000fea0003800000 */
[----:B-----5:R-:W-:-:S04]  /*2bf0*/  LOP3.LUT R13, R13, R12, RZ, 0x3c, !PT ;  /* 0x0000000c0d0d7212 */ /* 0x020fc800078e3cff */
[----:B------:R-:W-:-:S13]  /*2c00*/  ISETP.GT.AND P1, PT, R13, -0x1, PT ;  /* 0xffffffff0d00780c */ /* 0x000fda0003f24270 */
[----:B------:R-:W-:Y:S05]  /*2c10*/  @P1 BRA `(.L_x_135) ;  /* 0xfffffffc00e81947 */ /* 0x000fea000383ffff */
.L_x_134:
[----:B------:R-:W-:Y:S05]  /*2c20*/  WARPSYNC.ALL ;  /* 0x0000000000007948 */ /* 0x000fea0003800000 */
[----:B------:R-:W-:Y:S06]  /*2c30*/  BAR.SYNC.DEFER_BLOCKING 0x0 ;  /* 0x0000000000007b1d */ /* 0x000fec0000010000 */
.L_x_133:
        /* <DEDUP_REMOVED lines=199> */
.L_x_127:
[----:B------:R-:W-:Y:S05]  /*38b0*/  BSYNC B0 ;  /* 0x0000000000007941 */ /* 0x000fea0003800000 */
.L_x_123:
        /* <DEDUP_REMOVED lines=31> */
.L_x_142:
        /* <DEDUP_REMOVED lines=15> */
.L_x_138:
[----:B------:R-:W-:Y:S05]  /*3ba0*/  BSYNC B0 ;  /* 0x0000000000007941 */ /* 0x000fea0003800000 */
.L_x_137:
        /* <DEDUP_REMOVED lines=15> */
.L_x_141:
        /* <DEDUP_REMOVED lines=34> */
.L_x_162:
        /* <DEDUP_REMOVED lines=20> */
.L_x_139:
[----:B------:R-:W-:Y:S01]  /*4000*/  IADD3 R7, R7, 0x120, RZ ;  /* 0x0000012007077810 */ /* 0x000fe20007ffe0ff */
[----:B------:R-:W-:Y:S05]  /*4010*/  WARPSYNC.ALL ;  /* 0x0000000000007948 */ /* 0x000fea0003800000 */
[----:B------:R-:W-:Y:S01]  /*4020*/  BAR.SYNC.DEFER_BLOCKING 0x0 ;  /* 0x0000000000007b1d */ /* 0x000fe20000010000 */
[----:B------:R-:W-:-:S13]  /*4030*/  ISETP.GE.AND P1, PT, R7, R0, PT ;  /* 0x000000000700720c */ /* 0x000fda0003f26270 */
[----:B------:R-:W-:Y:S05]  /*4040*/  @!P1 BRA `(.L_x_142) ;  /* 0xfffffff800989947 */ /* 0x000fea000383ffff */
[----:B------:R-:W-:Y:S05]  /*4050*/  EXIT ;  /* 0x000000000000794d */ /* 0x000fea0003800000 */
.L_x_132:
        /* <DEDUP_REMOVED lines=8> */
.L_x_144:
[----:B------:R-:W-:Y:S05]  /*40e0*/  BSYNC B2 ;  /* 0x0000000000027941 */ /* 0x000fea0003800000 */
.L_x_143:
        /* <DEDUP_REMOVED lines=8> */
.L_x_145:
[----:B------:R-:W-:Y:S01]  /*4170*/  FADD.FTZ R25, R25, R12 ;  /* 0x0000000c19197221 */ /* 0x000fe20000010000 */
[----:B------:R-:W-:-:S04]  /*4180*/  HFMA2.MMA R22, -RZ, RZ, 0, 2.384185791015625e-07 ;  /* 0x00000004ff167435 */ /* 0x000fc800000001ff */
[----:B------:R-:W-:Y:S02]  /*4190*/  MOV R23, R25 ;  /* 0x0000001900177202 */ /* 0x000fe40000000f00 */
[----:B------:R-:W-:-:S07]  /*41a0*/  MOV R26, R24 ;  /* 0x00000018001a7202 */ /* 0x000fce0000000f00 */
[----:B------:R-:W-:Y:S05]  /*41b0*/  WARPSYNC.COLLECTIVE R20, `(.L_x_146) ;  /* 0x0000000014087348 */ /* 0x000fea0003c00000 */
[----:B------:R0:W1:Y:S02]  /*41c0*/  SHFL.BFLY P1, R24, R23, R22, R21 ;  /* 0x0c00001617187389 */ /* 0x0000640000020015 */
[----:B01----:R-:W-:Y:S01]  /*41d0*/  ENDCOLLECTIVE ;  /* 0x000000000000791b */ /* 0x003fe20003800000 */
.L_x_146:
[----:B------:R-:W-:-:S05]  /*41e0*/  FADD.FTZ R26, R26, R13 ;  /* 0x0000000d1a1a7221 */ /* 0x000fca0000010000 */
[----:B------:R-:W-:Y:S02]  /*41f0*/  MOV R23, R26 ;  /* 0x0000001a00177202 */ /* 0x000fe40000000f00 */
[----:B------:R-:W-:-:S07]  /*4200*/  MOV R28, R24 ;  /* 0x00000018001c7202 */ /* 0x000fce0000000f00 */
[----:B------:R-:W-:Y:S05]  /*4210*/  WARPSYNC.COLLECTIVE R20, `(.L_x_147) ;  /* 0x0000000014087348 */ /* 0x000fea0003c00000 */
[----:B------:R0:W1:Y:S02]  /*4220*/  SHFL.BFLY P1, R24, R23, R22, R21 ;  /* 0x0c00001617187389 */ /* 0x0000640000020015 */
[----:B01----:R-:W-:Y:S01]  /*4230*/  ENDCOLLECTIVE ;  /* 0x000000000000791b */ /* 0x003fe20003800000 */
.L_x_147:
[----:B------:R-:W-:Y:S01]  /*4240*/  FADD.FTZ R28, R25, R28 ;  /* 0x0000001c191c7221 */ /* 0x000fe20000010000 */
[----:B------:R-:W-:-:S04]  /*4250*/  HFMA2.MMA R22, -RZ, RZ, 0, 1.1920928955078125e-07 ;  /* 0x00000002ff167435 */ /* 0x000fc800000001ff */
[----:B------:R-:W-:Y:S02]  /*4260*/  MOV R23, R28 ;  /* 0x0000001c00177202 */ /* 0x000fe40000000f00 */
[----:B------:R-:W-:-:S07]  /*4270*/  MOV R27, R24 ;  /* 0x00000018001b7202 */ /* 0x000fce0000000f00 */
[----:B------:R-:W-:Y:S05]  /*4280*/  WARPSYNC.COLLECTIVE R20, `(.L_x_148) ;  /* 0x0000000014087348 */ /* 0x000fea0003c00000 */
[----:B------:R0:W1:Y:S02]  /*4290*/  SHFL.BFLY P1, R24, R23, R22, R21 ;  /* 0x0c00001617187389 */ /* 0x0000640000020015 */
[----:B01----:R-:W-:Y:S01]  /*42a0*/  ENDCOLLECTIVE ;  /* 0x000000000000791b */ /* 0x003fe20003800000 */
.L_x_148:
[----:B------:R-:W-:-:S05]  /*42b0*/  FADD.FTZ R27, R26, R27 ;  /* 0x0000001b1a1b7221 */ /* 0x000fca0000010000 */
[----:B------:R-:W-:Y:S02]  /*42c0*/  MOV R23, R27 ;  /* 0x0000001b00177202 */ /* 0x000fe40000000f00 */
[----:B------:R-:W-:-:S07]  /*42d0*/  MOV R29, R24 ;  /* 0x00000018001d7202 */ /* 0x000fce0000000f00 */
[----:B------:R-:W-:Y:S05]  /*42e0*/  WARPSYNC.COLLECTIVE R20, `(.L_x_149) ;  /* 0x0000000014087348 */ /* 0x000fea0003c00000 */
[----:B------:R0:W1:Y:S02]  /*42f0*/  SHFL.BFLY P1, R24, R23, R22, R21 ;  /* 0x0c00001617187389 */ /* 0x0000640000020015 */
[----:B01----:R-:W-:Y:S01]  /*4300*/  ENDCOLLECTIVE ;  /* 0x000000000000791b */ /* 0x003fe20003800000 */
.L_x_149:
[----:B------:R-:W-:Y:S01]  /*4310*/  FADD.FTZ R29, R28, R29 ;  /* 0x0000001d1c1d7221 */ /* 0x000fe20000010000 */
[----:B------:R-:W-:-:S04]  /*4320*/  HFMA2.MMA R22, -RZ, RZ, 0, 5.9604644775390625e-08 ;  /* 0x00000001ff167435 */ /* 0x000fc800000001ff */
[----:B------:R-:W-:Y:S02]  /*4330*/  MOV R23, R29 ;  /* 0x0000001d00177202 */ /* 0x000fe40000000f00 */
[----:B------:R-:W-:-:S07]  /*4340*/  MOV R30, R24 ;  /* 0x00000018001e7202 */ /* 0x000fce0000000f00 */
[----:B------:R-:W-:Y:S05]  /*4350*/  WARPSYNC.COLLECTIVE R20, `(.L_x_150) ;  /* 0x0000000014087348 */ /* 0x000fea0003c00000 */
[----:B------:R0:W1:Y:S02]  /*4360*/  SHFL.BFLY P1, R24, R23, R22, R21 ;  /* 0x0c00001617187389 */ /* 0x0000640000020015 */
[----:B01----:R-:W-:Y:S01]  /*4370*/  ENDCOLLECTIVE ;  /* 0x000000000000791b */ /* 0x003fe20003800000 */
.L_x_150:
[----:B------:R-:W-:-:S05]  /*4380*/  FADD.FTZ R30, R27, R30 ;  /* 0x0000001e1b1e7221 */ /* 0x000fca0000010000 */
[----:B------:R-:W-:Y:S02]  /*4390*/  MOV R23, R30 ;  /* 0x0000001e00177202 */ /* 0x000fe40000000f00 */
[----:B------:R-:W-:-:S07]  /*43a0*/  MOV R12, R24 ;  /* 0x00000018000c7202 */ /* 0x000fce0000000f00 */
[----:B------:R-:W-:Y:S05]  /*43b0*/  WARPSYNC.COLLECTIVE R20, `(.L_x_151) ;  /* 0x0000000014087348 */ /* 0x000fea0003c00000 */
[----:B------:R0:W1:Y:S02]  /*43c0*/  SHFL.BFLY P1, R24, R23, R22, R21 ;  /* 0x0c00001617187389 */ /* 0x0000640000020015 */
[----:B01----:R-:W-:Y:S01]  /*43d0*/  ENDCOLLECTIVE ;  /* 0x000000000000791b */ /* 0x003fe20003800000 */
.L_x_151:
[----:B------:R-:W-:Y:S01]  /*43e0*/  FADD.FTZ R12, R29, R12 ;  /* 0x0000000c1d0c7221 */ /* 0x000fe20000010000 */
[----:B------:R-:W-:Y:S06]  /*43f0*/  BRA `(.L_x_152) ;  /* 0xffffffe400987947 */ /* 0x000fec000383ffff */
.L_x_140:
        /* <DEDUP_REMOVED lines=8> */
.L_x_154:
[----:B------:R-:W-:Y:S05]  /*4480*/  BSYNC B0 ;  /* 0x0000000000007941 */ /* 0x000fea0003800000 */
.L_x_153:
        /* <DEDUP_REMOVED lines=8> */
.L_x_155:
[----:B------:R-:W-:Y:S01]  /*4510*/  FADD.FTZ R5, R5, R2 ;  /* 0x0000000205057221 */ /* 0x000fe20000010000 */
[----:B------:R-:W-:-:S04]  /*4520*/  HFMA2.MMA R22, -RZ, RZ, 0, 2.384185791015625e-07 ;  /* 0x00000004ff167435 */ /* 0x000fc800000001ff */
[----:B------:R-:W-:Y:S02]  /*4530*/  MOV R23, R5 ;  /* 0x0000000500177202 */ /* 0x000fe40000000f00 */
[----:B------:R-:W-:-:S07]  /*4540*/  MOV R4, R24 ;  /* 0x0000001800047202 */ /* 0x000fce0000000f00 */
[----:B------:R-:W-:Y:S05]  /*4550*/  WARPSYNC.COLLECTIVE R20, `(.L_x_156) ;  /* 0x0000000014087348 */ /* 0x000fea0003c00000 */
[----:B------:R0:W1:Y:S02]  /*4560*/  SHFL.BFLY P1, R24, R23, R22, R21 ;  /* 0x0c00001617187389 */ /* 0x0000640000020015 */
[----:B01----:R-:W-:Y:S01]  /*4570*/  ENDCOLLECTIVE ;  /* 0x000000000000791b */ /* 0x003fe20003800000 */
.L_x_156:
[----:B------:R-:W-:-:S05]  /*4580*/  FADD.FTZ R4, R4, R3 ;  /* 0x0000000304047221 */ /* 0x000fca0000010000 */
[----:B------:R-:W-:Y:S02]  /*4590*/  MOV R23, R4 ;  /* 0x0000000400177202 */ /* 0x000fe40000000f00 */
[----:B------:R-:W-:-:S07]  /*45a0*/  MOV R14, R24 ;  /* 0x00000018000e7202 */ /* 0x000fce0000000f00 */
[----:B------:R-:W-:Y:S05]  /*45b0*/  WARPSYNC.COLLECTIVE R20, `(.L_x_157) ;  /* 0x0000000014087348 */ /* 0x000fea0003c00000 */
[----:B------:R0:W1:Y:S02]  /*45c0*/  SHFL.BFLY P1, R24, R23, R22, R21 ;  /* 0x0c00001617187389 */ /* 0x0000640000020015 */
[----:B01----:R-:W-:Y:S01]  /*45d0*/  ENDCOLLECTIVE ;  /* 0x000000000000791b */ /* 0x003fe20003800000 */
.L_x_157:
[----:B------:R-:W-:Y:S01]  /*45e0*/  FADD.FTZ R14, R5, R14 ;  /* 0x0000000e050e7221 */ /* 0x000fe20000010000 */
[----:B------:R-:W-:-:S04]  /*45f0*/  HFMA2.MMA R22, -RZ, RZ, 0, 1.1920928955078125e-07 ;  /* 0x00000002ff167435 */ /* 0x000fc800000001ff */
[----:B------:R-:W-:Y:S02]  /*4600*/  MOV R23, R14 ;  /* 0x0000000e00177202 */ /* 0x000fe40000000f00 */
[----:B------:R-:W-:-:S07]  /*4610*/  MOV R15, R24 ;  /* 0x00000018000f7202 */ /* 0x000fce0000000f00 */
[----:B------:R-:W-:Y:S05]  /*4620*/  WARPSYNC.COLLECTIVE R20, `(.L_x_158) ;  /* 0x0000000014087348 */ /* 0x000fea0003c00000 */
[----:B------:R0:W1:Y:S02]  /*4630*/  SHFL.BFLY P1, R24, R23, R22, R21 ;  /* 0x0c00001617187389 */ /* 0x0000640000020015 */
[----:B01----:R-:W-:Y:S01]  /*4640*/  ENDCOLLECTIVE ;  /* 0x000000000000791b */ /* 0x003fe20003800000 */
.L_x_158:
[----:B------:R-:W-:-:S05]  /*4650*/  FADD.FTZ R15, R4, R15 ;  /* 0x0000000f040f7221 */ /* 0x000fca0000010000 */
[----:B------:R-:W-:Y:S02]  /*4660*/  MOV R23, R15 ;  /* 0x0000000f00177202 */ /* 0x000fe40000000f00 */
[----:B------:R-:W-:-:S07]  /*4670*/  MOV R17, R24 ;  /* 0x0000001800117202 */ /* 0x000fce0000000f00 */
[----:B------:R-:W-:Y:S05]  /*4680*/  WARPSYNC.COLLECTIVE R20, `(.L_x_159) ;  /* 0x0000000014087348 */ /* 0x000fea0003c00000 */
[----:B------:R0:W1:Y:S02]  /*4690*/  SHFL.BFLY P1, R24, R23, R22, R21 ;  /* 0x0c00001617187389 */ /* 0x0000640000020015 */
[----:B01----:R-:W-:Y:S01]  /*46a0*/  ENDCOLLECTIVE ;  /* 0x000000000000791b */ /* 0x003fe20003800000 */
.L_x_159:
[----:B------:R-:W-:Y:S01]  /*46b0*/  FADD.FTZ R17, R14, R17 ;  /* 0x000000110e117221 */ /* 0x000fe20000010000 */
[----:B------:R-:W-:-:S04]  /*46c0*/  HFMA2.MMA R22, -RZ, RZ, 0, 5.9604644775390625e-08 ;  /* 0x00000001ff167435 */ /* 0x000fc800000001ff */
[----:B------:R-:W-:Y:S02]  /*46d0*/  MOV R23, R17 ;  /* 0x0000001100177202 */ /* 0x000fe40000000f00 */
[----:B------:R-:W-:-:S07]  /*46e0*/  MOV R2, R24 ;  /* 0x0000001800027202 */ /* 0x000fce0000000f00 */
[----:B------:R-:W-:Y:S05]  /*46f0*/  WARPSYNC.COLLECTIVE R20, `(.L_x_160) ;  /* 0x0000000014087348 */ /* 0x000fea0003c00000 */
[----:B------:R0:W1:Y:S02]  /*4700*/  SHFL.BFLY P1, R24, R23, R22, R21 ;  /* 0x0c00001617187389 */ /* 0x0000640000020015 */
[----:B01----:R-:W-:Y:S01]  /*4710*/  ENDCOLLECTIVE ;  /* 0x000000000000791b */ /* 0x003fe20003800000 */
.L_x_160:
[----:B------:R-:W-:-:S05]  /*4720*/  FADD.FTZ R2, R15, R2 ;  /* 0x000000020f027221 */ /* 0x000fca0000010000 */
[----:B------:R-:W-:Y:S02]  /*4730*/  MOV R23, R2 ;  /* 0x0000000200177202 */ /* 0x000fe40000000f00 */
[----:B------:R-:W-:-:S07]  /*4740*/  MOV R16, R24 ;  /* 0x0000001800107202 */ /* 0x000fce0000000f00 */
[----:B------:R-:W-:Y:S05]  /*4750*/  WARPSYNC.COLLECTIVE R20, `(.L_x_161) ;  /* 0x0000000014087348 */ /* 0x000fea0003c00000 */
[----:B------:R0:W1:Y:S02]  /*4760*/  SHFL.BFLY P1, R24, R23, R22, R21 ;  /* 0x0c00001617187389 */ /* 0x0000640000020015 */
[----:B01----:R-:W-:Y:S01]  /*4770*/  ENDCOLLECTIVE ;  /* 0x000000000000791b */ /* 0x003fe20003800000 */
.L_x_161:
[----:B------:R-:W-:Y:S01]  /*4780*/  FADD.FTZ R16, R17, R16 ;  /* 0x0000001011107221 */ /* 0x000fe20000010000 */
[----:B------:R-:W-:Y:S06]  /*4790*/  BRA `(.L_x_162) ;  /* 0xfffffff400c87947 */ /* 0x000fec000383ffff */
.L_x_163:
        /* <DEDUP_REMOVED lines=14> */
.L_x_443:


//--------------------- .text._ZN13group_norm_v214gn_cuda_kernelI13__nv_bfloat16Li320ELi1ELi32ELi40ELi64ELb0ELi64ELi40ELi40ELi4ELb0ELi116ELb0ELb0ENS_16CompileConditionILi900EEEEEvPT_PKS4_S7_S7_flPfS8_Pj --------------------------
	.section	.text._ZN13group_norm_v214gn_cuda_kernelI13__nv_bfloat16Li320ELi1ELi32ELi40ELi64ELb0ELi64ELi40ELi40ELi4ELb0ELi116ELb0ELb0ENS_16CompileConditionILi900EEEEEvPT_PKS4_S7_S7_flPfS8_Pj,"ax",@progbits
	.align	128
        .global         _ZN13group_norm_v214gn_cuda_kernelI13__nv_bfloat16Li320ELi1ELi32ELi40ELi64ELb0ELi64ELi40ELi40ELi4ELb0ELi116ELb0ELb0ENS_16CompileConditionILi900EEEEEvPT_PKS4_S7_S7_flPfS8_Pj
        .type           _ZN13group_norm_v214gn_cuda_kernelI13__nv_bfloat16Li320ELi1ELi32ELi40ELi64ELb0ELi64ELi40ELi40ELi4ELb0ELi116ELb0ELb0ENS_16CompileConditionILi900EEEEEvPT_PKS4_S7_S7_flPfS8_Pj,@function
        .size           _ZN13group_norm_v214gn_cuda_kernelI13__nv_bfloat16Li320ELi1ELi32ELi40ELi64ELb0ELi64ELi40ELi40ELi4ELb0ELi116ELb0ELb0ENS_16CompileConditionILi900EEEEEvPT_PKS4_S7_S7_flPfS8_Pj,(.L_x_444 - _ZN13group_norm_v214gn_cuda_kernelI13__nv_bfloat16Li320ELi1ELi32ELi40ELi64ELb0ELi64ELi40ELi40ELi4ELb0ELi116ELb0ELb0ENS_16CompileConditionILi900EEEEEvPT_PKS4_S7_S7_flPfS8_Pj)
        .other          _ZN13group_norm_v214gn_cuda_kernelI13__nv_bfloat16Li320ELi1ELi32ELi40ELi64ELb0ELi64ELi40ELi40ELi4ELb0ELi116ELb0ELb0ENS_16CompileConditionILi900EEEEEvPT_PKS4_S7_S7_flPfS8_Pj,@"STO_CUDA_ENTRY STV_DEFAULT"
_ZN13group_norm_v214gn_cuda_kernelI13__nv_bfloat16Li320ELi1ELi32ELi40ELi64ELb0ELi64ELi40ELi40ELi4ELb0ELi116ELb0ELb0ENS_16CompileConditionILi900EEEEEvPT_PKS4_S7_S7_flPfS8_Pj:
.text._ZN13group_norm_v214gn_cuda_kernelI13__nv_bfloat16Li320ELi1ELi32ELi40ELi64ELb0ELi64ELi40ELi40ELi4ELb0ELi116ELb0ELb0ENS_16CompileConditionILi900EEEEEvPT_PKS4_S7_S7_flPfS8_Pj:
[----:B------:R-:W-:Y:S01]  /*0000*/  LDC R1, c[0x0][0x28] ;  /* 0x00000a00ff017b82 */ /* 0x000fe20000000800 */
[----:B------:R-:W0:Y:S01]  /*0010*/  S2R R10, SR_TID.X ;  /* 0x00000000000a7919 */ /* 0x000e220000002100 */
[----:B------:R-:W-:Y:S01]  /*0020*/  ULDC.64 UR4, c[0x0][0x218] ;  /* 0x0000860000047ab9 */ /* 0x000fe20000000a00 */
[----:B------:R-:W-:Y:S01]  /*0030*/  ULDC.64 UR6, c[0x0][0x208] ;  /* 0x0000820000067ab9 */ /* 0x000fe20000000a00 */
[----:B------:R-:W-:Y:S01]  /*0040*/  ULDC.64 UR8, c[0x0][0x228] ;  /* 0x00008a0000087ab9 */ /* 0x000fe20000000a00 */
[----:B------:R-:W1:Y:S01]  /*0050*/  S2R R16, SR_CTAID.Y ;  /* 0x0000000000107919 */ /* 0x000e620000002600 */
[----:B0-----:R-:W-:Y:S01]  /*0060*/  IMAD.WIDE.U32 R2, R10, -0x33333333, RZ ;  /* 0xcccccccd0a027825 */ /* 0x001fe200078e00ff */
[----:B-1----:R-:W-:-:S04]  /*0070*/  LOP3.LUT R0, R16, 0x1f, RZ, 0xc0, !PT ;  /* 0x0000001f10007812 */ /* 0x002fc800078ec0ff */
[----:B------:R-:W-:Y:S02]  /*0080*/  SHF.R.U32.HI R7, RZ, 0x3, R3 ;  /* 0x00000003ff077819 */ /* 0x000fe40000011603 */
[----:B------:R-:W-:-:S03]  /*0090*/  SHF.R.U32.HI R4, RZ, 0x5, R16 ;  /* 0x00000005ff047819 */ /* 0x000fc60000011610 */
[----:B------:R-:W-:Y:S02]  /*00a0*/  IMAD R3, R7, -0xa, R10 ;  /* 0xfffffff607037824 */ /* 0x000fe400078e020a */
[----:B------:R-:W-:-:S04]  /*00b0*/  IMAD.WIDE.U32 R4, R4, 0x14000, RZ ;  /* 0x0001400004047825 */ /* 0x000fc800078e00ff */
[----:B------:R-:W-:Y:S02]  /*00c0*/  IMAD R2, R0, 0xa, R3 ;  /* 0x0000000a00027824 */ /* 0x000fe400078e0203 */
[----:B------:R-:W-:-:S03]  /*00d0*/  IMAD R7, R7, 0x500, RZ ;  /* 0x0000050007077824 */ /* 0x000fc600078e02ff */
[----:B------:R-:W-:-:S04]  /*00e0*/  SHF.L.U32 R2, R2, 0x2, RZ ;  /* 0x0000000202027819 */ /* 0x000fc800000006ff */
[----:B------:R-:W-:-:S04]  /*00f0*/  LOP3.LUT R14, R4, R2, RZ, 0xfc, !PT ;  /* 0x00000002040e7212 */ /* 0x000fc800078efcff */
[----:B------:R-:W-:-:S04]  /*0100*/  IADD3 R14, P0, R7, R14, RZ ;  /* 0x0000000e070e7210 */ /* 0x000fc80007f1e0ff */
[----:B------:R-:W-:Y:S02]  /*0110*/  IADD3.X R5, RZ, R5, RZ, P0, !PT ;  /* 0x00000005ff057210 */ /* 0x000fe400007fe4ff */
[C---:B------:R-:W-:Y:S02]  /*0120*/  SHF.L.U32 R12, R14.reuse, 0x1, RZ ;  /* 0x000000010e0c7819 */ /* 0x040fe400000006ff */
[----:B------:R-:W-:Y:S02]  /*0130*/  SHF.L.U64.HI R14, R14, 0x1, R5 ;  /* 0x000000010e0e7819 */ /* 0x000fe40000010205 */
[----:B------:R-:W-:-:S04]  /*0140*/  IADD3 R8, P0, R12, UR4, RZ ;  /* 0x000000040c087c10 */ /* 0x000fc8000ff1e0ff */
[----:B------:R-:W-:Y:S01]  /*0150*/  IADD3.X R9, R14, UR5, RZ, P0, !PT ;  /* 0x000000050e097c10 */ /* 0x000fe200087fe4ff */
[----:B------:R-:W-:Y:S01]  /*0160*/  IMAD.SHL.U32 R6, R2, 0x2, RZ ;  /* 0x0000000202067824 */ /* 0x000fe200078e00ff */
[----:B------:R-:W-:-:S03]  /*0170*/  ULDC.64 UR4, c[0x0][0x220] ;  /* 0x0000880000047ab9 */ /* 0x000fc60000000a00 */
[----:B------:R-:W2:Y:S04]  /*0180*/  LDG.E.64.CONSTANT R18, desc[UR6][R8.64] ;  /* 0x0000000608127981 */ /* 0x000ea8000c1e9b00 */
[----:B------:R0:W3:Y:S01]  /*0190*/  LDG.E.64.CONSTANT R22, desc[UR6][R8.64+0x14000] ;  /* 0x0140000608167981 */ /* 0x0000e2000c1e9b00 */
[C---:B------:R-:W-:Y:S02]  /*01a0*/  IADD3 R4, P0, R6.reuse, UR4, RZ ;  /* 0x0000000406047c10 */ /* 0x040fe4000ff1e0ff */
[----:B------:R-:W-:Y:S02]  /*01b0*/  SHF.R.U32.HI R3, RZ, 0x1f, R2 ;  /* 0x0000001fff037819 */ /* 0x000fe40000011602 */
[----:B------:R-:W-:Y:S02]  /*01c0*/  IADD3 R6, P1, R6, UR8, RZ ;  /* 0x0000000806067c10 */ /* 0x000fe4000ff3e0ff */
[----:B------:R-:W-:-:S02]  /*01d0*/  IADD3.X R5, R3, UR5, RZ, P0, !PT ;  /* 0x0000000503057c10 */ /* 0x000fc400087fe4ff */
[----:B------:R-:W-:-:S04]  /*01e0*/  IADD3.X R7, R3, UR9, RZ, P1, !PT ;  /* 0x0000000903077c10 */ /* 0x000fc80008ffe4ff */
[----:B------:R-:W5:Y:S04]  /*01f0*/  LDG.E.64.CONSTANT R4, desc[UR6][R4.64] ;  /* 0x0000000604047981 */ /* 0x000f68000c1e9b00 */
[----:B------:R-:W5:Y:S01]  /*0200*/  LDG.E.64.CONSTANT R6, desc[UR6][R6.64] ;  /* 0x0000000606067981 */ /* 0x000f62000c1e9b00 */
[----:B------:R-:W-:-:S13]  /*0210*/  LOP3.LUT P0, RZ, R10, 0x1f, RZ, 0xc0, !PT ;  /* 0x0000001f0aff7812 */ /* 0x000fda000780c0ff */
[----:B------:R-:W1:Y:S01]  /*0220*/  @!P0 S2R R24, SR_CgaCtaId ;  /* 0x0000000000188919 */ /* 0x000e620000008800 */
[C---:B--2---:R-:W-:Y:S02]  /*0230*/  PRMT R21, R18.reuse, 0x7632, R21 ;  /* 0x0000763212157816 */ /* 0x044fe40000000015 */
[----:B------:R-:W-:Y:S02]  /*0240*/  SHF.L.U32 R3, R18, 0x10, RZ ;  /* 0x0000001012037819 */ /* 0x000fe400000006ff */
[----:B------:R-:W-:Y:S02]  /*0250*/  SHF.L.U32 R21, R21, 0x10, RZ ;  /* 0x0000001015157819 */ /* 0x000fe400000006ff */
[----:B------:R-:W-:Y:S01]  /*0260*/  PRMT R17, R19, 0x7632, R17 ;  /* 0x0000763213117816 */ /* 0x000fe20000000011 */
[----:B0-----:R-:W-:Y:S01]  /*0270*/  FADD.FTZ R8, RZ, R3 ;  /* 0x00000003ff087221 */ /* 0x001fe20000010000 */
[----:B------:R-:W-:Y:S01]  /*0280*/  FFMA.FTZ R18, R3, R3, RZ ;  /* 0x0000000303127223 */ /* 0x000fe200000100ff */
[----:B------:R-:W-:-:S02]  /*0290*/  SHF.L.U32 R19, R19, 0x10, RZ ;  /* 0x0000001013137819 */ /* 0x000fc400000006ff */
[----:B------:R-:W-:Y:S01]  /*02a0*/  FADD.FTZ R8, R8, R21 ;  /* 0x0000001508087221 */ /* 0x000fe20000010000 */
[----:B------:R-:W-:Y:S01]  /*02b0*/  FFMA.FTZ R18, R21, R21, R18 ;  /* 0x0000001515127223 */ /* 0x000fe20000010012 */
[----:B------:R-:W-:Y:S01]  /*02c0*/  IMAD.U32 R17, R17, 0x10000, RZ ;  /* 0x0001000011117824 */ /* 0x000fe200078e00ff */
[----:B---3--:R-:W-:Y:S01]  /*02d0*/  PRMT R13, R22, 0x7632, R13 ;  /* 0x00007632160d7816 */ /* 0x008fe2000000000d */
[----:B------:R-:W-:Y:S01]  /*02e0*/  FADD.FTZ R8, R8, R19 ;  /* 0x0000001308087221 */ /* 0x000fe20000010000 */
[----:B------:R-:W-:Y:S01]  /*02f0*/  FFMA.FTZ R18, R19, R19, R18 ;  /* 0x0000001313127223 */ /* 0x000fe20000010012 */
[----:B------:R-:W-:Y:S02]  /*0300*/  SHF.L.U32 R15, R22, 0x10, RZ ;  /* 0x00000010160f7819 */ /* 0x000fe400000006ff */
[----:B------:R-:W-:Y:S01]  /*0310*/  FADD.FTZ R8, R8, R17 ;  /* 0x0000001108087221 */ /* 0x000fe20000010000 */
[----:B------:R-:W-:Y:S01]  /*0320*/  FFMA.FTZ R18, R17, R17, R18 ;  /* 0x0000001111127223 */ /* 0x000fe20000010012 */
[----:B------:R-:W-:-:S02]  /*0330*/  SHF.L.U32 R13, R13, 0x10, RZ ;  /* 0x000000100d0d7819 */ /* 0x000fc400000006ff */
[----:B------:R-:W-:Y:S01]  /*0340*/  FADD.FTZ R8, R8, R15 ;  /* 0x0000000f08087221 */ /* 0x000fe20000010000 */
[----:B------:R-:W-:Y:S01]  /*0350*/  FFMA.FTZ R18, R15, R15, R18 ;  /* 0x0000000f0f127223 */ /* 0x000fe20000010012 */
[C---:B------:R-:W-:Y:S02]  /*0360*/  PRMT R25, R23.reuse, 0x7632, R25 ;  /* 0x0000763217197816 */ /* 0x040fe40000000019 */
[----:B------:R-:W-:Y:S01]  /*0370*/  SHF.L.U32 R23, R23, 0x10, RZ ;  /* 0x0000001017177819 */ /* 0x000fe200000006ff */
[----:B------:R-:W-:Y:S01]  /*0380*/  FADD.FTZ R8, R8, R13 ;  /* 0x0000000d08087221 */ /* 0x000fe20000010000 */
[----:B------:R-:W-:Y:S01]  /*0390*/  FFMA.FTZ R18, R13, R13, R18 ;  /* 0x0000000d0d127223 */ /* 0x000fe20000010012 */
[----:B------:R-:W-:Y:S02]  /*03a0*/  IMAD.U32 R25, R25, 0x10000, RZ ;  /* 0x0001000019197824 */ /* 0x000fe400078e00ff */
[----:B------:R-:W-:Y:S01]  /*03b0*/  FADD.FTZ R8, R8, R23 ;  /* 0x0000001708087221 */ /* 0x000fe20000010000 */
[----:B------:R-:W-:-:S03]  /*03c0*/  FFMA.FTZ R18, R23, R23, R18 ;  /* 0x0000001717127223 */ /* 0x000fc60000010012 */
[----:B------:R-:W-:Y:S01]  /*03d0*/  FADD.FTZ R8, R8, R25 ;  /* 0x0000001908087221 */ /* 0x000fe20000010000 */
[----:B------:R-:W-:-:S04]  /*03e0*/  FFMA.FTZ R18, R25, R25, R18 ;  /* 0x0000001919127223 */ /* 0x000fc80000010012 */
        /* <DEDUP_REMOVED lines=11> */
[----:B------:R-:W-:Y:S01]  /*04a0*/  @!P0 SHF.R.U32.HI R20, RZ, 0x2, R10 ;  /* 0x00000002ff148819 */ /* 0x000fe2000001160a */
[----:B--2---:R-:W-:-:S03]  /*04b0*/  FADD.FTZ R29, R22, R29 ;  /* 0x0000001d161d7221 */ /* 0x004fc60000010000 */
[----:B------:R-:W0:Y:S01]  /*04c0*/  SHFL.BFLY PT, R8, R27, 0x2, 0x1f ;  /* 0x0c401f001b087f89 */ /* 0x000e2200000e0000 */
[----:B------:R-:W-:Y:S02]  /*04d0*/  @!P0 MOV R22, 0x400 ;  /* 0x0000040000168802 */ /* 0x000fe40000000f00 */
[----:B------:R-:W-:Y:S01]  /*04e0*/  @!P0 LOP3.LUT R20, R20, 0x3ffffff8, RZ, 0xc0, !PT ;  /* 0x3ffffff814148812 */ /* 0x000fe200078ec0ff */
[----:B------:R-:W2:Y:S01]  /*04f0*/  SHFL.BFLY PT, R18, R29, 0x2, 0x1f ;  /* 0x0c401f001d127f89 */ /* 0x000ea200000e0000 */
[----:B-1----:R-:W-:-:S04]  /*0500*/  @!P0 LEA R22, R24, R22, 0x18 ;  /* 0x0000001618168211 */ /* 0x002fc800078ec0ff */
[----:B------:R-:W-:Y:S01]  /*0510*/  @!P0 IADD3 R20, R20, R22, RZ ;  /* 0x0000001614148210 */ /* 0x000fe20007ffe0ff */
[----:B0-----:R-:W-:Y:S01]  /*0520*/  FADD.FTZ R11, R27, R8 ;  /* 0x000000081b0b7221 */ /* 0x001fe20000010000 */
[----:B--2---:R-:W-:-:S04]  /*0530*/  FADD.FTZ R18, R29, R18 ;  /* 0x000000121d127221 */ /* 0x004fc80000010000 */
[----:B------:R-:W0:Y:S04]  /*0540*/  SHFL.BFLY PT, R8, R11, 0x1, 0x1f ;  /* 0x0c201f000b087f89 */ /* 0x000e2800000e0000 */
[----:B------:R-:W1:Y:S01]  /*0550*/  SHFL.BFLY PT, R9, R18, 0x1, 0x1f ;  /* 0x0c201f0012097f89 */ /* 0x000e6200000e0000 */
[----:B0-----:R-:W-:Y:S01]  /*0560*/  @!P0 FADD.FTZ R8, R11, R8 ;  /* 0x000000080b088221 */ /* 0x001fe20000010000 */
[----:B-1----:R-:W-:-:S05]  /*0570*/  @!P0 FADD.FTZ R9, R18, R9 ;  /* 0x0000000912098221 */ /* 0x002fca0000010000 */
[----:B------:R0:W-:Y:S01]  /*0580*/  @!P0 STS.64 [R20], R8 ;  /* 0x0000000814008388 */ /* 0x0001e20000000a00 */
[----:B------:R-:W-:Y:S01]  /*0590*/  BAR.SYNC.DEFER_BLOCKING 0x0 ;  /* 0x0000000000007b1d */ /* 0x000fe20000010000 */
[----:B------:R-:W-:-:S13]  /*05a0*/  ISETP.GT.U32.AND P0, PT, R10, 0x1f, PT ;  /* 0x0000001f0a00780c */ /* 0x000fda0003f04070 */
[----:B0-----:R-:W-:Y:S05]  /*05b0*/  @P0 BRA `(.L_x_164) ;  /* 0x0000000000880947 */ /* 0x001fea0003800000 */
[----:B------:R-:W-:Y:S01]  /*05c0*/  ISETP.GT.U32.AND P0, PT, R10, 0x9, PT ;  /* 0x000000090a00780c */ /* 0x000fe20003f04070 */
[----:B------:R-:W-:-:S12]  /*05d0*/  UMOV UR4, 0xffffffff ;  /* 0xffffffff00047882 */ /* 0x000fd80000000000 */
[----:B------:R-:W0:Y:S01]  /*05e0*/  @!P0 S2R R9, SR_CgaCtaId ;  /* 0x0000000000098919 */ /* 0x000e220000008800 */
[----:B------:R-:W-:-:S04]  /*05f0*/  @!P0 MOV R8, 0x400 ;  /* 0x0000040000088802 */ /* 0x000fc80000000f00 */
[----:B0-----:R-:W-:Y:S02]  /*0600*/  @!P0 LEA R11, R9, R8, 0x18 ;  /* 0x00000008090b8211 */ /* 0x001fe400078ec0ff */
        /* <DEDUP_REMOVED lines=19> */
.L_x_176:
[----:B------:R-:W-:Y:S01]  /*0740*/  ISETP.NE.AND P0, PT, R10, RZ, PT ;  /* 0x000000ff0a00720c */ /* 0x000fe20003f05270 */
[----:B---3--:R-:W-:-:S12]  /*0750*/  FADD.FTZ R22, R28, R22 ;  /* 0x000000161c167221 */ /* 0x008fd80000010000 */
[----:B------:R-:W1:Y:S01]  /*0760*/  @!P0 S2R R18, SR_CgaCtaId ;  /* 0x0000000000128919 */ /* 0x000e620000008800 */
[----:B------:R-:W-:Y:S01]  /*0770*/  @!P0 FMUL.FTZ R8, R8, 0.00039062500582076609135 ;  /* 0x39cccccd08088820 */ /* 0x000fe20000410000 */
[----:B0-----:R-:W-:-:S03]  /*0780*/  @!P0 MOV R11, 0x400 ;  /* 0x00000400000b8802 */ /* 0x001fc60000000f00 */
[----:B------:R-:W-:-:S04]  /*0790*/  @!P0 FMUL.FTZ R9, R8, R8 ;  /* 0x0000000808098220 */ /* 0x000fc80000410000 */
[----:B------:R-:W-:-:S05]  /*07a0*/  @!P0 FFMA.FTZ R9, R22, 0.00039062500582076609135, -R9 ;  /* 0x39cccccd16098823 */ /* 0x000fca0000010809 */
[----:B------:R-:W-:Y:S02]  /*07b0*/  @!P0 FMNMX.FTZ R9, RZ, R9, !PT ;  /* 0x00000009ff098209 */ /* 0x000fe40007810000 */
[----:B-1----:R-:W-:-:S05]  /*07c0*/  @!P0 LEA R11, R18, R11, 0x18 ;  /* 0x0000000b120b8211 */ /* 0x002fca00078ec0ff */
[----:B------:R0:W-:Y:S02]  /*07d0*/  @!P0 STS.64 [R11+0x50], R8 ;  /* 0x000050080b008388 */ /* 0x0001e40000000a00 */
.L_x_164:
[----:B------:R-:W-:Y:S05]  /*07e0*/  WARPSYNC.ALL ;  /* 0x0000000000007948 */ /* 0x000fea0003800000 */
[----:B------:R-:W-:Y:S01]  /*07f0*/  ULDC.64 UR4, c[0x0][0x240] ;  /* 0x0000900000047ab9 */ /* 0x000fe20000000a00 */
[----:B------:R-:W-:Y:S01]  /*0800*/  BSSY B0, `(.L_x_166) ;  /* 0x000000f000007945 */ /* 0x000fe20003800000 */
[----:B------:R-:W-:Y:S01]  /*0810*/  BAR.SYNC.DEFER_BLOCKING 0x0 ;  /* 0x0000000000007b1d */ /* 0x000fe20000010000 */
[----:B------:R-:W-:-:S04]  /*0820*/  ISETP.NE.U32.AND P0, PT, RZ, UR4, PT ;  /* 0x00000004ff007c0c */ /* 0x000fc8000bf05070 */
[----:B------:R-:W-:-:S04]  /*0830*/  ISETP.NE.AND.EX P0, PT, RZ, UR5, PT, P0 ;  /* 0x00000005ff007c0c */ /* 0x000fc8000bf05300 */
[----:B------:R-:W-:-:S13]  /*0840*/  ISETP.NE.OR P0, PT, R10, RZ, !P0 ;  /* 0x000000ff0a00720c */ /* 0x000fda0004705670 */
[----:B------:R-:W-:Y:S05]  /*0850*/  @P0 BRA `(.L_x_167) ;  /* 0x0000000000240947 */ /* 0x000fea0003800000 */
[----:B------:R-:W1:Y:S01]  /*0860*/  S2UR UR5, SR_CgaCtaId ;  /* 0x00000000000579c3 */ /* 0x000e620000008800 */
[----:B------:R-:W-:Y:S01]  /*0870*/  UMOV UR4, 0x400 ;  /* 0x0000040000047882 */ /* 0x000fe20000000000 */
[----:B------:R-:W-:-:S04]  /*0880*/  LOP3.LUT R27, R16, 0xffffffe0, RZ, 0xc0, !PT ;  /* 0xffffffe0101b7812 */ /* 0x000fc800078ec0ff */
[----:B------:R-:W-:Y:S02]  /*0890*/  LOP3.LUT R27, R27, 0x1f, R16, 0xf8, !PT ;  /* 0x0000001f1b1b7812 */ /* 0x000fe400078ef810 */
[----:B0-----:R-:W0:Y:S01]  /*08a0*/  LDC.64 R10, c[0x0][0x240] ;  /* 0x00009000ff0a7b82 */ /* 0x001e220000000a00 */
[----:B-1----:R-:W-:Y:S02]  /*08b0*/  ULEA UR4, UR5, UR4, 0x18 ;  /* 0x0000000405047291 */ /* 0x002fe4000f8ec03f */
[----:B0-----:R-:W-:-:S07]  /*08c0*/  IMAD.WIDE.U32 R10, R27, 0x8, R10 ;  /* 0x000000081b0a7825 */ /* 0x001fce00078e000a */
[----:B------:R-:W0:Y:S04]  /*08d0*/  LDS.64 R8, [UR4+0x50] ;  /* 0x00005004ff087984 */ /* 0x000e280008000a00 */
[----:B0-----:R1:W-:Y:S02]  /*08e0*/  STG.E.64 desc[UR6][R10.64], R8 ;  /* 0x000000080a007986 */ /* 0x0013e4000c101b06 */
.L_x_167:
[----:B------:R-:W-:Y:S05]  /*08f0*/  BSYNC B0 ;  /* 0x0000000000007941 */ /* 0x000fea0003800000 */
.L_x_166:
[----:B------:R-:W2:Y:S01]  /*0900*/  S2UR UR5, SR_CgaCtaId ;  /* 0x00000000000579c3 */ /* 0x000ea20000008800 */
[----:B------:R-:W-:Y:S01]  /*0910*/  IADD3 R0, RZ, -R0, RZ ;  /* 0x80000000ff007210 */ /* 0x000fe20007ffe0ff */
[----:B------:R-:W-:Y:S01]  /*0920*/  UMOV UR4, 0x400 ;  /* 0x0000040000047882 */ /* 0x000fe20000000000 */
[----:B01----:R-:W-:Y:S01]  /*0930*/  IMAD.WIDE.U32 R8, R2, -0x33333333, RZ ;  /* 0xcccccccd02087825 */ /* 0x003fe200078e00ff */
[----:B------:R-:W-:Y:S01]  /*0940*/  UIADD3 UR4, UR4, 0x50, URZ ;  /* 0x0000005004047890 */ /* 0x000fe2000fffe03f */
[----:B-----5:R-:W-:Y:S02]  /*0950*/  SHF.L.U32 R16, R4, 0x10, RZ ;  /* 0x0000001004107819 */ /* 0x020fe400000006ff */
[----:B------:R-:W-:Y:S01]  /*0960*/  IMAD.MOV.U32 R8, RZ, RZ, R0 ;  /* 0x000000ffff087224 */ /* 0x000fe200078e0000 */
[----:B------:R-:W-:Y:S02]  /*0970*/  SHF.L.U32 R11, R6, 0x10, RZ ;  /* 0x00000010060b7819 */ /* 0x000fe400000006ff */
[----:B------:R-:W-:-:S02]  /*0980*/  PRMT R4, R4, 0x7632, R4 ;  /* 0x0000763204047816 */ /* 0x000fc40000000004 */
[----:B------:R-:W-:-:S03]  /*0990*/  LEA.HI R8, R9, R8, RZ, 0x1b ;  /* 0x0000000809087211 */ /* 0x000fc600078fd8ff */
[----:B------:R-:W-:Y:S01]  /*09a0*/  IMAD.U32 R4, R4, 0x10000, RZ ;  /* 0x0001000004047824 */ /* 0x000fe200078e00ff */
[----:B--2---:R-:W-:-:S06]  /*09b0*/  ULEA UR4, UR5, UR4, 0x18 ;  /* 0x0000000405047291 */ /* 0x004fcc000f8ec03f */
[----:B------:R-:W-:Y:S01]  /*09c0*/  LEA R8, R8, UR4, 0x3 ;  /* 0x0000000408087c11 */ /* 0x000fe2000f8e18ff */
[----:B------:R-:W-:-:S05]  /*09d0*/  ULDC UR4, c[0x0][0x230] ;  /* 0x00008c0000047ab9 */ /* 0x000fca0000000800 */
[----:B------:R-:W0:Y:S02]  /*09e0*/  LDS.64 R8, [R8] ;  /* 0x0000000008087984 */ /* 0x000e240000000a00 */
[----:B0-----:R-:W-:Y:S01]  /*09f0*/  FADD.FTZ R2, R9, UR4 ;  /* 0x0000000409027e21 */ /* 0x001fe20008010000 */
[--C-:B------:R-:W-:Y:S01]  /*0a00*/  FADD.FTZ R3, R3, -R8.reuse ;  /* 0x8000000803037221 */ /* 0x100fe20000010000 */
[--C-:B------:R-:W-:Y:S01]  /*0a10*/  FADD.FTZ R15, R15, -R8.reuse ;  /* 0x800000080f0f7221 */ /* 0x100fe20000010000 */
[--C-:B------:R-:W-:Y:S01]  /*0a20*/  FADD.FTZ R9, R13, -R8.reuse ;  /* 0x800000080d097221 */ /* 0x100fe20000010000 */
[--C-:B------:R-:W-:Y:S01]  /*0a30*/  FADD.FTZ R17, R17, -R8.reuse ;  /* 0x8000000811117221 */ /* 0x100fe20000010000 */
[--C-:B------:R-:W-:Y:S01]  /*0a40*/  FADD.FTZ R21, R21, -R8.reuse ;  /* 0x8000000815157221 */ /* 0x100fe20000010000 */
[----:B------:R-:W0:Y:S01]  /*0a50*/  MUFU.RSQ R2, R2 ;  /* 0x0000000200027308 */ /* 0x000e220000001400 */
[--C-:B------:R-:W-:Y:S01]  /*0a60*/  FADD.FTZ R19, R19, -R8.reuse ;  /* 0x8000000813137221 */ /* 0x100fe20000010000 */
[--C-:B------:R-:W-:Y:S01]  /*0a70*/  FADD.FTZ R23, R23, -R8.reuse ;  /* 0x8000000817177221 */ /* 0x100fe20000010000 */
[----:B------:R-:W-:Y:S01]  /*0a80*/  FADD.FTZ R25, R25, -R8 ;  /* 0x8000000819197221 */ /* 0x000fe20000010000 */
[----:B------:R-:W-:-:S02]  /*0a90*/  ULDC.64 UR4, c[0x0][0x210] ;  /* 0x0000840000047ab9 */ /* 0x000fc40000000a00 */
[----:B------:R-:W-:Y:S01]  /*0aa0*/  IADD3 R12, P0, R12, UR4, RZ ;  /* 0x000000040c0c7c10 */ /* 0x000fe2000ff1e0ff */
[----:B0-----:R-:W-:Y:S01]  /*0ab0*/  FMUL.FTZ R13, R3, R2 ;  /* 0x00000002030d7220 */ /* 0x001fe20000410000 */
[C---:B------:R-:W-:Y:S01]  /*0ac0*/  FMUL.FTZ R15, R2.reuse, R15 ;  /* 0x0000000f020f7220 */ /* 0x040fe20000410000 */
[----:B------:R-:W-:Y:S01]  /*0ad0*/  FMUL.FTZ R8, R2, R17 ;  /* 0x0000001102087220 */ /* 0x000fe20000410000 */
[----:B------:R-:W-:Y:S01]  /*0ae0*/  PRMT R17, R5, 0x7632, R17 ;  /* 0x0000763205117816 */ /* 0x000fe20000000011 */
[--C-:B------:R-:W-:Y:S01]  /*0af0*/  FFMA.FTZ R13, R13, R16, R11.reuse ;  /* 0x000000100d0d7223 */ /* 0x100fe2000001000b */
[----:B------:R-:W-:Y:S01]  /*0b00*/  FFMA.FTZ R11, R16, R15, R11 ;  /* 0x0000000f100b7223 */ /* 0x000fe2000001000b */
[----:B------:R-:W-:Y:S01]  /*0b10*/  PRMT R15, R6, 0x7632, R15 ;  /* 0x00007632060f7816 */ /* 0x000fe2000000000f */
[C---:B------:R-:W-:Y:S01]  /*0b20*/  FMUL.FTZ R10, R2.reuse, R21 ;  /* 0x00000015020a7220 */ /* 0x040fe20000410000 */
[----:B------:R-:W-:Y:S01]  /*0b30*/  PRMT R16, R7, 0x7632, R16 ;  /* 0x0000763207107816 */ /* 0x000fe20000000010 */
[C---:B------:R-:W-:Y:S01]  /*0b40*/  FMUL.FTZ R3, R2.reuse, R19 ;  /* 0x0000001302037220 */ /* 0x040fe20000410000 */
[----:B------:R-:W-:Y:S01]  /*0b50*/  SHF.L.U32 R6, R5, 0x10, RZ ;  /* 0x0000001005067819 */ /* 0x000fe200000006ff */
[C---:B------:R-:W-:Y:S01]  /*0b60*/  FMUL.FTZ R9, R2.reuse, R9 ;  /* 0x0000000902097220 */ /* 0x040fe20000410000 */
[----:B------:R-:W-:Y:S01]  /*0b70*/  SHF.L.U32 R5, R15, 0x10, RZ ;  /* 0x000000100f057819 */ /* 0x000fe200000006ff */
[----:B------:R-:W-:Y:S01]  /*0b80*/  FMUL.FTZ R0, R2, R23 ;  /* 0x0000001702007220 */ /* 0x000fe20000410000 */
[----:B------:R-:W-:Y:S01]  /*0b90*/  SHF.L.U32 R17, R17, 0x10, RZ ;  /* 0x0000001011117819 */ /* 0x000fe200000006ff */
[----:B------:R-:W-:Y:S01]  /*0ba0*/  IMAD.U32 R16, R16, 0x10000, RZ ;  /* 0x0001000010107824 */ /* 0x000fe200078e00ff */
[----:B------:R-:W-:Y:S01]  /*0bb0*/  SHF.L.U32 R7, R7, 0x10, RZ ;  /* 0x0000001007077819 */ /* 0x000fe200000006ff */
[----:B------:R-:W-:Y:S01]  /*0bc0*/  FMUL.FTZ R2, R2, R25 ;  /* 0x0000001902027220 */ /* 0x000fe20000410000 */
[--C-:B------:R-:W-:Y:S01]  /*0bd0*/  FFMA.FTZ R10, R10, R4, R5.reuse ;  /* 0x000000040a0a7223 */ /* 0x100fe20000010005 */
[--C-:B------:R-:W-:Y:S01]  /*0be0*/  FFMA.FTZ R8, R8, R17, R16.reuse ;  /* 0x0000001108087223 */ /* 0x100fe20000010010 */
[----:B------:R-:W-:Y:S01]  /*0bf0*/  FFMA.FTZ R4, R4, R9, R5 ;  /* 0x0000000904047223 */ /* 0x000fe20000010005 */
[--C-:B------:R-:W-:Y:S01]  /*0c00*/  FFMA.FTZ R15, R3, R6, R7.reuse ;  /* 0x00000006030f7223 */ /* 0x100fe20000010007 */
[----:B------:R-:W-:Y:S01]  /*0c10*/  FFMA.FTZ R0, R6, R0, R7 ;  /* 0x0000000006007223 */ /* 0x000fe20000010007 */
[----:B------:R-:W-:Y:S01]  /*0c20*/  FFMA.FTZ R17, R17, R2, R16 ;  /* 0x0000000211117223 */ /* 0x000fe20000010010 */
[----:B------:R-:W-:-:S02]  /*0c30*/  F2FP.BF16.F32.PACK_AB R3, R10, R13 ;  /* 0x0000000d0a03723e */ /* 0x000fc400000010ff */
[----:B------:R-:W-:Y:S02]  /*0c40*/  F2FP.BF16.F32.PACK_AB R15, R8, R15 ;  /* 0x0000000f080f723e */ /* 0x000fe400000010ff */
[----:B------:R-:W-:Y:S02]  /*0c50*/  F2FP.BF16.F32.PACK_AB R11, R4, R11 ;  /* 0x0000000b040b723e */ /* 0x000fe400000010ff */
[----:B------:R-:W-:Y:S02]  /*0c60*/  F2FP.BF16.F32.PACK_AB R0, R17, R0 ;  /* 0x000000001100723e */ /* 0x000fe400000010ff */
[----:B------:R-:W-:Y:S02]  /*0c70*/  IADD3.X R13, R14, UR5, RZ, P0, !PT ;  /* 0x000000050e0d7c10 */ /* 0x000fe400087fe4ff */
[----:B------:R-:W-:Y:S02]  /*0c80*/  PRMT R6, R3, 0x7632, R6 ;  /* 0x0000763203067816 */ /* 0x000fe40000000006 */
[----:B------:R-:W-:Y:S01]  /*0c90*/  PRMT R2, R15, 0x7632, R2 ;  /* 0x000076320f027816 */ /* 0x000fe20000000002 */
[----:B------:R-:W-:Y:S01]  /*0ca0*/  STG.E.U16 desc[UR6][R12.64], R3 ;  /* 0x000000030c007986 */ /* 0x000fe2000c101506 */
[----:B------:R-:W-:-:S02]  /*0cb0*/  PRMT R4, R11, 0x7632, R4 ;  /* 0x000076320b047816 */ /* 0x000fc40000000004 */
[----:B------:R-:W-:Y:S01]  /*0cc0*/  PRMT R5, R0, 0x7632, R5 ;  /* 0x0000763200057816 */ /* 0x000fe20000000005 */
[----:B------:R-:W-:Y:S04]  /*0cd0*/  STG.E.U16 desc[UR6][R12.64+0x2], R6 ;  /* 0x000002060c007986 */ /* 0x000fe8000c101506 */
[----:B------:R-:W-:Y:S04]  /*0ce0*/  STG.E.U16 desc[UR6][R12.64+0x4], R15 ;  /* 0x0000040f0c007986 */ /* 0x000fe8000c101506 */
[----:B------:R-:W-:Y:S04]  /*0cf0*/  STG.E.U16 desc[UR6][R12.64+0x6], R2 ;  /* 0x000006020c007986 */ /* 0x000fe8000c101506 */
[----:B------:R-:W-:Y:S04]  /*0d00*/  STG.E.U16 desc[UR6][R12.64+0x14000], R11 ;  /* 0x0140000b0c007986 */ /* 0x000fe8000c101506 */
[----:B------:R-:W-:Y:S04]  /*0d10*/  STG.E.U16 desc[UR6][R12.64+0x14002], R4 ;  /* 0x014002040c007986 */ /* 0x000fe8000c101506 */
[----:B------:R-:W-:Y:S04]  /*0d20*/  STG.E.U16 desc[UR6][R12.64+0x14004], R0 ;  /* 0x014004000c007986 */ /* 0x000fe8000c101506 */
[----:B------:R-:W-:Y:S01]  /*0d30*/  STG.E.U16 desc[UR6][R12.64+0x14006], R5 ;  /* 0x014006050c007986 */ /* 0x000fe2000c101506 */
[----:B------:R-:W-:Y:S05]  /*0d40*/  EXIT ;  /* 0x000000000000794d */ /* 0x000fea0003800000 */
.L_x_165:
[----:B------:R-:W-:Y:S01]  /*0d50*/  HFMA2.MMA R20, -RZ, RZ, 0, 4.76837158203125e-07 ;  /* 0x00000008ff147435 */ /* 0x000fe200000001ff */
[----:B-1----:R-:W-:Y:S01]  /*0d60*/  MOV R27, R8 ;  /* 0x00000008001b7202 */ /* 0x002fe20000000f00 */
[----:B0-----:R-:W-:Y:S01]  /*0d70*/  IMAD.MOV.U32 R11, RZ, RZ, -0x1 ;  /* 0xffffffffff0b7424 */ /* 0x001fe200078e00ff */
[----:B------:R-:W-:-:S08]  /*0d80*/  MOV R18, 0x1f ;  /* 0x0000001f00127802 */ /* 0x000fd00000000f00 */
[----:B-----5:R-:W-:Y:S05]  /*0d90*/  WARPSYNC.COLLECTIVE R11, `(.L_x_168) ;  /* 0x000000000b087348 */ /* 0x020fea0003c00000 */
[----:B------:R0:W1:Y:S02]  /*0da0*/  SHFL.BFLY P0, R22, R27, R20, R18 ;  /* 0x0c0000141b167389 */ /* 0x0000640000000012 */
[----:B01---5:R-:W-:Y:S01]  /*0db0*/  ENDCOLLECTIVE ;  /* 0x000000000000791b */ /* 0x023fe20003800000 */
.L_x_168:
[----:B------:R-:W-:Y:S02]  /*0dc0*/  MOV R27, R9 ;  /* 0x00000009001b7202 */ /* 0x000fe40000000f00 */
[----:B------:R-:W-:-:S07]  /*0dd0*/  MOV R29, R22 ;  /* 0x00000016001d7202 */ /* 0x000fce0000000f00 */
[----:B------:R-:W-:Y:S05]  /*0de0*/  WARPSYNC.COLLECTIVE R11, `(.L_x_169) ;  /* 0x000000000b087348 */ /* 0x000fea0003c00000 */
[----:B------:R0:W1:Y:S02]  /*0df0*/  SHFL.BFLY P0, R22, R27, R20, R18 ;  /* 0x0c0000141b167389 */ /* 0x0000640000000012 */
[----:B01----:R-:W-:Y:S01]  /*0e00*/  ENDCOLLECTIVE ;  /* 0x000000000000791b */ /* 0x003fe20003800000 */
.L_x_169:
[----:B------:R-:W-:Y:S01]  /*0e10*/  FADD.FTZ R29, R29, R8 ;  /* 0x000000081d1d7221 */ /* 0x000fe20000010000 */
[----:B------:R-:W-:-:S03]  /*0e20*/  HFMA2.MMA R20, -RZ, RZ, 0, 2.384185791015625e-07 ;  /* 0x00000004ff147435 */ /* 0x000fc600000001ff */
[----:B------:R-:W-:Y:S01]  /*0e30*/  IMAD.MOV.U32 R27, RZ, RZ, R29 ;  /* 0x000000ffff1b7224 */ /* 0x000fe200078e001d */
[----:B------:R-:W-:-:S07]  /*0e40*/  MOV R24, R22 ;  /* 0x0000001600187202 */ /* 0x000fce0000000f00 */
[----:B------:R-:W-:Y:S05]  /*0e50*/  WARPSYNC.COLLECTIVE R11, `(.L_x_170) ;  /* 0x000000000b087348 */ /* 0x000fea0003c00000 */
[----:B------:R0:W1:Y:S02]  /*0e60*/  SHFL.BFLY P0, R22, R27, R20, R18 ;  /* 0x0c0000141b167389 */ /* 0x0000640000000012 */
[----:B01----:R-:W-:Y:S01]  /*0e70*/  ENDCOLLECTIVE ;  /* 0x000000000000791b */ /* 0x003fe20003800000 */
.L_x_170:
[----:B------:R-:W-:-:S05]  /*0e80*/  FADD.FTZ R24, R24, R9 ;  /* 0x0000000918187221 */ /* 0x000fca0000010000 */
[----:B------:R-:W-:Y:S02]  /*0e90*/  MOV R27, R24 ;  /* 0x00000018001b7202 */ /* 0x000fe40000000f00 */
[----:B------:R-:W-:-:S07]  /*0ea0*/  MOV R26, R22 ;  /* 0x00000016001a7202 */ /* 0x000fce0000000f00 */
[----:B------:R-:W-:Y:S05]  /*0eb0*/  WARPSYNC.COLLECTIVE R11, `(.L_x_171) ;  /* 0x000000000b087348 */ /* 0x000fea0003c00000 */
[----:B------:R0:W1:Y:S02]  /*0ec0*/  SHFL.BFLY P0, R22, R27, R20, R18 ;  /* 0x0c0000141b167389 */ /* 0x0000640000000012 */
[----:B01----:R-:W-:Y:S01]  /*0ed0*/  ENDCOLLECTIVE ;  /* 0x000000000000791b */ /* 0x003fe20003800000 */
.L_x_171:
[----:B------:R-:W-:Y:S01]  /*0ee0*/  FADD.FTZ R26, R29, R26 ;  /* 0x0000001a1d1a7221 */ /* 0x000fe20000010000 */
[----:B------:R-:W-:-:S04]  /*0ef0*/  HFMA2.MMA R20, -RZ, RZ, 0, 1.1920928955078125e-07 ;  /* 0x00000002ff147435 */ /* 0x000fc800000001ff */
[----:B------:R-:W-:Y:S01]  /*0f00*/  MOV R27, R26 ;  /* 0x0000001a001b7202 */ /* 0x000fe20000000f00 */
[----:B------:R-:W-:-:S07]  /*0f10*/  IMAD.MOV.U32 R28, RZ, RZ, R22 ;  /* 0x000000ffff1c7224 */ /* 0x000fce00078e0016 */
[----:B------:R-:W-:Y:S05]  /*0f20*/  WARPSYNC.COLLECTIVE R11, `(.L_x_172) ;  /* 0x000000000b087348 */ /* 0x000fea0003c00000 */
[----:B------:R0:W1:Y:S02]  /*0f30*/  SHFL.BFLY P0, R22, R27, R20, R18 ;  /* 0x0c0000141b167389 */ /* 0x0000640000000012 */
[----:B01----:R-:W-:Y:S01]  /*0f40*/  ENDCOLLECTIVE ;  /* 0x000000000000791b */ /* 0x003fe20003800000 */
.L_x_172:
[----:B------:R-:W-:-:S05]  /*0f50*/  FADD.FTZ R28, R24, R28 ;  /* 0x0000001c181c7221 */ /* 0x000fca0000010000 */
[----:B------:R-:W-:Y:S02]  /*0f60*/  MOV R27, R28 ;  /* 0x0000001c001b7202 */ /* 0x000fe40000000f00 */
[----:B------:R-:W-:-:S07]  /*0f70*/  MOV R9, R22 ;  /* 0x0000001600097202 */ /* 0x000fce0000000f00 */
[----:B------:R-:W-:Y:S05]  /*0f80*/  WARPSYNC.COLLECTIVE R11, `(.L_x_173) ;  /* 0x000000000b087348 */ /* 0x000fea0003c00000 */
[----:B------:R0:W1:Y:S02]  /*0f90*/  SHFL.BFLY P0, R22, R27, R20, R18 ;  /* 0x0c0000141b167389 */ /* 0x0000640000000012 */
[----:B01----:R-:W-:Y:S01]  /*0fa0*/  ENDCOLLECTIVE ;  /* 0x000000000000791b */ /* 0x003fe20003800000 */
.L_x_173:
[----:B------:R-:W-:Y:S01]  /*0fb0*/  FADD.FTZ R9, R26, R9 ;  /* 0x000000091a097221 */ /* 0x000fe20000010000 */
[----:B------:R-:W-:-:S04]  /*0fc0*/  HFMA2.MMA R20, -RZ, RZ, 0, 5.9604644775390625e-08 ;  /* 0x00000001ff147435 */ /* 0x000fc800000001ff */
[----:B------:R-:W-:Y:S01]  /*0fd0*/  MOV R27, R9 ;  /* 0x00000009001b7202 */ /* 0x000fe20000000f00 */
[----:B------:R-:W-:-:S07]  /*0fe0*/  IMAD.MOV.U32 R29, RZ, RZ, R22 ;  /* 0x000000ffff1d7224 */ /* 0x000fce00078e0016 */
[----:B------:R-:W-:Y:S05]  /*0ff0*/  WARPSYNC.COLLECTIVE R11, `(.L_x_174) ;  /* 0x000000000b087348 */ /* 0x000fea0003c00000 */
[----:B------:R0:W1:Y:S02]  /*1000*/  SHFL.BFLY P0, R22, R27, R20, R18 ;  /* 0x0c0000141b167389 */ /* 0x0000640000000012 */
[----:B01----:R-:W-:Y:S01]  /*1010*/  ENDCOLLECTIVE ;  /* 0x000000000000791b */ /* 0x003fe20003800000 */
.L_x_174:
[----:B------:R-:W-:-:S05]  /*1020*/  FADD.FTZ R28, R28, R29 ;  /* 0x0000001d1c1c7221 */ /* 0x000fca0000010000 */
[----:B------:R-:W-:Y:S02]  /*1030*/  MOV R27, R28 ;  /* 0x0000001c001b7202 */ /* 0x000fe40000000f00 */
[----:B------:R-:W-:-:S07]  /*1040*/  MOV R8, R22 ;  /* 0x0000001600087202 */ /* 0x000fce0000000f00 */
[----:B------:R-:W-:Y:S05]  /*1050*/  WARPSYNC.COLLECTIVE R11, `(.L_x_175) ;  /* 0x000000000b087348 */ /* 0x000fea0003c00000 */
[----:B------:R0:W1:Y:S02]  /*1060*/  SHFL.BFLY P0, R22, R27, R20, R18 ;  /* 0x0c0000141b167389 */ /* 0x0000640000000012 */
[----:B01----:R-:W-:Y:S01]  /*1070*/  ENDCOLLECTIVE ;  /* 0x000000000000791b */ /* 0x003fe20003800000 */
.L_x_175:
[----:B------:R-:W-:Y:S01]  /*1080*/  FADD.FTZ R8, R9, R8 ;  /* 0x0000000809087221 */ /* 0x000fe20000010000 */
[----:B------:R-:W-:Y:S06]  /*1090*/  BRA `(.L_x_176) ;  /* 0xfffffff400a87947 */ /* 0x000fec000383ffff */
.L_x_177:
        /* <DEDUP_REMOVED lines=14> */
.L_x_444:


//--------------------- .text._ZN13group_norm_v214gn_cuda_kernelI13__nv_bfloat16Li320ELi1ELi32ELi40ELi64ELb0ELi64ELi40ELi40ELi4ELb0ELi148ELb0ELb0ENS_16CompileConditionILi900EEEEEvPT_PKS4_S7_S7_flPfS8_Pj --------------------------
	.section	.text._ZN13group_norm_v214gn_cuda_kernelI13__nv_bfloat16Li320ELi1ELi32ELi40ELi64ELb0ELi64ELi40ELi40ELi4ELb0ELi148ELb0ELb0ENS_16CompileConditionILi900EEEEEvPT_PKS4_S7_S7_flPfS8_Pj,"ax",@progbits
	.align	128
        .global         _ZN13group_norm_v214gn_cuda_kernelI13__nv_bfloat16Li320ELi1ELi32ELi40ELi64ELb0ELi64ELi40ELi40ELi4ELb0ELi148ELb0ELb0ENS_16CompileConditionILi900EEEEEvPT_PKS4_S7_S7_flPfS8_Pj
        .type           _ZN13group_norm_v214gn_cuda_kernelI13__nv_bfloat16Li320ELi1ELi32ELi40ELi64ELb0ELi64ELi40ELi40ELi4ELb0ELi148ELb0ELb0ENS_16CompileConditionILi900EEEEEvPT_PKS4_S7_S7_flPfS8_Pj,@function
        .size           _ZN13group_norm_v214gn_cuda_kernelI13__nv_bfloat16Li320ELi1ELi32ELi40ELi64ELb0ELi64ELi40ELi40ELi4ELb0ELi148ELb0ELb0ENS_16CompileConditionILi900EEEEEvPT_PKS4_S7_S7_flPfS8_Pj,(.L_x_445 - _ZN13group_norm_v214gn_cuda_kernelI13__nv_bfloat16Li320ELi1ELi32ELi40ELi64ELb0ELi64ELi40ELi40ELi4ELb0ELi148ELb0ELb0ENS_16CompileConditionILi900EEEEEvPT_PKS4_S7_S7_flPfS8_Pj)
        .other          _ZN13group_norm_v214gn_cuda_kernelI13__nv_bfloat16Li320ELi1ELi32ELi40ELi64ELb0ELi64ELi40ELi40ELi4ELb0ELi148ELb0ELb0ENS_16CompileConditionILi900EEEEEvPT_PKS4_S7_S7_flPfS8_Pj,@"STO_CUDA_ENTRY STV_DEFAULT"
_ZN13group_norm_v214gn_cuda_kernelI13__nv_bfloat16Li320ELi1ELi32ELi40ELi64ELb0ELi64ELi40ELi40ELi4ELb0ELi148ELb0ELb0ENS_16CompileConditionILi900EEEEEvPT_PKS4_S7_S7_flPfS8_Pj:
.text._ZN13group_norm_v214gn_cuda_kernelI13__nv_bfloat16Li320ELi1ELi32ELi40ELi64ELb0ELi64ELi40ELi40ELi4ELb0ELi148ELb0ELb0ENS_16CompileConditionILi900EEEEEvPT_PKS4_S7_S7_flPfS8_Pj:
        /* <DEDUP_REMOVED lines=116> */
.L_x_190:
        /* <DEDUP_REMOVED lines=10> */
.L_x_178:
        /* <DEDUP_REMOVED lines=17> */
.L_x_181:
[----:B------:R-:W-:Y:S05]  /*08f0*/  BSYNC B0 ;  /* 0x0000000000007941 */ /* 0x000fea0003800000 */
.L_x_180:
        /* <DEDUP_REMOVED lines=69> */
.L_x_179:
[----:B------:R-:W-:Y:S01]  /*0d50*/  HFMA2.MMA R20, -RZ, RZ, 0, 4.76837158203125e-07 ;  /* 0x00000008ff147435 */ /* 0x000fe200000001ff */
[----:B-1----:R-:W-:Y:S01]  /*0d60*/  MOV R27, R8 ;  /* 0x00000008001b7202 */ /* 0x002fe20000000f00 */
[----:B0-----:R-:W-:Y:S01]  /*0d70*/  IMAD.MOV.U32 R11, RZ, RZ, -0x1 ;  /* 0xffffffffff0b7424 */ /* 0x001fe200078e00ff */
[----:B------:R-:W-:-:S08]  /*0d80*/  MOV R18, 0x1f ;  /* 0x0000001f00127802 */ /* 0x000fd00000000f00 */
[----:B-----5:R-:W-:Y:S05]  /*0d90*/  WARPSYNC.COLLECTIVE R11, `(.L_x_182) ;  /* 0x000000000b087348 */ /* 0x020fea0003c00000 */
[----:B------:R0:W1:Y:S02]  /*0da0*/  SHFL.BFLY P0, R22, R27, R20, R18 ;  /* 0x0c0000141b167389 */ /* 0x0000640000000012 */
[----:B01---5:R-:W-:Y:S01]  /*0db0*/  ENDCOLLECTIVE ;  /* 0x000000000000791b */ /* 0x023fe20003800000 */
.L_x_182:
[----:B------:R-:W-:Y:S02]  /*0dc0*/  MOV R27, R9 ;  /* 0x00000009001b7202 */ /* 0x000fe40000000f00 */
[----:B------:R-:W-:-:S07]  /*0dd0*/  MOV R29, R22 ;  /* 0x00000016001d7202 */ /* 0x000fce0000000f00 */
[----:B------:R-:W-:Y:S05]  /*0de0*/  WARPSYNC.COLLECTIVE R11, `(.L_x_183) ;  /* 0x000000000b087348 */ /* 0x000fea0003c00000 */
[----:B------:R0:W1:Y:S02]  /*0df0*/  SHFL.BFLY P0, R22, R27, R20, R18 ;  /* 0x0c0000141b167389 */ /* 0x0000640000000012 */
[----:B01----:R-:W-:Y:S01]  /*0e00*/  ENDCOLLECTIVE ;  /* 0x000000000000791b */ /* 0x003fe20003800000 */
.L_x_183:
[----:B------:R-:W-:Y:S01]  /*0e10*/  FADD.FTZ R29, R29, R8 ;  /* 0x000000081d1d7221 */ /* 0x000fe20000010000 */
[----:B------:R-:W-:-:S03]  /*0e20*/  HFMA2.MMA R20, -RZ, RZ, 0, 2.384185791015625e-07 ;  /* 0x00000004ff147435 */ /* 0x000fc600000001ff */
[----:B------:R-:W-:Y:S01]  /*0e30*/  IMAD.MOV.U32 R27, RZ, RZ, R29 ;  /* 0x000000ffff1b7224 */ /* 0x000fe200078e001d */
[----:B------:R-:W-:-:S07]  /*0e40*/  MOV R24, R22 ;  /* 0x0000001600187202 */ /* 0x000fce0000000f00 */
[----:B------:R-:W-:Y:S05]  /*0e50*/  WARPSYNC.COLLECTIVE R11, `(.L_x_184) ;  /* 0x000000000b087348 */ /* 0x000fea0003c00000 */
[----:B------:R0:W1:Y:S02]  /*0e60*/  SHFL.BFLY P0, R22, R27, R20, R18 ;  /* 0x0c0000141b167389 */ /* 0x0000640000000012 */
[----:B01----:R-:W-:Y:S01]  /*0e70*/  ENDCOLLECTIVE ;  /* 0x000000000000791b */ /* 0x003fe20003800000 */
.L_x_184:
[----:B------:R-:W-:-:S05]  /*0e80*/  FADD.FTZ R24, R24, R9 ;  /* 0x0000000918187221 */ /* 0x000fca0000010000 */
[----:B------:R-:W-:Y:S02]  /*0e90*/  MOV R27, R24 ;  /* 0x00000018001b7202 */ /* 0x000fe40000000f00 */
[----:B------:R-:W-:-:S07]  /*0ea0*/  MOV R26, R22 ;  /* 0x00000016001a7202 */ /* 0x000fce0000000f00 */
[----:B------:R-:W-:Y:S05]  /*0eb0*/  WARPSYNC.COLLECTIVE R11, `(.L_x_185) ;  /* 0x000000000b087348 */ /* 0x000fea0003c00000 */
[----:B------:R0:W1:Y:S02]  /*0ec0*/  SHFL.BFLY P0, R22, R27, R20, R18 ;  /* 0x0c0000141b167389 */ /* 0x0000640000000012 */
[----:B01----:R-:W-:Y:S01]  /*0ed0*/  ENDCOLLECTIVE ;  /* 0x000000000000791b */ /* 0x003fe20003800000 */
.L_x_185:
[----:B------:R-:W-:Y:S01]  /*0ee0*/  FADD.FTZ R26, R29, R26 ;  /* 0x0000001a1d1a7221 */ /* 0x000fe20000010000 */
[----:B------:R-:W-:-:S04]  /*0ef0*/  HFMA2.MMA R20, -RZ, RZ, 0, 1.1920928955078125e-07 ;  /* 0x00000002ff147435 */ /* 0x000fc800000001ff */
[----:B------:R-:W-:Y:S01]  /*0f00*/  MOV R27, R26 ;  /* 0x0000001a001b7202 */ /* 0x000fe20000000f00 */
[----:B------:R-:W-:-:S07]  /*0f10*/  IMAD.MOV.U32 R28, RZ, RZ, R22 ;  /* 0x000000ffff1c7224 */ /* 0x000fce00078e0016 */
[----:B------:R-:W-:Y:S05]  /*0f20*/  WARPSYNC.COLLECTIVE R11, `(.L_x_186) ;  /* 0x000000000b087348 */ /* 0x000fea0003c00000 */
[----:B------:R0:W1:Y:S02]  /*0f30*/  SHFL.BFLY P0, R22, R27, R20, R18 ;  /* 0x0c0000141b167389 */ /* 0x0000640000000012 */
[----:B01----:R-:W-:Y:S01]  /*0f40*/  ENDCOLLECTIVE ;  /* 0x000000000000791b */ /* 0x003fe20003800000 */
.L_x_186:
[----:B------:R-:W-:-:S05]  /*0f50*/  FADD.FTZ R28, R24, R28 ;  /* 0x0000001c181c7221 */ /* 0x000fca0000010000 */
[----:B------:R-:W-:Y:S02]  /*0f60*/  MOV R27, R28 ;  /* 0x0000001c001b7202 */ /* 0x000fe40000000f00 */
[----:B------:R-:W-:-:S07]  /*0f70*/  MOV R9, R22 ;  /* 0x0000001600097202 */ /* 0x000fce0000000f00 */
[----:B------:R-:W-:Y:S05]  /*0f80*/  WARPSYNC.COLLECTIVE R11, `(.L_x_187) ;  /* 0x000000000b087348 */ /* 0x000fea0003c00000 */
[----:B------:R0:W1:Y:S02]  /*0f90*/  SHFL.BFLY P0, R22, R27, R20, R18 ;  /* 0x0c0000141b167389 */ /* 0x0000640000000012 */
[----:B01----:R-:W-:Y:S01]  /*0fa0*/  ENDCOLLECTIVE ;  /* 0x000000000000791b */ /* 0x003fe20003800000 */
.L_x_187:
[----:B------:R-:W-:Y:S01]  /*0fb0*/  FADD.FTZ R9, R26, R9 ;  /* 0x000000091a097221 */ /* 0x000fe20000010000 */
[----:B------:R-:W-:-:S04]  /*0fc0*/  HFMA2.MMA R20, -RZ, RZ, 0, 5.9604644775390625e-08 ;  /* 0x00000001ff147435 */ /* 0x000fc800000001ff */
[----:B------:R-:W-:Y:S01]  /*0fd0*/  MOV R27, R9 ;  /* 0x00000009001b7202 */ /* 0x000fe20000000f00 */
[----:B------:R-:W-:-:S07]  /*0fe0*/  IMAD.MOV.U32 R29, RZ, RZ, R22 ;  /* 0x000000ffff1d7224 */ /* 0x000fce00078e0016 */
[----:B------:R-:W-:Y:S05]  /*0ff0*/  WARPSYNC.COLLECTIVE R11, `(.L_x_188) ;  /* 0x000000000b087348 */ /* 0x000fea0003c00000 */
[----:B------:R0:W1:Y:S02]  /*1000*/  SHFL.BFLY P0, R22, R27, R20, R18 ;  /* 0x0c0000141b167389 */ /* 0x0000640000000012 */
[----:B01----:R-:W-:Y:S01]  /*1010*/  ENDCOLLECTIVE ;  /* 0x000000000000791b */ /* 0x003fe20003800000 */
.L_x_188:
[----:B------:R-:W-:-:S05]  /*1020*/  FADD.FTZ R28, R28, R29 ;  /* 0x0000001d1c1c7221 */ /* 0x000fca0000010000 */
[----:B------:R-:W-:Y:S02]  /*1030*/  MOV R27, R28 ;  /* 0x0000001c001b7202 */ /* 0x000fe40000000f00 */
[----:B------:R-:W-:-:S07]  /*1040*/  MOV R8, R22 ;  /* 0x0000001600087202 */ /* 0x000fce0000000f00 */
[----:B------:R-:W-:Y:S05]  /*1050*/  WARPSYNC.COLLECTIVE R11, `(.L_x_189) ;  /* 0x000000000b087348 */ /* 0x000fea0003c00000 */
[----:B------:R0:W1:Y:S02]  /*1060*/  SHFL.BFLY P0, R22, R27, R20, R18 ;  /* 0x0c0000141b167389 */ /* 0x0000640000000012 */
[----:B01----:R-:W-:Y:S01]  /*1070*/  ENDCOLLECTIVE ;  /* 0x000000000000791b */ /* 0x003fe20003800000 */
.L_x_189:
[----:B------:R-:W-:Y:S01]  /*1080*/  FADD.FTZ R8, R9, R8 ;  /* 0x0000000809087221 */ /* 0x000fe20000010000 */
[----:B------:R-:W-:Y:S06]  /*1090*/  BRA `(.L_x_190) ;  /* 0xfffffff400a87947 */ /* 0x000fec000383ffff */
.L_x_191:
        /* <DEDUP_REMOVED lines=14> */
.L_x_445:


//--------------------- .text._ZN13group_norm_v214gn_cuda_kernelI13__nv_bfloat16Li320ELi1ELi16ELi80ELi64ELb1ELi64ELi80ELi80ELi4ELb0ELi116ELb0ELb0ENS_16CompileConditionILi900EEEEEvPT_PKS4_S7_S7_flPfS8_Pj --------------------------
	.section	.text._ZN13group_norm_v214gn_cuda_kernelI13__nv_bfloat16Li320ELi1ELi16ELi80ELi64ELb1ELi64ELi80ELi80ELi4ELb0ELi116ELb0ELb0ENS_16CompileConditionILi900EEEEEvPT_PKS4_S7_S7_flPfS8_Pj,"ax",@progbits
	.align	128
        .global         _ZN13group_norm_v214gn_cuda_kernelI13__nv_bfloat16Li320ELi1ELi16ELi80ELi64ELb1ELi64ELi80ELi80ELi4ELb0ELi116ELb0ELb0ENS_16CompileConditionILi900EEEEEvPT_PKS4_S7_S7_flPfS8_Pj
        .type           _ZN13group_norm_v214gn_cuda_kernelI13__nv_bfloat16Li320ELi1ELi16ELi80ELi64ELb1ELi64ELi80ELi80ELi4ELb0ELi116ELb0ELb0ENS_16CompileConditionILi900EEEEEvPT_PKS4_S7_S7_flPfS8_Pj,@function
        .size           _ZN13group_norm_v214gn_cuda_kernelI13__nv_bfloat16Li320ELi1ELi16ELi80ELi64ELb1ELi64ELi80ELi80ELi4ELb0ELi116ELb0ELb0ENS_16CompileConditionILi900EEEEEvPT_PKS4_S7_S7_flPfS8_Pj,(.L_x_446 - _ZN13group_norm_v214gn_cuda_kernelI13__nv_bfloat16Li320ELi1ELi16ELi80ELi64ELb1ELi64ELi80ELi80ELi4ELb0ELi116ELb0ELb0ENS_16CompileConditionILi900EEEEEvPT_PKS4_S7_S7_flPfS8_Pj)
        .other          _ZN13group_norm_v214gn_cuda_kernelI13__nv_bfloat16Li320ELi1ELi16ELi80ELi64ELb1ELi64ELi80ELi80ELi4ELb0ELi116ELb0ELb0ENS_16CompileConditionILi900EEEEEvPT_PKS4_S7_S7_flPfS8_Pj,@"STO_CUDA_ENTRY STV_DEFAULT"
_ZN13group_norm_v214gn_cuda_kernelI13__nv_bfloat16Li320ELi1ELi16ELi80ELi64ELb1ELi64ELi80ELi80ELi4ELb0ELi116ELb0ELb0ENS_16CompileConditionILi900EEEEEvPT_PKS4_S7_S7_flPfS8_Pj:
.text._ZN13group_norm_v214gn_cuda_kernelI13__nv_bfloat16Li320ELi1ELi16ELi80ELi64ELb1ELi64ELi80ELi80ELi4ELb0ELi116ELb0ELb0ENS_16CompileConditionILi900EEEEEvPT_PKS4_S7_S7_flPfS8_Pj:
        /* <DEDUP_REMOVED lines=10> */
[C---:B------:R-:W-:Y:S02]  /*00a0*/  IMAD R3, R5.reuse, -0x14, R16 ;  /* 0xffffffec05037824 */ /* 0x040fe400078e0210 */
[----:B------:R-:W-:Y:S02]  /*00b0*/  IMAD R5, R5, 0x500, RZ ;  /* 0x0000050005057824 */ /* 0x000fe400078e02ff */
[----:B------:R-:W-:Y:S02]  /*00c0*/  IMAD R12, R10, 0x14, R3 ;  /* 0x000000140a0c7824 */ /* 0x000fe400078e0203 */
[----:B------:R-:W-:-:S03]  /*00d0*/  IMAD.WIDE.U32 R2, R2, 0x14000, RZ ;  /* 0x0001400002027825 */ /* 0x000fc600078e00ff */
        /* <DEDUP_REMOVED lines=8> */
[----:B------:R-:W-:-:S04]  /*0160*/  ULDC.64 UR4, c[0x0][0x220] ;  /* 0x0000880000047ab9 */ /* 0x000fc80000000a00 */
[----:B------:R-:W2:Y:S04]  /*0170*/  LDG.E.64.CONSTANT R38, desc[UR6][R18.64] ;  /* 0x0000000612267981 */ /* 0x000ea8000c1e9b00 */
[----:B------:R-:W3:Y:S04]  /*0180*/  LDG.E.64.CONSTANT R30, desc[UR6][R18.64+0xa000] ;  /* 0x00a00006121e7981 */ /* 0x000ee8000c1e9b00 */
[----:B------:R-:W4:Y:S04]  /*0190*/  LDG.E.64.CONSTANT R4, desc[UR6][R18.64+0x14000] ;  /* 0x0140000612047981 */ /* 0x000f28000c1e9b00 */
[----:B------:R0:W4:Y:S01]  /*01a0*/  LDG.E.64.CONSTANT R20, desc[UR6][R18.64+0x1e000] ;  /* 0x01e0000612147981 */ /* 0x000122000c1e9b00 */
[----:B------:R-:W-:-:S02]  /*01b0*/  SHF.L.U32 R6, R12, 0x1, RZ ;  /* 0x000000010c067819 */ /* 0x000fc400000006ff */
[----:B------:R-:W-:Y:S02]  /*01c0*/  SHF.R.U32.HI R3, RZ, 0x1f, R12 ;  /* 0x0000001fff037819 */ /* 0x000fe4000001160c */
[C---:B------:R-:W-:Y:S02]  /*01d0*/  IADD3 R8, P0, R6.reuse, UR4, RZ ;  /* 0x0000000406087c10 */ /* 0x040fe4000ff1e0ff */
[----:B------:R-:W-:Y:S02]  /*01e0*/  IADD3 R6, P1, R6, UR8, RZ ;  /* 0x0000000806067c10 */ /* 0x000fe4000ff3e0ff */
[C---:B------:R-:W-:Y:S02]  /*01f0*/  IADD3.X R9, R3.reuse, UR5, RZ, P0, !PT ;  /* 0x0000000503097c10 */ /* 0x040fe400087fe4ff */
        /* <DEDUP_REMOVED lines=14> */
[----:B------:R-:W-:Y:S02]  /*02e0*/  SHF.L.U32 R29, R29, 0x10, RZ ;  /* 0x000000101d1d7819 */ /* 0x000fe400000006ff */
[----:B------:R-:W-:Y:S01]  /*02f0*/  FADD.FTZ R18, R18, R39 ;  /* 0x0000002712127221 */ /* 0x000fe20000010000 */
[----:B------:R-:W-:Y:S01]  /*0300*/  FFMA.FTZ R22, R39, R39, R22 ;  /* 0x0000002727167223 */ /* 0x000fe20000010016 */
[C---:B---3--:R-:W-:Y:S02]  /*0310*/  PRMT R35, R30.reuse, 0x7632, R35 ;  /* 0x000076321e237816 */ /* 0x048fe40000000023 */
[----:B------:R-:W-:Y:S01]  /*0320*/  SHF.L.U32 R37, R30, 0x10, RZ ;  /* 0x000000101e257819 */ /* 0x000fe200000006ff */
        /* <DEDUP_REMOVED lines=9> */
[----:B------:R-:W-:Y:S02]  /*03c0*/  SHF.L.U32 R33, R33, 0x10, RZ ;  /* 0x0000001021217819 */ /* 0x000fe400000006ff */
[----:B------:R-:W-:Y:S01]  /*03d0*/  FADD.FTZ R18, R18, R31 ;  /* 0x0000001f12127221 */ /* 0x000fe20000010000 */
[----:B------:R-:W-:Y:S01]  /*03e0*/  FFMA.FTZ R22, R31, R31, R22 ;  /* 0x0000001f1f167223 */ /* 0x000fe20000010016 */
[----:B----4-:R-:W-:-:S02]  /*03f0*/  PRMT R11, R4, 0x7632, R11 ;  /* 0x00007632040b7816 */ /* 0x010fc4000000000b */
[----:B------:R-:W-:Y:S01]  /*0400*/  SHF.L.U32 R27, R4, 0x10, RZ ;  /* 0x00000010041b7819 */ /* 0x000fe200000006ff */
[----:B------:R-:W-:Y:S01]  /*0410*/  FADD.FTZ R18, R18, R33 ;  /* 0x0000002112127221 */ /* 0x000fe20000010000 */
[----:B------:R-:W-:Y:S01]  /*0420*/  FFMA.FTZ R22, R33, R33, R22 ;  /* 0x0000002121167223 */ /* 0x000fe20000010016 */
[----:B------:R-:W-:Y:S02]  /*0430*/  SHF.L.U32 R11, R11, 0x10, RZ ;  /* 0x000000100b0b7819 */ /* 0x000fe400000006ff */
[----:B------:R-:W-:Y:S01]  /*0440*/  FADD.FTZ R18, R18, R27 ;  /* 0x0000001b12127221 */ /* 0x000fe20000010000 */
[----:B------:R-:W-:Y:S01]  /*0450*/  FFMA.FTZ R22, R27, R27, R22 ;  /* 0x0000001b1b167223 */ /* 0x000fe20000010016 */
[C---:B------:R-:W-:Y:S02]  /*0460*/  PRMT R15, R5.reuse, 0x7632, R15 ;  /* 0x00007632050f7816 */ /* 0x040fe4000000000f */
        /* <DEDUP_REMOVED lines=13> */
[----:B------:R-:W-:-:S02]  /*0540*/  PRMT R23, R21, 0x7632, R23 ;  /* 0x0000763215177816 */ /* 0x000fc40000000017 */
[----:B------:R-:W-:Y:S01]  /*0550*/  SHF.L.U32 R21, R21, 0x10, RZ ;  /* 0x0000001015157819 */ /* 0x000fe200000006ff */
[----:B------:R-:W-:Y:S01]  /*0560*/  FADD.FTZ R18, R18, R19 ;  /* 0x0000001312127221 */ /* 0x000fe20000010000 */
[----:B------:R-:W-:Y:S01]  /*0570*/  FFMA.FTZ R22, R19, R19, R22 ;  /* 0x0000001313167223 */ /* 0x000fe20000010016 */
[----:B------:R-:W-:Y:S02]  /*0580*/  SHF.L.U32 R23, R23, 0x10, RZ ;  /* 0x0000001017177819 */ /* 0x000fe400000006ff */
        /* <DEDUP_REMOVED lines=43> */
[----:B0-----:R-:W0:Y:S01]  /*0840*/  SHFL.BFLY PT, R18, R5, 0x8, 0x1f ;  /* 0x0d001f0005127f89 */ /* 0x001e2200000e0000 */
[----:B-1----:R-:W-:Y:S01]  /*0850*/  FADD.FTZ R25, R25, R4 ;  /* 0x0000000419197221 */ /* 0x002fe20000010000 */
[----:B0-----:R-:W-:-:S04]  /*0860*/  FADD.FTZ R18, R18, R5 ;  /* 0x0000000512127221 */ /* 0x001fc80000010000 */
        /* <DEDUP_REMOVED lines=11> */
.L_x_204:
[----:B------:R-:W-:Y:S01]  /*0920*/  ISETP.NE.AND P0, PT, R16, RZ, PT ;  /* 0x000000ff1000720c */ /* 0x000fe20003f05270 */
[----:B--2---:R-:W-:-:S12]  /*0930*/  FADD.FTZ R22, R22, R5 ;  /* 0x0000000516167221 */ /* 0x004fd80000010000 */
[----:B------:R-:W0:Y:S01]  /*0940*/  @!P0 S2R R25, SR_CgaCtaId ;  /* 0x0000000000198919 */ /* 0x000e220000008800 */
[----:B------:R-:W-:Y:S01]  /*0950*/  @!P0 FMUL.FTZ R4, R4, 0.00019531250291038304567 ;  /* 0x394ccccd04048820 */ /* 0x000fe20000410000 */
[----:B------:R-:W-:-:S03]  /*0960*/  @!P0 MOV R18, 0x400 ;  /* 0x0000040000128802 */ /* 0x000fc60000000f00 */
[----:B------:R-:W-:-:S04]  /*0970*/  @!P0 FMUL.FTZ R5, R4, R4 ;  /* 0x0000000404058220 */ /* 0x000fc80000410000 */
[----:B------:R-:W-:-:S05]  /*0980*/  @!P0 FFMA.FTZ R5, R22, 0.00019531250291038304567, -R5 ;  /* 0x394ccccd16058823 */ /* 0x000fca0000010805 */
[----:B------:R-:W-:Y:S02]  /*0990*/  @!P0 FMNMX.FTZ R5, RZ, R5, !PT ;  /* 0x00000005ff058209 */ /* 0x000fe40007810000 */
[----:B0-----:R-:W-:-:S05]  /*09a0*/  @!P0 LEA R18, R25, R18, 0x18 ;  /* 0x0000001219128211 */ /* 0x001fca00078ec0ff */
[----:B------:R0:W-:Y:S02]  /*09b0*/  @!P0 STS.64 [R18+0x50], R4 ;  /* 0x0000500412008388 */ /* 0x0001e40000000a00 */
.L_x_192:
        /* <DEDUP_REMOVED lines=12> */
[----:B------:R-:W2:Y:S01]  /*0a80*/  LDC.64 R24, c[0x0][0x240] ;  /* 0x00009000ff187b82 */ /* 0x000ea20000000a00 */
[----:B-1----:R-:W-:Y:S02]  /*0a90*/  ULEA UR4, UR5, UR4, 0x18 ;  /* 0x0000000405047291 */ /* 0x002fe4000f8ec03f */
[----:B--2---:R-:W-:-:S07]  /*0aa0*/  IMAD.WIDE.U32 R24, R43, 0x8, R24 ;  /* 0x000000082b187825 */ /* 0x004fce00078e0018 */
[----:B0-----:R-:W0:Y:S04]  /*0ab0*/  LDS.64 R4, [UR4+0x50] ;  /* 0x00005004ff047984 */ /* 0x001e280008000a00 */
[----:B0-----:R1:W-:Y:S02]  /*0ac0*/  STG.E.64 desc[UR6][R24.64], R4 ;  /* 0x0000000418007986 */ /* 0x0013e4000c101b06 */
.L_x_195:
[----:B------:R-:W-:Y:S05]  /*0ad0*/  BSYNC B0 ;  /* 0x0000000000007941 */ /* 0x000fea0003800000 */
.L_x_194:
[----:B------:R-:W2:Y:S01]  /*0ae0*/  S2UR UR5, SR_CgaCtaId ;  /* 0x00000000000579c3 */ /* 0x000ea20000008800 */
[----:B------:R-:W-:Y:S01]  /*0af0*/  IADD3 R10, RZ, -R10, RZ ;  /* 0x8000000aff0a7210 */ /* 0x000fe20007ffe0ff */
[----:B------:R-:W-:Y:S01]  /*0b00*/  UMOV UR4, 0x400 ;  /* 0x0000040000047882 */ /* 0x000fe20000000000 */
[----:B01----:R-:W-:Y:S01]  /*0b10*/  IMAD.WIDE.U32 R4, R12, -0x33333333, RZ ;  /* 0xcccccccd0c047825 */ /* 0x003fe200078e00ff */
[----:B------:R-:W-:Y:S01]  /*0b20*/  UIADD3 UR4, UR4, 0x50, URZ ;  /* 0x0000005004047890 */ /* 0x000fe2000fffe03f */
[----:B------:R-:W-:Y:S02]  /*0b30*/  MOV R4, R10 ;  /* 0x0000000a00047202 */ /* 0x000fe40000000f00 */
[C---:B-----5:R-:W-:Y:S02]  /*0b40*/  PRMT R25, R8.reuse, 0x7632, R25 ;  /* 0x0000763208197816 */ /* 0x060fe40000000019 */
[----:B------:R-:W-:Y:S02]  /*0b50*/  LEA.HI R4, R5, R4, RZ, 0x1a ;  /* 0x0000000405047211 */ /* 0x000fe400078fd0ff */
[----:B------:R-:W-:-:S02]  /*0b60*/  SHF.L.U32 R8, R8, 0x10, RZ ;  /* 0x0000001008087819 */ /* 0x000fc400000006ff */
[----:B------:R-:W-:Y:S02]  /*0b70*/  PRMT R14, R6, 0x7632, R14 ;  /* 0x00007632060e7816 */ /* 0x000fe4000000000e */
[----:B------:R-:W-:Y:S02]  /*0b80*/  PRMT R24, R9, 0x7632, R24 ;  /* 0x0000763209187816 */ /* 0x000fe40000000018 */
[C---:B------:R-:W-:Y:S02]  /*0b90*/  PRMT R26, R7.reuse, 0x7632, R26 ;  /* 0x00007632071a7816 */ /* 0x040fe4000000001a */
[----:B------:R-:W-:Y:S02]  /*0ba0*/  SHF.L.U32 R7, R7, 0x10, RZ ;  /* 0x0000001007077819 */ /* 0x000fe400000006ff */
[----:B------:R-:W-:Y:S01]  /*0bb0*/  SHF.L.U32 R25, R25, 0x10, RZ ;  /* 0x0000001019197819 */ /* 0x000fe200000006ff */
[----:B--2---:R-:W-:-:S06]  /*0bc0*/  ULEA UR4, UR5, UR4, 0x18 ;  /* 0x0000000405047291 */ /* 0x004fcc000f8ec03f */
[----:B------:R-:W-:Y:S01]  /*0bd0*/  LEA R4, R4, UR4, 0x3 ;  /* 0x0000000404047c11 */ /* 0x000fe2000f8e18ff */
[----:B------:R-:W-:-:S05]  /*0be0*/  ULDC UR4, c[0x0][0x230] ;  /* 0x00008c0000047ab9 */ /* 0x000fca0000000800 */
[----:B------:R-:W0:Y:S02]  /*0bf0*/  LDS.64 R4, [R4] ;  /* 0x0000000004047984 */ /* 0x000e240000000a00 */
[----:B0-----:R-:W-:Y:S01]  /*0c00*/  FADD.FTZ R5, R5, UR4 ;  /* 0x0000000405057e21 */ /* 0x001fe20008010000 */
[--C-:B------:R-:W-:Y:S01]  /*0c10*/  FADD.FTZ R10, R3, -R4.reuse ;  /* 0x80000004030a7221 */ /* 0x100fe20000010000 */
[----:B------:R-:W-:Y:S01]  /*0c20*/  SHF.L.U32 R3, R6, 0x10, RZ ;  /* 0x0000001006037819 */ /* 0x000fe200000006ff */
[--C-:B------:R-:W-:Y:S01]  /*0c30*/  FADD.FTZ R34, R31, -R4.reuse ;  /* 0x800000041f227221 */ /* 0x100fe20000010000 */
[--C-:B------:R-:W-:Y:S01]  /*0c40*/  FADD.FTZ R16, R39, -R4.reuse ;  /* 0x8000000427107221 */ /* 0x100fe20000010000 */
[--C-:B------:R-:W-:Y:S01]  /*0c50*/  FADD.FTZ R36, R33, -R4.reuse ;  /* 0x8000000421247221 */ /* 0x100fe20000010000 */
[----:B------:R-:W0:Y:S01]  /*0c60*/  MUFU.RSQ R5, R5 ;  /* 0x0000000500057308 */ /* 0x000e220000001400 */
[--C-:B------:R-:W-:Y:S01]  /*0c70*/  FADD.FTZ R30, R35, -R4.reuse ;  /* 0x80000004231e7221 */ /* 0x100fe20000010000 */
[--C-:B------:R-:W-:Y:S01]  /*0c80*/  FADD.FTZ R42, R15, -R4.reuse ;  /* 0x800000040f2a7221 */ /* 0x100fe20000010000 */
        /* <DEDUP_REMOVED lines=8> */
[----:B------:R-:W-:Y:S01]  /*0d10*/  SHF.L.U32 R16, R24, 0x10, RZ ;  /* 0x0000001018107819 */ /* 0x000fe200000006ff */
[----:B------:R-:W-:Y:S01]  /*0d20*/  FFMA.FTZ R6, R10, R8, R3 ;  /* 0x000000080a067223 */ /* 0x000fe20000010003 */
[----:B------:R-:W-:Y:S01]  /*0d30*/  SHF.L.U32 R10, R14, 0x10, RZ ;  /* 0x000000100e0a7819 */ /* 0x000fe200000006ff */
[--C-:B------:R-:W-:Y:S01]  /*0d40*/  FADD.FTZ R24, R29, -R4.reuse ;  /* 0x800000041d187221 */ /* 0x100fe20000010000 */
[----:B------:R-:W-:Y:S01]  /*0d50*/  SHF.L.U32 R14, R9, 0x10, RZ ;  /* 0x00000010090e7819 */ /* 0x000fe200000006ff */
[----:B------:R-:W-:Y:S01]  /*0d60*/  FMUL.FTZ R41, R5, R12 ;  /* 0x0000000c05297220 */ /* 0x000fe20000410000 */
[----:B------:R-:W-:Y:S01]  /*0d70*/  SHF.L.U32 R29, R26, 0x10, RZ ;  /* 0x000000101a1d7819 */ /* 0x000fe200000006ff */
[--C-:B------:R-:W-:Y:S01]  /*0d80*/  FADD.FTZ R26, R37, -R4.reuse ;  /* 0x80000004251a7221 */ /* 0x100fe20000010000 */
[C---:B------:R-:W-:Y:S01]  /*0d90*/  FMUL.FTZ R24, R5.reuse, R24 ;  /* 0x0000001805187220 */ /* 0x040fe20000410000 */
[----:B------:R-:W-:Y:S01]  /*0da0*/  FFMA.FTZ R33, R14, R34, R7 ;  /* 0x000000220e217223 */ /* 0x000fe20000010007 */
[----:B------:R-:W-:Y:S01]  /*0db0*/  FMUL.FTZ R34, R5, R36 ;  /* 0x0000002405227220 */ /* 0x000fe20000410000 */
[--C-:B------:R-:W-:Y:S01]  /*0dc0*/  FADD.FTZ R36, R27, -R4.reuse ;  /* 0x800000041b247221 */ /* 0x100fe20000010000 */
[----:B------:R-:W-:Y:S01]  /*0dd0*/  FMUL.FTZ R28, R5, R26 ;  /* 0x0000001a051c7220 */ /* 0x000fe20000410000 */
[----:B------:R-:W-:Y:S01]  /*0de0*/  FMUL.FTZ R37, R33, -1.4426950216293334961 ;  /* 0xbfb8aa3b21257820 */ /* 0x000fe20000410000 */
[----:B------:R-:W-:Y:S01]  /*0df0*/  FFMA.FTZ R34, R16, R34, R29 ;  /* 0x0000002210227223 */ /* 0x000fe2000001001d */
[----:B------:R-:W-:Y:S01]  /*0e00*/  FMUL.FTZ R35, R5, R36 ;  /* 0x0000002405237220 */ /* 0x000fe20000410000 */
[----:B------:R-:W-:Y:S01]  /*0e10*/  FADD.FTZ R36, R11, -R4 ;  /* 0x800000040b247221 */ /* 0x000fe20000010000 */
[----:B------:R0:W-:Y:S01]  /*0e20*/  MUFU.EX2 R27, R37 ;  /* 0x00000025001b7308 */ /* 0x0001e20000000800 */
[----:B------:R-:W-:Y:S01]  /*0e30*/  FMUL.FTZ R38, R34, -1.4426950216293334961 ;  /* 0xbfb8aa3b22267820 */ /* 0x000fe20000410000 */
[C-C-:B------:R-:W-:Y:S01]  /*0e40*/  FFMA.FTZ R28, R8.reuse, R28, R3.reuse ;  /* 0x0000001c081c7223 */ /* 0x140fe20000010003 */
[C---:B------:R-:W-:Y:S01]  /*0e50*/  FMUL.FTZ R36, R5.reuse, R36 ;  /* 0x0000002405247220 */ /* 0x040fe20000410000 */
[----:B------:R-:W-:Y:S01]  /*0e60*/  FMUL.FTZ R32, R5, R30 ;  /* 0x0000001e05207220 */ /* 0x000fe20000410000 */
[----:B------:R-:W-:Y:S01]  /*0e70*/  FFMA.FTZ R35, R8, R35, R3 ;  /* 0x0000002308237223 */ /* 0x000fe20000010003 */
[----:B------:R-:W-:Y:S01]  /*0e80*/  FMUL.FTZ R22, R6, -1.4426950216293334961 ;  /* 0xbfb8aa3b06167820 */ /* 0x000fe20000410000 */
[--C-:B------:R-:W-:Y:S01]  /*0e90*/  FFMA.FTZ R36, R25, R36, R10.reuse ;  /* 0x0000002419247223 */ /* 0x100fe2000001000a */
[----:B------:R1:W-:Y:S01]  /*0ea0*/  MUFU.EX2 R11, R38 ;  /* 0x00000026000b7308 */ /* 0x0003e20000000800 */
[----:B0-----:R-:W-:Y:S01]  /*0eb0*/  FMUL.FTZ R37, R5, R40 ;  /* 0x0000002805257220 */ /* 0x001fe20000410000 */
[--C-:B------:R-:W-:Y:S01]  /*0ec0*/  FFMA.FTZ R12, R41, R25, R10.reuse ;  /* 0x00000019290c7223 */ /* 0x100fe2000001000a */
[----:B------:R-:W-:Y:S01]  /*0ed0*/  FMUL.FTZ R40, R36, -1.4426950216293334961 ;  /* 0xbfb8aa3b24287820 */ /* 0x000fe20000410000 */
[----:B------:R-:W-:Y:S01]  /*0ee0*/  FFMA.FTZ R20, R20, R14, R7 ;  /* 0x0000000e14147223 */ /* 0x000fe20000010007 */
[----:B------:R-:W-:Y:S01]  /*0ef0*/  FFMA.FTZ R24, R24, R16, R29 ;  /* 0x0000001018187223 */ /* 0x000fe2000001001d */
[----:B------:R-:W-:Y:S01]  /*0f00*/  FFMA.FTZ R31, R25, R32, R10 ;  /* 0x00000020191f7223 */ /* 0x000fe2000001000a */
[----:B------:R-:W-:Y:S01]  /*0f10*/  FMUL.FTZ R18, R12, -1.4426950216293334961 ;  /* 0xbfb8aa3b0c127820 */ /* 0x000fe20000410000 */
[----:B------:R0:W-:Y:S01]  /*0f20*/  MUFU.EX2 R15, R40 ;  /* 0x00000028000f7308 */ /* 0x0001e20000000800 */
[----:B-1----:R-:W-:Y:S01]  /*0f30*/  FMUL.FTZ R38, R5, R42 ;  /* 0x0000002a05267220 */ /* 0x002fe20000410000 */
[--C-:B------:R-:W-:Y:S01]  /*0f40*/  FADD.FTZ R42, R17, -R4.reuse ;  /* 0x80000004112a7221 */ /* 0x100fe20000010000 */
[C---:B------:R-:W-:Y:S01]  /*0f50*/  FMUL.FTZ R44, R5.reuse, R44 ;  /* 0x0000002c052c7220 */ /* 0x040fe20000410000 */
[----:B------:R-:W-:Y:S01]  /*0f60*/  FMUL.FTZ R26, R24, -1.4426950216293334961 ;  /* 0xbfb8aa3b181a7820 */ /* 0x000fe20000410000 */
[----:B------:R-:W-:Y:S01]  /*0f70*/  FMUL.FTZ R30, R28, -1.4426950216293334961 ;  /* 0xbfb8aa3b1c1e7820 */ /* 0x000fe20000410000 */
[----:B------:R-:W-:Y:S01]  /*0f80*/  FMUL.FTZ R42, R5, R42 ;  /* 0x0000002a052a7220 */ /* 0x000fe20000410000 */
[----:B------:R-:W-:Y:S01]  /*0f90*/  FMUL.FTZ R32, R31, -1.4426950216293334961 ;  /* 0xbfb8aa3b1f207820 */ /* 0x000fe20000410000 */
[----:B------:R1:W2:Y:S01]  /*0fa0*/  MUFU.EX2 R9, R22 ;  /* 0x0000001600097308 */ /* 0x0002a20000000800 */
[--C-:B0-----:R-:W-:Y:S01]  /*0fb0*/  FADD.FTZ R40, R21, -R4.reuse ;  /* 0x8000000415287221 */ /* 0x101fe20000010000 */
[----:B------:R-:W-:Y:S01]  /*0fc0*/  FFMA.FTZ R8, R8, R42, R3 ;  /* 0x0000002a08087223 */ /* 0x000fe20000010003 */
[----:B------:R-:W-:Y:S01]  /*0fd0*/  FADD.FTZ R42, R23, -R4 ;  /* 0x80000004172a7221 */ /* 0x000fe20000010000 */
[----:B------:R-:W-:Y:S01]  /*0fe0*/  FFMA.FTZ R37, R14, R37, R7 ;  /* 0x000000250e257223 */ /* 0x000fe20000010007 */
[C---:B------:R-:W-:Y:S01]  /*0ff0*/  FMUL.FTZ R40, R5.reuse, R40 ;  /* 0x0000002805287220 */ /* 0x040fe20000410000 */
[----:B------:R-:W-:Y:S01]  /*1000*/  FFMA.FTZ R38, R16, R38, R29 ;  /* 0x0000002610267223 */ /* 0x000fe2000001001d */
[----:B------:R-:W-:Y:S01]  /*1010*/  FMUL.FTZ R42, R5, R42 ;  /* 0x0000002a052a7220 */ /* 0x000fe20000410000 */
[----:B------:R-:W-:Y:S01]  /*1020*/  FMUL.FTZ R39, R35, -1.4426950216293334961 ;  /* 0xbfb8aa3b23277820 */ /* 0x000fe20000410000 */
[----:B-1----:R-:W-:Y:S01]  /*1030*/  FMUL.FTZ R22, R20, -1.4426950216293334961 ;  /* 0xbfb8aa3b14167820 */ /* 0x002fe20000410000 */
[----:B------:R-:W-:Y:S01]  /*1040*/  FFMA.FTZ R7, R14, R40, R7 ;  /* 0x000000280e077223 */ /* 0x000fe20000010007 */
[----:B------:R-:W-:Y:S01]  /*1050*/  FFMA.FTZ R16, R16, R42, R29 ;  /* 0x0000002a10107223 */ /* 0x000fe2000001001d */
[----:B------:R-:W-:Y:S01]  /*1060*/  FFMA.FTZ R10, R25, R44, R10 ;  /* 0x0000002c190a7223 */ /* 0x000fe2000001000a */
[----:B------:R-:W0:Y:S01]  /*1070*/  MUFU.EX2 R18, R18 ;  /* 0x0000001200127308 */ /* 0x000e220000000800 */
[----:B------:R-:W-:Y:S01]  /*1080*/  FMUL.FTZ R41, R37, -1.4426950216293334961 ;  /* 0xbfb8aa3b25297820 */ /* 0x000fe20000410000 */
[----:B------:R-:W-:Y:S01]  /*1090*/  FMUL.FTZ R19, R8, -1.4426950216293334961 ;  /* 0xbfb8aa3b08137820 */ /* 0x000fe20000410000 */
[----:B------:R-:W-:Y:S01]  /*10a0*/  FMUL.FTZ R14, R7, -1.4426950216293334961 ;  /* 0xbfb8aa3b070e7820 */ /* 0x000fe20000410000 */
[----:B------:R-:W-:Y:S01]  /*10b0*/  FMUL.FTZ R5, R16, -1.4426950216293334961 ;  /* 0xbfb8aa3b10057820 */ /* 0x000fe20000410000 */
[----:B------:R-:W-:Y:S01]  /*10c0*/  FMUL.FTZ R25, R10, -1.4426950216293334961 ;  /* 0xbfb8aa3b0a197820 */ /* 0x000fe20000410000 */
[----:B--2---:R-:W-:Y:S01]  /*10d0*/  FADD.FTZ R9, R9, 1 ;  /* 0x3f80000009097421 */ /* 0x004fe20000010000 */
[----:B------:R-:W-:Y:S01]  /*10e0*/  FADD.FTZ R11, R11, 1 ;  /* 0x3f8000000b0b7421 */ /* 0x000fe20000010000 */
[----:B------:R-:W1:Y:S08]  /*10f0*/  MUFU.EX2 R22, R22 ;  /* 0x0000001600167308 */ /* 0x000e700000000800 */
[----:B------:R-:W-:Y:S01]  /*1100*/  MUFU.EX2 R26, R26 ;  /* 0x0000001a001a7308 */ /* 0x000fe20000000800 */
[----:B0-----:R-:W-:-:S07]  /*1110*/  FADD.FTZ R21, R18, 1 ;  /* 0x3f80000012157421 */ /* 0x001fce0000010000 */
[----:B------:R-:W0:Y:S01]  /*1120*/  MUFU.EX2 R30, R30 ;  /* 0x0000001e001e7308 */ /* 0x000e220000000800 */
[----:B-1----:R-:W-:Y:S01]  /*1130*/  FADD.FTZ R23, R22, 1 ;  /* 0x3f80000016177421 */ /* 0x002fe20000010000 */
[----:B------:R-:W-:-:S06]  /*1140*/  FADD.FTZ R22, R27, 1 ;  /* 0x3f8000001b167421 */ /* 0x000fcc0000010000 */
[----:B------:R-:W1:Y:S08]  /*1150*/  MUFU.EX2 R32, R32 ;  /* 0x0000002000207308 */ /* 0x000e700000000800 */
[----:B------:R2:W-:Y:S01]  /*1160*/  MUFU.EX2 R13, R39 ;  /* 0x00000027000d7308 */ /* 0x0005e20000000800 */
[----:B0-----:R-:W-:-:S07]  /*1170*/  FADD.FTZ R29, R30, 1 ;  /* 0x3f8000001e1d7421 */ /* 0x001fce0000010000 */
[----:B------:R-:W0:Y:S01]  /*1180*/  MUFU.EX2 R17, R41 ;  /* 0x0000002900117308 */ /* 0x000e220000000800 */
[----:B--2---:R-:W-:Y:S01]  /*1190*/  FMUL.FTZ R39, R38, -1.4426950216293334961 ;  /* 0xbfb8aa3b26277820 */ /* 0x004fe20000410000 */
[----:B-1----:R-:W-:-:S06]  /*11a0*/  FADD.FTZ R18, R32, 1 ;  /* 0x3f80000020127421 */ /* 0x002fcc0000010000 */
[----:B------:R-:W1:Y:S08]  /*11b0*/  MUFU.EX2 R3, R39 ;  /* 0x0000002700037308 */ /* 0x000e700000000800 */
[----:B------:R2:W3:Y:S01]  /*11c0*/  MUFU.EX2 R4, R25 ;  /* 0x0000001900047308 */ /* 0x0004e20000000800 */
[----:B0-----:R-:W-:-:S07]  /*11d0*/  FADD.FTZ R30, R17, 1 ;  /* 0x3f800000111e7421 */ /* 0x001fce0000010000 */
[----:B------:R-:W0:Y:S01]  /*11e0*/  MUFU.EX2 R19, R19 ;  /* 0x0000001300137308 */ /* 0x000e220000000800 */
[----:B--2---:R-:W-:Y:S01]  /*11f0*/  FADD.FTZ R25, R26, 1 ;  /* 0x3f8000001a197421 */ /* 0x004fe20000010000 */
[----:B------:R-:W-:Y:S01]  /*1200*/  FADD.FTZ R26, R13, 1 ;  /* 0x3f8000000d1a7421 */ /* 0x000fe20000010000 */
[----:B------:R-:W-:Y:S01]  /*1210*/  FADD.FTZ R13, R15, 1 ;  /* 0x3f8000000f0d7421 */ /* 0x000fe20000010000 */
[----:B-1----:R-:W-:-:S04]  /*1220*/  FADD.FTZ R17, R3, 1 ;  /* 0x3f80000003117421 */ /* 0x002fc80000010000 */
[----:B------:R-:W1:Y:S01]  /*1230*/  MUFU.EX2 R14, R14 ;  /* 0x0000000e000e7308 */ /* 0x000e620000000800 */
[----:B---3--:R-:W-:-:S07]  /*1240*/  FADD.FTZ R15, R4, 1 ;  /* 0x3f800000040f7421 */ /* 0x008fce0000010000 */
[----:B------:R-:W2:Y:S01]  /*1250*/  MUFU.EX2 R5, R5 ;  /* 0x0000000500057308 */ /* 0x000ea20000000800 */
[----:B0-----:R-:W-:-:S07]  /*1260*/  FADD.FTZ R3, R19, 1 ;  /* 0x3f80000013037421 */ /* 0x001fce0000010000 */
[----:B------:R-:W0:Y:S01]  /*1270*/  MUFU.RCP R9, R9 ;  /* 0x0000000900097308 */ /* 0x000e220000001000 */
[----:B-1----:R-:W-:-:S07]  /*1280*/  FADD.FTZ R4, R14, 1 ;  /* 0x3f8000000e047421 */ /* 0x002fce0000010000 */
[----:B------:R-:W1:Y:S01]  /*1290*/  MUFU.RCP R21, R21 ;  /* 0x0000001500157308 */ /* 0x000e620000001000 */
[----:B--2---:R-:W-:-:S07]  /*12a0*/  FADD.FTZ R5, R5, 1 ;  /* 0x3f80000005057421 */ /* 0x004fce0000010000 */
[----:B------:R-:W2:Y:S01]  /*12b0*/  MUFU.RCP R23, R23 ;  /* 0x0000001700177308 */ /* 0x000ea20000001000 */
[----:B0-----:R-:W-:-:S07]  /*12c0*/  FMUL.FTZ R9, R6, R9 ;  /* 0x0000000906097220 */ /* 0x001fce0000410000 */
[----:B------:R-:W0:Y:S01]  /*12d0*/  MUFU.RCP R25, R25 ;  /* 0x0000001900197308 */ /* 0x000e220000001000 */
[----:B-1----:R-:W-:-:S05]  /*12e0*/  FMUL.FTZ R12, R12, R21 ;  /* 0x000000150c0c7220 */ /* 0x002fca0000410000 */
[----:B------:R-:W-:Y:S02]  /*12f0*/  F2FP.BF16.F32.PACK_AB R9, R12, R9 ;  /* 0x000000090c09723e */ /* 0x000fe400000010ff */
[----:B------:R-:W1:Y:S01]  /*1300*/  MUFU.RCP R29, R29 ;  /* 0x0000001d001d7308 */ /* 0x000e620000001000 */
[----:B--2---:R-:W-:-:S07]  /*1310*/  FMUL.FTZ R23, R20, R23 ;  /* 0x0000001714177220 */ /* 0x004fce0000410000 */
[----:B------:R-:W2:Y:S01]  /*1320*/  MUFU.RCP R18, R18 ;  /* 0x0000001200127308 */ /* 0x000ea20000001000 */
[----:B0-----:R-:W-:-:S05]  /*1330*/  FMUL.FTZ R24, R24, R25 ;  /* 0x0000001918187220 */ /* 0x001fca0000410000 */
[----:B------:R-:W-:Y:S02]  /*1340*/  F2FP.BF16.F32.PACK_AB R23, R24, R23 ;  /* 0x000000171817723e */ /* 0x000fe400000010ff */
[----:B------:R-:W0:Y:S01]  /*1350*/  MUFU.RCP R22, R22 ;  /* 0x0000001600167308 */ /* 0x000e220000001000 */
[----:B-1----:R-:W-:Y:S01]  /*1360*/  FMUL.FTZ R29, R28, R29 ;  /* 0x0000001d1c1d7220 */ /* 0x002fe20000410000 */
[----:B------:R-:W-:-:S06]  /*1370*/  PRMT R6, R23, 0x7632, R6 ;  /* 0x0000763217067816 */ /* 0x000fcc0000000006 */
[----:B------:R-:W1:Y:S01]  /*1380*/  MUFU.RCP R11, R11 ;  /* 0x0000000b000b7308 */ /* 0x000e620000001000 */
[----:B--2---:R-:W-:-:S05]  /*1390*/  FMUL.FTZ R18, R31, R18 ;  /* 0x000000121f127220 */ /* 0x004fca0000410000 */
[----:B------:R-:W-:Y:S02]  /*13a0*/  F2FP.BF16.F32.PACK_AB R29, R18, R29 ;  /* 0x0000001d121d723e */ /* 0x000fe400000010ff */
        /* <DEDUP_REMOVED lines=11> */
[----:B-1----:R-:W-:-:S07]  /*1460*/  FMUL.FTZ R30, R37, R30 ;  /* 0x0000001e251e7220 */ /* 0x002fce0000410000 */
[----:B------:R-:W1:Y:S01]  /*1470*/  MUFU.RCP R15, R15 ;  /* 0x0000000f000f7308 */ /* 0x000e620000001000 */
[----:B--2---:R-:W-:-:S05]  /*1480*/  FMUL.FTZ R17, R38, R17 ;  /* 0x0000001126117220 */ /* 0x004fca0000410000 */
[----:B------:R-:W-:Y:S02]  /*1490*/  F2FP.BF16.F32.PACK_AB R30, R17, R30 ;  /* 0x0000001e111e723e */ /* 0x000fe400000010ff */
[----:B------:R-:W2:Y:S01]  /*14a0*/  MUFU.RCP R4, R4 ;  /* 0x0000000400047308 */ /* 0x000ea20000001000 */
[----:B0-----:R-:W-:Y:S01]  /*14b0*/  FMUL.FTZ R8, R8, R3 ;  /* 0x0000000308087220 */ /* 0x001fe20000410000 */
[----:B------:R-:W-:Y:S02]  /*14c0*/  IADD3.X R3, R0, UR5, RZ, P0, !PT ;  /* 0x0000000500037c10 */ /* 0x000fe400087fe4ff */
[----:B------:R-:W-:-:S03]  /*14d0*/  PRMT R0, R9, 0x7632, R0 ;  /* 0x0000763209007816 */ /* 0x000fc60000000000 */
[----:B------:R0:W-:Y:S01]  /*14e0*/  STG.E.U16 desc[UR6][R2.64], R9 ;  /* 0x0000000902007986 */ /* 0x0001e2000c101506 */
[----:B------:R-:W3:Y:S01]  /*14f0*/  MUFU.RCP R5, R5 ;  /* 0x0000000500057308 */ /* 0x000ee20000001000 */
[----:B-1----:R-:W-:Y:S02]  /*1500*/  FMUL.FTZ R15, R10, R15 ;  /* 0x0000000f0a0f7220 */ /* 0x002fe40000410000 */
[----:B------:R1:W-:Y:S03]  /*1510*/  STG.E.U16 desc[UR6][R2.64+0x2], R0 ;  /* 0x0000020002007986 */ /* 0x0003e6000c101506 */
[----:B------:R-:W-:Y:S01]  /*1520*/  F2FP.BF16.F32.PACK_AB R8, R15, R8 ;  /* 0x000000080f08723e */ /* 0x000fe200000010ff */
[----:B------:R4:W-:Y:S01]  /*1530*/  STG.E.U16 desc[UR6][R2.64+0x6], R6 ;  /* 0x0000060602007986 */ /* 0x0009e2000c101506 */
[----:B--2---:R-:W-:Y:S01]  /*1540*/  FMUL.FTZ R4, R7, R4 ;  /* 0x0000000407047220 */ /* 0x004fe20000410000 */
[----:B------:R-:W-:-:S02]  /*1550*/  PRMT R7, R29, 0x7632, R7 ;  /* 0x000076321d077816 */ /* 0x000fc40000000007 */
[----:B------:R-:W-:Y:S01]  /*1560*/  STG.E.U16 desc[UR6][R2.64+0x4], R23 ;  /* 0x0000041702007986 */ /* 0x000fe2000c101506 */
[----:B0-----:R-:W-:-:S03]  /*1570*/  PRMT R9, R26, 0x7632, R9 ;  /* 0x000076321a097816 */ /* 0x001fc60000000009 */
[----:B------:R0:W-:Y:S01]  /*1580*/  STG.E.U16 desc[UR6][R2.64+0xa002], R7 ;  /* 0x00a0020702007986 */ /* 0x0001e2000c101506 */
[----:B-1----:R-:W-:Y:S01]  /*1590*/  PRMT R0, R22, 0x7632, R0 ;  /* 0x0000763216007816 */ /* 0x002fe20000000000 */
[----:B---3--:R-:W-:Y:S01]  /*15a0*/  FMUL.FTZ R5, R16, R5 ;  /* 0x0000000510057220 */ /* 0x008fe20000410000 */
[----:B----4-:R-:W-:Y:S01]  /*15b0*/  PRMT R6, R8, 0x7632, R6 ;  /* 0x0000763208067816 */ /* 0x010fe20000000006 */
[----:B------:R-:W-:Y:S03]  /*15c0*/  STG.E.U16 desc[UR6][R2.64+0xa000], R29 ;  /* 0x00a0001d02007986 */ /* 0x000fe6000c101506 */
[----:B------:R-:W-:Y:S02]  /*15d0*/  F2FP.BF16.F32.PACK_AB R4, R5, R4 ;  /* 0x000000040504723e */ /* 0x000fe400000010ff */
[----:B------:R-:W-:Y:S01]  /*15e0*/  PRMT R5, R30, 0x7632, R5 ;  /* 0x000076321e057816 */ /* 0x000fe20000000005 */
[----:B------:R-:W-:Y:S01]  /*15f0*/  STG.E.U16 desc[UR6][R2.64+0xa004], R22 ;  /* 0x00a0041602007986 */ /* 0x000fe2000c101506 */
[----:B0-----:R-:W-:-:S03]  /*1600*/  PRMT R7, R4, 0x7632, R7 ;  /* 0x0000763204077816 */ /* 0x001fc60000000007 */
[----:B------:R-:W-:Y:S04]  /*1610*/  STG.E.U16 desc[UR6][R2.64+0xa006], R0 ;  /* 0x00a0060002007986 */ /* 0x000fe8000c101506 */
[----:B------:R-:W-:Y:S04]  /*1620*/  STG.E.U16 desc[UR6][R2.64+0x14000], R26 ;  /* 0x0140001a02007986 */ /* 0x000fe8000c101506 */
        /* <DEDUP_REMOVED lines=8> */
.L_x_193:
[----:B------:R-:W-:Y:S01]  /*16b0*/  HFMA2.MMA R30, -RZ, RZ, 0, 4.76837158203125e-07 ;  /* 0x00000008ff1e7435 */ /* 0x000fe200000001ff */
[----:B-1----:R-:W-:Y:S02]  /*16c0*/  MOV R28, R4 ;  /* 0x00000004001c7202 */ /* 0x002fe40000000f00 */
[----:B------:R-:W-:Y:S02]  /*16d0*/  MOV R32, 0x1f ;  /* 0x0000001f00207802 */ /* 0x000fe40000000f00 */
[----:B------:R-:W-:-:S07]  /*16e0*/  MOV R24, 0xffffffff ;  /* 0xffffffff00187802 */ /* 0x000fce0000000f00 */
[----:B0----5:R-:W-:Y:S05]  /*16f0*/  WARPSYNC.COLLECTIVE R24, `(.L_x_196) ;  /* 0x0000000018087348 */ /* 0x021fea0003c00000 */
[----:B------:R1:W2:Y:S02]  /*1700*/  SHFL.BFLY P0, R26, R28, R30, R32 ;  /* 0x0c00001e1c1a7389 */ /* 0x0002a40000000020 */
[----:B012--5:R-:W-:Y:S01]  /*1710*/  ENDCOLLECTIVE ;  /* 0x000000000000791b */ /* 0x027fe20003800000 */
.L_x_196:
[----:B------:R-:W-:Y:S02]  /*1720*/  MOV R28, R5 ;  /* 0x00000005001c7202 */ /* 0x000fe40000000f00 */
[----:B------:R-:W-:-:S07]  /*1730*/  MOV R25, R26 ;  /* 0x0000001a00197202 */ /* 0x000fce0000000f00 */
[----:B------:R-:W-:Y:S05]  /*1740*/  WARPSYNC.COLLECTIVE R24, `(.L_x_197) ;  /* 0x0000000018087348 */ /* 0x000fea0003c00000 */
[----:B------:R0:W1:Y:S02]  /*1750*/  SHFL.BFLY P0, R26, R28, R30, R32 ;  /* 0x0c00001e1c1a7389 */ /* 0x0000640000000020 */
[----:B01----:R-:W-:Y:S01]  /*1760*/  ENDCOLLECTIVE ;  /* 0x000000000000791b */ /* 0x003fe20003800000 */
.L_x_197:
[----:B------:R-:W-:Y:S01]  /*1770*/  FADD.FTZ R25, R25, R4 ;  /* 0x0000000419197221 */ /* 0x000fe20000010000 */
[----:B------:R-:W-:-:S04]  /*1780*/  HFMA2.MMA R30, -RZ, RZ, 0, 2.384185791015625e-07 ;  /* 0x00000004ff1e7435 */ /* 0x000fc800000001ff */
[----:B------:R-:W-:Y:S02]  /*1790*/  MOV R28, R25 ;  /* 0x00000019001c7202 */ /* 0x000fe40000000f00 */
[----:B------:R-:W-:-:S07]  /*17a0*/  MOV R18, R26 ;  /* 0x0000001a00127202 */ /* 0x000fce0000000f00 */
[----:B------:R-:W-:Y:S05]  /*17b0*/  WARPSYNC.COLLECTIVE R24, `(.L_x_198) ;  /* 0x0000000018087348 */ /* 0x000fea0003c00000 */
[----:B------:R0:W1:Y:S02]  /*17c0*/  SHFL.BFLY P0, R26, R28, R30, R32 ;  /* 0x0c00001e1c1a7389 */ /* 0x0000640000000020 */
[----:B01----:R-:W-:Y:S01]  /*17d0*/  ENDCOLLECTIVE ;  /* 0x000000000000791b */ /* 0x003fe20003800000 */
.L_x_198:
[----:B------:R-:W-:-:S05]  /*17e0*/  FADD.FTZ R18, R18, R5 ;  /* 0x0000000512127221 */ /* 0x000fca0000010000 */
[----:B------:R-:W-:Y:S02]  /*17f0*/  MOV R28, R18 ;  /* 0x00000012001c7202 */ /* 0x000fe40000000f00 */
[----:B------:R-:W-:-:S07]  /*1800*/  MOV R20, R26 ;  /* 0x0000001a00147202 */ /* 0x000fce0000000f00 */
[----:B------:R-:W-:Y:S05]  /*1810*/  WARPSYNC.COLLECTIVE R24, `(.L_x_199) ;  /* 0x0000000018087348 */ /* 0x000fea0003c00000 */
[----:B------:R0:W1:Y:S02]  /*1820*/  SHFL.BFLY P0, R26, R28, R30, R32 ;  /* 0x0c00001e1c1a7389 */ /* 0x0000640000000020 */
[----:B01----:R-:W-:Y:S01]  /*1830*/  ENDCOLLECTIVE ;  /* 0x000000000000791b */ /* 0x003fe20003800000 */
.L_x_199:
[----:B------:R-:W-:Y:S01]  /*1840*/  FADD.FTZ R20, R25, R20 ;  /* 0x0000001419147221 */ /* 0x000fe20000010000 */
[----:B------:R-:W-:-:S04]  /*1850*/  HFMA2.MMA R30, -RZ, RZ, 0, 1.1920928955078125e-07 ;  /* 0x00000002ff1e7435 */ /* 0x000fc800000001ff */
[----:B------:R-:W-:Y:S02]  /*1860*/  MOV R28, R20 ;  /* 0x00000014001c7202 */ /* 0x000fe40000000f00 */
[----:B------:R-:W-:-:S07]  /*1870*/  MOV R43, R26 ;  /* 0x0000001a002b7202 */ /* 0x000fce0000000f00 */
[----:B------:R-:W-:Y:S05]  /*1880*/  WARPSYNC.COLLECTIVE R24, `(.L_x_200) ;  /* 0x0000000018087348 */ /* 0x000fea0003c00000 */
[----:B------:R0:W1:Y:S02]  /*1890*/  SHFL.BFLY P0, R26, R28, R30, R32 ;  /* 0x0c00001e1c1a7389 */ /* 0x0000640000000020 */
[----:B01----:R-:W-:Y:S01]  /*18a0*/  ENDCOLLECTIVE ;  /* 0x000000000000791b */ /* 0x003fe20003800000 */
.L_x_200:
[----:B------:R-:W-:-:S05]  /*18b0*/  FADD.FTZ R43, R18, R43 ;  /* 0x0000002b122b7221 */ /* 0x000fca0000010000 */
[----:B------:R-:W-:Y:S02]  /*18c0*/  MOV R28, R43 ;  /* 0x0000002b001c7202 */ /* 0x000fe40000000f00 */
[----:B------:R-:W-:-:S07]  /*18d0*/  MOV R45, R26 ;  /* 0x0000001a002d7202 */ /* 0x000fce0000000f00 */
[----:B------:R-:W-:Y:S05]  /*18e0*/  WARPSYNC.COLLECTIVE R24, `(.L_x_201) ;  /* 0x0000000018087348 */ /* 0x000fea0003c00000 */
[----:B------:R0:W1:Y:S02]  /*18f0*/  SHFL.BFLY P0, R26, R28, R30, R32 ;  /* 0x0c00001e1c1a7389 */ /* 0x0000640000000020 */
[----:B01----:R-:W-:Y:S01]  /*1900*/  ENDCOLLECTIVE ;  /* 0x000000000000791b */ /* 0x003fe20003800000 */
.L_x_201:
[----:B------:R-:W-:Y:S01]  /*1910*/  FADD.FTZ R45, R20, R45 ;  /* 0x0000002d142d7221 */ /* 0x000fe20000010000 */
[----:B------:R-:W-:-:S04]  /*1920*/  HFMA2.MMA R30, -RZ, RZ, 0, 5.9604644775390625e-08 ;  /* 0x00000001ff1e7435 */ /* 0x000fc800000001ff */
[----:B------:R-:W-:Y:S02]  /*1930*/  MOV R28, R45 ;  /* 0x0000002d001c7202 */ /* 0x000fe40000000f00 */
[----:B------:R-:W-:-:S07]  /*1940*/  MOV R22, R26 ;  /* 0x0000001a00167202 */ /* 0x000fce0000000f00 */
[----:B------:R-:W-:Y:S05]  /*1950*/  WARPSYNC.COLLECTIVE R24, `(.L_x_202) ;  /* 0x0000000018087348 */ /* 0x000fea0003c00000 */
[----:B------:R0:W1:Y:S02]  /*1960*/  SHFL.BFLY P0, R26, R28, R30, R32 ;  /* 0x0c00001e1c1a7389 */ /* 0x0000640000000020 */
[----:B01----:R-:W-:Y:S01]  /*1970*/  ENDCOLLECTIVE ;  /* 0x000000000000791b */ /* 0x003fe20003800000 */
.L_x_202:
[----:B------:R-:W-:-:S05]  /*1980*/  FADD.FTZ R22, R43, R22 ;  /* 0x000000162b167221 */ /* 0x000fca0000010000 */
[----:B------:R-:W-:Y:S02]  /*1990*/  MOV R28, R22 ;  /* 0x00000016001c7202 */ /* 0x000fe40000000f00 */
[----:B------:R-:W-:-:S07]  /*19a0*/  MOV R4, R26 ;  /* 0x0000001a00047202 */ /* 0x000fce0000000f00 */
[----:B------:R-:W-:Y:S05]  /*19b0*/  WARPSYNC.COLLECTIVE R24, `(.L_x_203) ;  /* 0x0000000018087348 */ /* 0x000fea0003c00000 */
[----:B------:R0:W1:Y:S02]  /*19c0*/  SHFL.BFLY P0, R26, R28, R30, R32 ;  /* 0x0c00001e1c1a7389 */ /* 0x0000640000000020 */
[----:B01----:R-:W-:Y:S01]  /*19d0*/  ENDCOLLECTIVE ;  /* 0x000000000000791b */ /* 0x003fe20003800000 */
.L_x_203:
[----:B------:R-:W-:Y:S01]  /*19e0*/  FADD.FTZ R4, R45, R4 ;  /* 0x000000042d047221 */ /* 0x000fe20000010000 */
[----:B------:R-:W-:Y:S01]  /*19f0*/  MOV R5, R26 ;  /* 0x0000001a00057202 */ /* 0x000fe20000000f00 */
[----:B------:R-:W-:Y:S06]  /*1a00*/  BRA `(.L_x_204) ;  /* 0xffffffec00c47947 */ /* 0x000fec000383ffff */
.L_x_205:
        /* <DEDUP_REMOVED lines=15> */
.L_x_446:


//--------------------- .text._ZN13group_norm_v214gn_cuda_kernelI13__nv_bfloat16Li320ELi1ELi16ELi80ELi64ELb1ELi64ELi80ELi80ELi4ELb0ELi148ELb0ELb0ENS_16CompileConditionILi900EEEEEvPT_PKS4_S7_S7_flPfS8_Pj --------------------------
	.section	.text._ZN13group_norm_v214gn_cuda_kernelI13__nv_bfloat16Li320ELi1ELi16ELi80ELi64ELb1ELi64ELi80ELi80ELi4ELb0ELi148ELb0ELb0ENS_16CompileConditionILi900EEEEEvPT_PKS4_S7_S7_flPfS8_Pj,"ax",@progbits
	.align	128
        .global         _ZN13group_norm_v214gn_cuda_kernelI13__nv_bfloat16Li320ELi1ELi16ELi80ELi64ELb1ELi64ELi80ELi80ELi4ELb0ELi148ELb0ELb0ENS_16CompileConditionILi900EEEEEvPT_PKS4_S7_S7_flPfS8_Pj
        .type           _ZN13group_norm_v214gn_cuda_kernelI13__nv_bfloat16Li320ELi1ELi16ELi80ELi64ELb1ELi64ELi80ELi80ELi4ELb0ELi148ELb0ELb0ENS_16CompileConditionILi900EEEEEvPT_PKS4_S7_S7_flPfS8_Pj,@function
        .size           _ZN13group_norm_v214gn_cuda_kernelI13__nv_bfloat16Li320ELi1ELi16ELi80ELi64ELb1ELi64ELi80ELi80ELi4ELb0ELi148ELb0ELb0ENS_16CompileConditionILi900EEEEEvPT_PKS4_S7_S7_flPfS8_Pj,(.L_x_447 - _ZN13group_norm_v214gn_cuda_kernelI13__nv_bfloat16Li320ELi1ELi16ELi80ELi64ELb1ELi64ELi80ELi80ELi4ELb0ELi148ELb0ELb0ENS_16CompileConditionILi900EEEEEvPT_PKS4_S7_S7_flPfS8_Pj)
        .other          _ZN13group_norm_v214gn_cuda_kernelI13__nv_bfloat16Li320ELi1ELi16ELi80ELi64ELb1ELi64ELi80ELi80ELi4ELb0ELi148ELb0ELb0ENS_16CompileConditionILi900EEEEEvPT_PKS4_S7_S7_flPfS8_Pj,@"STO_CUDA_ENTRY STV_DEFAULT"
_ZN13group_norm_v214gn_cuda_kernelI13__nv_bfloat16Li320ELi1ELi16ELi80ELi64ELb1ELi64ELi80ELi80ELi4ELb0ELi148ELb0ELb0ENS_16CompileConditionILi900EEEEEvPT_PKS4_S7_S7_flPfS8_Pj:
.text._ZN13group_norm_v214gn_cuda_kernelI13__nv_bfloat16Li320ELi1ELi16ELi80ELi64ELb1ELi64ELi80ELi80ELi4ELb0ELi148ELb0ELb0ENS_16CompileConditionILi900EEEEEvPT_PKS4_S7_S7_flPfS8_Pj:
        /* <DEDUP_REMOVED lines=146> */
.L_x_218:
        /* <DEDUP_REMOVED lines=10> */
.L_x_206:
        /* <DEDUP_REMOVED lines=17> */
.L_x_209:
[----:B------:R-:W-:Y:S05]  /*0ad0*/  BSYNC B0 ;  /* 0x0000000000007941 */ /* 0x000fea0003800000 */
.L_x_208:
        /* <DEDUP_REMOVED lines=189> */
.L_x_207:
[----:B------:R-:W-:Y:S01]  /*16b0*/  HFMA2.MMA R30, -RZ, RZ, 0, 4.76837158203125e-07 ;  /* 0x00000008ff1e7435 */ /* 0x000fe200000001ff */
[----:B-1----:R-:W-:Y:S02]  /*16c0*/  MOV R28, R4 ;  /* 0x00000004001c7202 */ /* 0x002fe40000000f00 */
[----:B------:R-:W-:Y:S02]  /*16d0*/  MOV R32, 0x1f ;  /* 0x0000001f00207802 */ /* 0x000fe40000000f00 */
[----:B------:R-:W-:-:S07]  /*16e0*/  MOV R24, 0xffffffff ;  /* 0xffffffff00187802 */ /* 0x000fce0000000f00 */
[----:B0----5:R-:W-:Y:S05]  /*16f0*/  WARPSYNC.COLLECTIVE R24, `(.L_x_210) ;  /* 0x0000000018087348 */ /* 0x021fea0003c00000 */
[----:B------:R1:W2:Y:S02]  /*1700*/  SHFL.BFLY P0, R26, R28, R30, R32 ;  /* 0x0c00001e1c1a7389 */ /* 0x0002a40000000020 */
[----:B012--5:R-:W-:Y:S01]  /*1710*/  ENDCOLLECTIVE ;  /* 0x000000000000791b */ /* 0x027fe20003800000 */
.L_x_210:
[----:B------:R-:W-:Y:S02]  /*1720*/  MOV R28, R5 ;  /* 0x00000005001c7202 */ /* 0x000fe40000000f00 */
[----:B------:R-:W-:-:S07]  /*1730*/  MOV R25, R26 ;  /* 0x0000001a00197202 */ /* 0x000fce0000000f00 */
[----:B------:R-:W-:Y:S05]  /*1740*/  WARPSYNC.COLLECTIVE R24, `(.L_x_211) ;  /* 0x0000000018087348 */ /* 0x000fea0003c00000 */
[----:B------:R0:W1:Y:S02]  /*1750*/  SHFL.BFLY P0, R26, R28, R30, R32 ;  /* 0x0c00001e1c1a7389 */ /* 0x0000640000000020 */
[----:B01----:R-:W-:Y:S01]  /*1760*/  ENDCOLLECTIVE ;  /* 0x000000000000791b */ /* 0x003fe20003800000 */
.L_x_211:
[----:B------:R-:W-:Y:S01]  /*1770*/  FADD.FTZ R25, R25, R4 ;  /* 0x0000000419197221 */ /* 0x000fe20000010000 */
[----:B------:R-:W-:-:S04]  /*1780*/  HFMA2.MMA R30, -RZ, RZ, 0, 2.384185791015625e-07 ;  /* 0x00000004ff1e7435 */ /* 0x000fc800000001ff */
[----:B------:R-:W-:Y:S02]  /*1790*/  MOV R28, R25 ;  /* 0x00000019001c7202 */ /* 0x000fe40000000f00 */
[----:B------:R-:W-:-:S07]  /*17a0*/  MOV R18, R26 ;  /* 0x0000001a00127202 */ /* 0x000fce0000000f00 */
[----:B------:R-:W-:Y:S05]  /*17b0*/  WARPSYNC.COLLECTIVE R24, `(.L_x_212) ;  /* 0x0000000018087348 */ /* 0x000fea0003c00000 */
[----:B------:R0:W1:Y:S02]  /*17c0*/  SHFL.BFLY P0, R26, R28, R30, R32 ;  /* 0x0c00001e1c1a7389 */ /* 0x0000640000000020 */
[----:B01----:R-:W-:Y:S01]  /*17d0*/  ENDCOLLECTIVE ;  /* 0x000000000000791b */ /* 0x003fe20003800000 */
.L_x_212:
[----:B------:R-:W-:-:S05]  /*17e0*/  FADD.FTZ R18, R18, R5 ;  /* 0x0000000512127221 */ /* 0x000fca0000010000 */
[----:B------:R-:W-:Y:S02]  /*17f0*/  MOV R28, R18 ;  /* 0x00000012001c7202 */ /* 0x000fe40000000f00 */
[----:B------:R-:W-:-:S07]  /*1800*/  MOV R20, R26 ;  /* 0x0000001a00147202 */ /* 0x000fce0000000f00 */
[----:B------:R-:W-:Y:S05]  /*1810*/  WARPSYNC.COLLECTIVE R24, `(.L_x_213) ;  /* 0x0000000018087348 */ /* 0x000fea0003c00000 */
[----:B------:R0:W1:Y:S02]  /*1820*/  SHFL.BFLY P0, R26, R28, R30, R32 ;  /* 0x0c00001e1c1a7389 */ /* 0x0000640000000020 */
[----:B01----:R-:W-:Y:S01]  /*1830*/  ENDCOLLECTIVE ;  /* 0x000000000000791b */ /* 0x003fe20003800000 */
.L_x_213:
[----:B------:R-:W-:Y:S01]  /*1840*/  FADD.FTZ R20, R25, R20 ;  /* 0x0000001419147221 */ /* 0x000fe20000010000 */
[----:B------:R-:W-:-:S04]  /*1850*/  HFMA2.MMA R30, -RZ, RZ, 0, 1.1920928955078125e-07 ;  /* 0x00000002ff1e7435 */ /* 0x000fc800000001ff */
[----:B------:R-:W-:Y:S02]  /*1860*/  MOV R28, R20 ;  /* 0x00000014001c7202 */ /* 0x000fe40000000f00 */
[----:B------:R-:W-:-:S07]  /*1870*/  MOV R43, R26 ;  /* 0x0000001a002b7202 */ /* 0x000fce0000000f00 */
[----:B------:R-:W-:Y:S05]  /*1880*/  WARPSYNC.COLLECTIVE R24, `(.L_x_214) ;  /* 0x0000000018087348 */ /* 0x000fea0003c00000 */
[----:B------:R0:W1:Y:S02]  /*1890*/  SHFL.BFLY P0, R26, R28, R30, R32 ;  /* 0x0c00001e1c1a7389 */ /* 0x0000640000000020 */
[----:B01----:R-:W-:Y:S01]  /*18a0*/  ENDCOLLECTIVE ;  /* 0x000000000000791b */ /* 0x003fe20003800000 */
.L_x_214:
[----:B------:R-:W-:-:S05]  /*18b0*/  FADD.FTZ R43, R18, R43 ;  /* 0x0000002b122b7221 */ /* 0x000fca0000010000 */
[----:B------:R-:W-:Y:S02]  /*18c0*/  MOV R28, R43 ;  /* 0x0000002b001c7202 */ /* 0x000fe40000000f00 */
[----:B------:R-:W-:-:S07]  /*18d0*/  MOV R45, R26 ;  /* 0x0000001a002d7202 */ /* 0x000fce0000000f00 */
[----:B------:R-:W-:Y:S05]  /*18e0*/  WARPSYNC.COLLECTIVE R24, `(.L_x_215) ;  /* 0x0000000018087348 */ /* 0x000fea0003c00000 */
[----:B------:R0:W1:Y:S02]  /*18f0*/  SHFL.BFLY P0, R26, R28, R30, R32 ;  /* 0x0c00001e1c1a7389 */ /* 0x0000640000000020 */
[----:B01----:R-:W-:Y:S01]  /*1900*/  ENDCOLLECTIVE ;  /* 0x000000000000791b */ /* 0x003fe20003800000 */
.L_x_215:
[----:B------:R-:W-:Y:S01]  /*1910*/  FADD.FTZ R45, R20, R45 ;  /* 0x0000002d142d7221 */ /* 0x000fe20000010000 */
[----:B------:R-:W-:-:S04]  /*1920*/  HFMA2.MMA R30, -RZ, RZ, 0, 5.9604644775390625e-08 ;  /* 0x00000001ff1e7435 */ /* 0x000fc800000001ff */
[----:B------:R-:W-:Y:S02]  /*1930*/  MOV R28, R45 ;  /* 0x0000002d001c7202 */ /* 0x000fe40000000f00 */
[----:B------:R-:W-:-:S07]  /*1940*/  MOV R22, R26 ;  /* 0x0000001a00167202 */ /* 0x000fce0000000f00 */
[----:B------:R-:W-:Y:S05]  /*1950*/  WARPSYNC.COLLECTIVE R24, `(.L_x_216) ;  /* 0x0000000018087348 */ /* 0x000fea0003c00000 */
[----:B------:R0:W1:Y:S02]  /*1960*/  SHFL.BFLY P0, R26, R28, R30, R32 ;  /* 0x0c00001e1c1a7389 */ /* 0x0000640000000020 */
[----:B01----:R-:W-:Y:S01]  /*1970*/  ENDCOLLECTIVE ;  /* 0x000000000000791b */ /* 0x003fe20003800000 */
.L_x_216:
[----:B------:R-:W-:-:S05]  /*1980*/  FADD.FTZ R22, R43, R22 ;  /* 0x000000162b167221 */ /* 0x000fca0000010000 */
[----:B------:R-:W-:Y:S02]  /*1990*/  MOV R28, R22 ;  /* 0x00000016001c7202 */ /* 0x000fe40000000f00 */
[----:B------:R-:W-:-:S07]  /*19a0*/  MOV R4, R26 ;  /* 0x0000001a00047202 */ /* 0x000fce0000000f00 */
[----:B------:R-:W-:Y:S05]  /*19b0*/  WARPSYNC.COLLECTIVE R24, `(.L_x_217) ;  /* 0x0000000018087348 */ /* 0x000fea0003c00000 */
[----:B------:R0:W1:Y:S02]  /*19c0*/  SHFL.BFLY P0, R26, R28, R30, R32 ;  /* 0x0c00001e1c1a7389 */ /* 0x0000640000000020 */
[----:B01----:R-:W-:Y:S01]  /*19d0*/  ENDCOLLECTIVE ;  /* 0x000000000000791b */ /* 0x003fe20003800000 */
.L_x_217:
[----:B------:R-:W-:Y:S01]  /*19e0*/  FADD.FTZ R4, R45, R4 ;  /* 0x000000042d047221 */ /* 0x000fe20000010000 */
[----:B------:R-:W-:Y:S01]  /*19f0*/  MOV R5, R26 ;  /* 0x0000001a00057202 */ /* 0x000fe20000000f00 */
[----:B------:R-:W-:Y:S06]  /*1a00*/  BRA `(.L_x_218) ;  /* 0xffffffec00c47947 */ /* 0x000fec000383ffff */
.L_x_219:
        /* <DEDUP_REMOVED lines=15> */
.L_x_447:


//--------------------- .text._ZN13group_norm_v218gn_bwd_cuda_kernelI6__halfLi320ELi1ELi32ELi40ELi64ELb0ELb1ELi64ELi40ELi40ELi4ELb1ELi96ELb0ELb0ELNS_15WgradSyncMethodE3ENS_16CompileConditionILi900EEEEEvPT_S6_S6_PKS5_S8_S8_S8_PKfflPfPj --------------------------
	.section	.text._ZN13group_norm_v218gn_bwd_cuda_kernelI6__halfLi320ELi1ELi32ELi40ELi64ELb0ELb1ELi64ELi40ELi40ELi4ELb1ELi96ELb0ELb0ELNS_15WgradSyncMethodE3ENS_16CompileConditionILi900EEEEEvPT_S6_S6_PKS5_S8_S8_S8_PKfflPfPj,"ax",@progbits
	.align	128
        .global         _ZN13group_norm_v218gn_bwd_cuda_kernelI6__halfLi320ELi1ELi32ELi40ELi64ELb0ELb1ELi64ELi40ELi40ELi4ELb1ELi96ELb0ELb0ELNS_15WgradSyncMethodE3ENS_16CompileConditionILi900EEEEEvPT_S6_S6_PKS5_S8_S8_S8_PKfflPfPj
        .type           _ZN13group_norm_v218gn_bwd_cuda_kernelI6__halfLi320ELi1ELi32ELi40ELi64ELb0ELb1ELi64ELi40ELi40ELi4ELb1ELi96ELb0ELb0ELNS_15WgradSyncMethodE3ENS_16CompileConditionILi900EEEEEvPT_S6_S6_PKS5_S8_S8_S8_PKfflPfPj,@function
        .size           _ZN13group_norm_v218gn_bwd_cuda_kernelI6__halfLi320ELi1ELi32ELi40ELi64ELb0ELb1ELi64ELi40ELi40ELi4ELb1ELi96ELb0ELb0ELNS_15WgradSyncMethodE3ENS_16CompileConditionILi900EEEEEvPT_S6_S6_PKS5_S8_S8_S8_PKfflPfPj,(.L_x_448 - _ZN13group_norm_v218gn_bwd_cuda_kernelI6__halfLi320ELi1ELi32ELi40ELi64ELb0ELb1ELi64ELi40ELi40ELi4ELb1ELi96ELb0ELb0ELNS_15WgradSyncMethodE3ENS_16CompileConditionILi900EEEEEvPT_S6_S6_PKS5_S8_S8_S8_PKfflPfPj)
        .other          _ZN13group_norm_v218gn_bwd_cuda_kernelI6__halfLi320ELi1ELi32ELi40ELi64ELb0ELb1ELi64ELi40ELi40ELi4ELb1ELi96ELb0ELb0ELNS_15WgradSyncMethodE3ENS_16CompileConditionILi900EEEEEvPT_S6_S6_PKS5_S8_S8_S8_PKfflPfPj,@"STO_CUDA_ENTRY STV_DEFAULT"
_ZN13group_norm_v218gn_bwd_cuda_kernelI6__halfLi320ELi1ELi32ELi40ELi64ELb0ELb1ELi64ELi40ELi40ELi4ELb1ELi96ELb0ELb0ELNS_15WgradSyncMethodE3ENS_16CompileConditionILi900EEEEEvPT_S6_S6_PKS5_S8_S8_S8_PKfflPfPj:
.text._ZN13group_norm_v218gn_bwd_cuda_kernelI6__halfLi320ELi1ELi32ELi40ELi64ELb0ELb1ELi64ELi40ELi40ELi4ELb1ELi96ELb0ELb0ELNS_15WgradSyncMethodE3ENS_16CompileConditionILi900EEEEEvPT_S6_S6_PKS5_S8_S8_S8_PKfflPfPj:
        /* <DEDUP_REMOVED lines=19> */
[----:B------:R-:W-:Y:S01]  /*0130*/  LOP3.LUT R5, R0, 0x60, RZ, 0xfc, !PT ;  /* 0x0000006000057812 */ /* 0x000fe200078efcff */
[----:B------:R-:W-:Y:S01]  /*0140*/  IMAD.MOV.U32 R0, RZ, RZ, 0x7ffffffe ;  /* 0x7ffffffeff007424 */ /* 0x000fe200078e00ff */
        /* <DEDUP_REMOVED lines=9> */
.L_x_223:
[----:B------:R-:W2:Y:S04]  /*01e0*/  LD.E.STRONG.GPU R0, desc[UR8][R2.64] ;  /* 0x0000000802007980 */ /* 0x000ea8000c10f900 */
[----:B--2---:R-:W-:Y:S01]  /*01f0*/  CCTL.IVALL ;  /* 0x00000000ff00798f */ /* 0x004fe20002000000 */
[----:B------:R-:W-:Y:S05]  /*0200*/  YIELD ;  /* 0x0000000000007946 */ /* 0x000fea0003800000 */
[----:B-----5:R-:W-:-:S04]  /*0210*/  LOP3.LUT R0, R0, R5, RZ, 0x3c, !PT ;  /* 0x0000000500007212 */ /* 0x020fc800078e3cff */
[----:B------:R-:W-:-:S13]  /*0220*/  ISETP.GT.AND P0, PT, R0, -0x1, PT ;  /* 0xffffffff0000780c */ /* 0x000fda0003f04270 */
[----:B------:R-:W-:Y:S05]  /*0230*/  @P0 BRA `(.L_x_223) ;  /* 0xfffffffc00e80947 */ /* 0x000fea000383ffff */
.L_x_222:
[----:B------:R-:W-:Y:S05]  /*0240*/  WARPSYNC.ALL ;  /* 0x0000000000007948 */ /* 0x000fea0003800000 */
[----:B------:R-:W-:Y:S06]  /*0250*/  BAR.SYNC.DEFER_BLOCKING 0x0 ;  /* 0x0000000000007b1d */ /* 0x000fec0000010000 */
[----:B------:R-:W-:Y:S05]  /*0260*/  BRA `(.L_x_224) ;  /* 0x0000002400547947 */ /* 0x000fea0003800000 */
.L_x_221:
[----:B------:R-:W0:Y:S01]  /*0270*/  S2R R2, SR_TID.X ;  /* 0x0000000000027919 */ /* 0x000e220000002100 */
[----:B------:R-:W1:Y:S01]  /*0280*/  S2UR UR5, SR_CgaCtaId ;  /* 0x00000000000579c3 */ /* 0x000e620000008800 */
[----:B------:R-:W-:Y:S01]  /*0290*/  SHF.R.U32.HI R43, RZ, 0x5, R97 ;  /* 0x00000005ff2b7819 */ /* 0x000fe20000011661 */
[----:B------:R-:W-:Y:S01]  /*02a0*/  UMOV UR4, 0x400 ;  /* 0x0000040000047882 */ /* 0x000fe20000000000 */
[----:B------:R-:W-:Y:S01]  /*02b0*/  LOP3.LUT R77, R0, 0x60, RZ, 0xfc, !PT ;  /* 0x00000060004d7812 */ /* 0x000fe200078efcff */
[----:B------:R-:W-:Y:S02]  /*02c0*/  IMAD.MOV.U32 R44, RZ, RZ, 0x7ffffffe ;  /* 0x7ffffffeff2c7424 */ /* 0x000fe400078e00ff */
[----:B------:R-:W-:Y:S02]  /*02d0*/  IMAD.MOV R6, RZ, RZ, -R43 ;  /* 0x000000ffff067224 */ /* 0x000fe400078e0a2b */
[----:B------:R-:W2:Y:S08]  /*02e0*/  S2UR UR7, SR_CTAID.X ;  /* 0x00000000000779c3 */ /* 0x000eb00000002500 */
[----:B------:R-:W3:Y:S01]  /*02f0*/  LDC.64 R100, c[0x0][0x268] ;  /* 0x00009a00ff647b82 */ /* 0x000ee20000000a00 */
[----:B-1----:R-:W-:-:S06]  /*0300*/  ULEA UR4, UR5, UR4, 0x18 ;  /* 0x0000000405047291 */ /* 0x002fcc000f8ec03f */
[----:B------:R-:W-:Y:S01]  /*0310*/  IMAD.U32 R7, RZ, RZ, UR4 ;  /* 0x00000004ff077e24 */ /* 0x000fe2000f8e00ff */
[--C-:B0-----:R-:W-:Y:S01]  /*0320*/  SHF.R.S32.HI R3, RZ, 0x1f, R2.reuse ;  /* 0x0000001fff037819 */ /* 0x101fe20000011402 */
[----:B------:R-:W-:Y:S01]  /*0330*/  IMAD.WIDE.U32 R4, R2, -0x33333333, RZ ;  /* 0xcccccccd02047825 */ /* 0x000fe200078e00ff */
[----:B--2---:R-:W-:Y:S02]  /*0340*/  ISETP.NE.AND P0, PT, R6, UR7, PT ;  /* 0x0000000706007c0c */ /* 0x004fe4000bf05270 */
[C---:B------:R-:W-:Y:S01]  /*0350*/  SHF.L.U32 R6, R2.reuse, 0x1, RZ ;  /* 0x0000000102067819 */ /* 0x040fe200000006ff */
[----:B------:R-:W-:Y:S01]  /*0360*/  IMAD R10, R2, 0x20, R7 ;  /* 0x00000020020a7824 */ /* 0x000fe200078e0207 */
[----:B------:R-:W-:Y:S01]  /*0370*/  LEA.HI R11, R3, R2, RZ, 0x2 ;  /* 0x00000002030b7211 */ /* 0x000fe200078f10ff */
[----:B------:R-:W-:Y:S01]  /*0380*/  IMAD R43, R43, 0x500, R2 ;  /* 0x000005002b2b7824 */ /* 0x000fe200078e0202 */
[----:B------:R-:W-:Y:S01]  /*0390*/  LOP3.LUT R13, R6, 0x18, RZ, 0xc0, !PT ;  /* 0x00000018060d7812 */ /* 0x000fe200078ec0ff */
[----:B---3--:R-:W-:Y:S01]  /*03a0*/  IMAD.WIDE.U32 R100, R77, 0x4, R100 ;  /* 0x000000044d647825 */ /* 0x008fe200078e0064 */
[----:B------:R-:W-:-:S02]  /*03b0*/  SHF.R.S32.HI R4, RZ, 0x2, R11 ;  /* 0x00000002ff047819 */ /* 0x000fc4000001140b */
[----:B------:R-:W-:Y:S02]  /*03c0*/  LOP3.LUT R17, R6, 0x18, RZ, 0xc, !PT ;  /* 0x0000001806117812 */ /* 0x000fe400078e0cff */
[C---:B------:R-:W-:Y:S01]  /*03d0*/  LOP3.LUT R9, R13.reuse, 0x8, RZ, 0x3c, !PT ;  /* 0x000000080d097812 */ /* 0x040fe200078e3cff */
[C---:B------:R-:W-:Y:S01]  /*03e0*/  VIADD R14, R4.reuse, 0x14 ;  /* 0x00000014040e7836 */ /* 0x040fe20000000000 */
[----:B------:R-:W-:Y:S01]  /*03f0*/  IADD3 R12, R4, 0xa, RZ ;  /* 0x0000000a040c7810 */ /* 0x000fe20007ffe0ff */
[C---:B------:R-:W-:Y:S01]  /*0400*/  IMAD.IADD R6, R10.reuse, 0x1, R17 ;  /* 0x000000010a067824 */ /* 0x040fe200078e0211 */
[----:B------:R-:W-:Y:S01]  /*0410*/  LOP3.LUT R15, R13, 0x10, RZ, 0x3c, !PT ;  /* 0x000000100d0f7812 */ /* 0x000fe200078e3cff */
[----:B------:R-:W-:Y:S01]  /*0420*/  IMAD.IADD R8, R10, 0x1, R9 ;  /* 0x000000010a087824 */ /* 0x000fe200078e0209 */
[----:B------:R-:W-:Y:S01]  /*0430*/  SHF.R.S32.HI R17, RZ, 0x1f, R12 ;  /* 0x0000001fff117819 */ /* 0x000fe2000001140c */
[----:B------:R-:W-:Y:S01]  /*0440*/  VIADD R18, R4, 0x32 ;  /* 0x0000003204127836 */ /* 0x000fe20000000000 */
[----:B------:R-:W-:-:S02]  /*0450*/  IADD3 R9, R10, R15, RZ ;  /* 0x0000000f0a097210 */ /* 0x000fc40007ffe0ff */
[----:B------:R-:W-:Y:S02]  /*0460*/  IADD3 R10, R10, R13, RZ ;  /* 0x0000000d0a0a7210 */ /* 0x000fe40007ffe0ff */
[----:B------:R-:W-:Y:S01]  /*0470*/  LEA.HI R17, R17, R12, RZ, 0x2 ;  /* 0x0000000c11117211 */ /* 0x000fe200078f10ff */
[C---:B------:R-:W-:Y:S01]  /*0480*/  VIADD R12, R4.reuse, 0x1e ;  /* 0x0000001e040c7836 */ /* 0x040fe20000000000 */
[----:B------:R-:W-:Y:S02]  /*0490*/  SHF.R.S32.HI R13, RZ, 0x1f, R14 ;  /* 0x0000001fff0d7819 */ /* 0x000fe4000001140e */
[----:B------:R-:W-:Y:S02]  /*04a0*/  SHF.R.S32.HI R21, RZ, 0x1f, R18 ;  /* 0x0000001fff157819 */ /* 0x000fe40000011412 */
[----:B------:R-:W-:Y:S01]  /*04b0*/  LEA.HI R13, R13, R14, RZ, 0x2 ;  /* 0x0000000e0d0d7211 */ /* 0x000fe200078f10ff */
[----:B------:R-:W-:Y:S01]  /*04c0*/  VIADD R14, R4, 0x46 ;  /* 0x00000046040e7836 */ /* 0x000fe20000000000 */
[----:B------:R-:W-:-:S02]  /*04d0*/  SHF.R.S32.HI R15, RZ, 0x1f, R12 ;  /* 0x0000001fff0f7819 */ /* 0x000fc4000001140c */
[C---:B------:R-:W-:Y:S02]  /*04e0*/  IADD3 R16, R4.reuse, 0x28, RZ ;  /* 0x0000002804107810 */ /* 0x040fe40007ffe0ff */
[----:B------:R-:W-:Y:S02]  /*04f0*/  LEA.HI R15, R15, R12, RZ, 0x2 ;  /* 0x0000000c0f0f7211 */ /* 0x000fe400078f10ff */
[----:B------:R-:W-:Y:S02]  /*0500*/  SHF.R.S32.HI R25, RZ, 0x1f, R14 ;  /* 0x0000001fff197819 */ /* 0x000fe4000001140e */
[C---:B------:R-:W-:Y:S02]  /*0510*/  IADD3 R12, R4.reuse, 0x3c, RZ ;  /* 0x0000003c040c7810 */ /* 0x040fe40007ffe0ff */
[----:B------:R-:W-:Y:S01]  /*0520*/  LEA.HI R21, R21, R18, RZ, 0x2 ;  /* 0x0000001215157211 */ /* 0x000fe200078f10ff */
[C---:B------:R-:W-:Y:S01]  /*0530*/  VIADD R18, R4.reuse, 0x5a ;  /* 0x0000005a04127836 */ /* 0x040fe20000000000 */
[----:B------:R-:W-:Y:S01]  /*0540*/  LEA.HI R25, R25, R14, RZ, 0x2 ;  /* 0x0000000e19197211 */ /* 0x000fe200078f10ff */
[----:B------:R-:W-:Y:S01]  /*0550*/  VIADD R14, R4, 0x6e ;  /* 0x0000006e040e7836 */ /* 0x000fe20000000000 */
[----:B------:R-:W-:-:S02]  /*0560*/  SHF.R.S32.HI R19, RZ, 0x1f, R16 ;  /* 0x0000001fff137819 */ /* 0x000fc40000011410 */
[----:B------:R-:W-:Y:S02]  /*0570*/  SHF.R.S32.HI R23, RZ, 0x1f, R12 ;  /* 0x0000001fff177819 */ /* 0x000fe4000001140c */
[----:B------:R-:W-:Y:S02]  /*0580*/  LEA.HI R19, R19, R16, RZ, 0x2 ;  /* 0x0000001013137211 */ /* 0x000fe400078f10ff */
[----:B------:R-:W-:Y:S02]  /*0590*/  LEA.HI R23, R23, R12, RZ, 0x2 ;  /* 0x0000000c17177211 */ /* 0x000fe400078f10ff */
[----:B------:R-:W-:Y:S02]  /*05a0*/  SHF.R.S32.HI R29, RZ, 0x1f, R18 ;  /* 0x0000001fff1d7819 */ /* 0x000fe40000011412 */
[C---:B------:R-:W-:Y:S02]  /*05b0*/  IADD3 R16, R4.reuse, 0x50, RZ ;  /* 0x0000005004107810 */ /* 0x040fe40007ffe0ff */
[----:B------:R-:W-:-:S02]  /*05c0*/  IADD3 R12, R4, 0x64, RZ ;  /* 0x00000064040c7810 */ /* 0x000fc40007ffe0ff */
[----:B------:R-:W-:Y:S02]  /*05d0*/  SHF.R.S32.HI R33, RZ, 0x1f, R14 ;  /* 0x0000001fff217819 */ /* 0x000fe4000001140e */
[----:B------:R-:W-:Y:S01]  /*05e0*/  LEA.HI R29, R29, R18, RZ, 0x2 ;  /* 0x000000121d1d7211 */ /* 0x000fe200078f10ff */
[C---:B------:R-:W-:Y:S01]  /*05f0*/  VIADD R18, R4.reuse, 0x82 ;  /* 0x0000008204127836 */ /* 0x040fe20000000000 */
[----:B------:R-:W-:Y:S02]  /*0600*/  SHF.R.S32.HI R27, RZ, 0x1f, R16 ;  /* 0x0000001fff1b7819 */ /* 0x000fe40000011410 */
[----:B------:R-:W-:Y:S02]  /*0610*/  SHF.R.S32.HI R31, RZ, 0x1f, R12 ;  /* 0x0000001fff1f7819 */ /* 0x000fe4000001140c */
[----:B------:R-:W-:Y:S01]  /*0620*/  LEA.HI R33, R33, R14, RZ, 0x2 ;  /* 0x0000000e21217211 */ /* 0x000fe200078f10ff */
[----:B------:R-:W-:Y:S01]  /*0630*/  VIADD R14, R4, 0x96 ;  /* 0x00000096040e7836 */ /* 0x000fe20000000000 */
[----:B------:R-:W-:-:S02]  /*0640*/  LEA.HI R27, R27, R16, RZ, 0x2 ;  /* 0x000000101b1b7211 */ /* 0x000fc400078f10ff */
[----:B------:R-:W-:Y:S02]  /*0650*/  LEA.HI R31, R31, R12, RZ, 0x2 ;  /* 0x0000000c1f1f7211 */ /* 0x000fe400078f10ff */
[C---:B------:R-:W-:Y:S02]  /*0660*/  IADD3 R16, R4.reuse, 0x78, RZ ;  /* 0x0000007804107810 */ /* 0x040fe40007ffe0ff */
[----:B------:R-:W-:Y:S02]  /*0670*/  SHF.R.S32.HI R37, RZ, 0x1f, R18 ;  /* 0x0000001fff257819 */ /* 0x000fe40000011412 */
[----:B------:R-:W-:Y:S02]  /*0680*/  IADD3 R12, R4, 0x8c, RZ ;  /* 0x0000008c040c7810 */ /* 0x000fe40007ffe0ff */
[----:B------:R-:W-:Y:S02]  /*0690*/  SHF.R.S32.HI R41, RZ, 0x1f, R14 ;  /* 0x0000001fff297819 */ /* 0x000fe4000001140e */
[----:B------:R-:W-:-:S02]  /*06a0*/  SHF.R.S32.HI R35, RZ, 0x1f, R16 ;  /* 0x0000001fff237819 */ /* 0x000fc40000011410 */
[----:B------:R-:W-:Y:S01]  /*06b0*/  LEA.HI R37, R37, R18, RZ, 0x2 ;  /* 0x0000001225257211 */ /* 0x000fe200078f10ff */
[C---:B------:R-:W-:Y:S01]  /*06c0*/  VIADD R18, R4.reuse, 0xaa ;  /* 0x000000aa04127836 */ /* 0x040fe20000000000 */
[----:B------:R-:W-:Y:S02]  /*06d0*/  SHF.R.S32.HI R39, RZ, 0x1f, R12 ;  /* 0x0000001fff277819 */ /* 0x000fe4000001140c */
[----:B------:R-:W-:Y:S01]  /*06e0*/  LEA.HI R41, R41, R14, RZ, 0x2 ;  /* 0x0000000e29297211 */ /* 0x000fe200078f10ff */
[C---:B------:R-:W-:Y:S01]  /*06f0*/  VIADD R14, R4.reuse, 0xbe ;  /* 0x000000be040e7836 */ /* 0x040fe20000000000 */
[----:B------:R-:W-:Y:S02]  /*0700*/  LEA.HI R35, R35, R16, RZ, 0x2 ;  /* 0x0000001023237211 */ /* 0x000fe400078f10ff */
[----:B------:R-:W-:Y:S02]  /*0710*/  LEA.HI R39, R39, R12, RZ, 0x2 ;  /* 0x0000000c27277211 */ /* 0x000fe400078f10ff */
[----:B------:R-:W-:-:S02]  /*0720*/  IADD3 R16, R4, 0xa0, RZ ;  /* 0x000000a004107810 */ /* 0x000fc40007ffe0ff */
[C---:B------:R-:W-:Y:S02]  /*0730*/  IADD3 R12, R4.reuse, 0xb4, RZ ;  /* 0x000000b4040c7810 */ /* 0x040fe40007ffe0ff */
[----:B------:R-:W-:Y:S02]  /*0740*/  SHF.R.S32.HI R47, RZ, 0x1f, R18 ;  /* 0x0000001fff2f7819 */ /* 0x000fe40000011412 */
[----:B------:R-:W-:Y:S02]  /*0750*/  SHF.R.S32.HI R51, RZ, 0x1f, R14 ;  /* 0x0000001fff337819 */ /* 0x000fe4000001140e */
[----:B------:R-:W-:Y:S02]  /*0760*/  SHF.R.S32.HI R45, RZ, 0x1f, R16 ;  /* 0x0000001fff2d7819 */ /* 0x000fe40000011410 */
[----:B------:R-:W-:Y:S02]  /*0770*/  SHF.R.S32.HI R49, RZ, 0x1f, R12 ;  /* 0x0000001fff317819 */ /* 0x000fe4000001140c */
[----:B------:R-:W-:Y:S01]  /*0780*/  LEA.HI R47, R47, R18, RZ, 0x2 ;  /* 0x000000122f2f7211 */ /* 0x000fe200078f10ff */
[C---:B------:R-:W-:Y:S01]  /*0790*/  VIADD R18, R4.reuse, 0xd2 ;  /* 0x000000d204127836 */ /* 0x040fe20000000000 */
[----:B------:R-:W-:Y:S01]  /*07a0*/  LEA.HI R51, R51, R14, RZ, 0x2 ;  /* 0x0000000e33337211 */ /* 0x000fe200078f10ff */
[----:B------:R-:W-:Y:S01]  /*07b0*/  VIADD R14, R4, 0xe6 ;  /* 0x000000e6040e7836 */ /* 0x000fe20000000000 */
[----:B------:R-:W-:-:S02]  /*07c0*/  LEA.HI R45, R45, R16, RZ, 0x2 ;  /* 0x000000102d2d7211 */ /* 0x000fc400078f10ff */
[----:B------:R-:W-:Y:S02]  /*07d0*/  LEA.HI R49, R49, R12, RZ, 0x2 ;  /* 0x0000000c31317211 */ /* 0x000fe400078f10ff */
[C---:B------:R-:W-:Y:S02]  /*07e0*/  IADD3 R16, R4.reuse, 0xc8, RZ ;  /* 0x000000c804107810 */ /* 0x040fe40007ffe0ff */
[----:B------:R-:W-:Y:S02]  /*07f0*/  IADD3 R12, R4, 0xdc, RZ ;  /* 0x000000dc040c7810 */ /* 0x000fe40007ffe0ff */
[----:B------:R-:W-:Y:S02]  /*0800*/  SHF.R.S32.HI R55, RZ, 0x1f, R18 ;  /* 0x0000001fff377819 */ /* 0x000fe40000011412 */
[----:B------:R-:W-:Y:S02]  /*0810*/  SHF.R.S32.HI R59, RZ, 0x1f, R14 ;  /* 0x0000001fff3b7819 */ /* 0x000fe4000001140e */
[----:B------:R-:W-:-:S02]  /*0820*/  SHF.R.S32.HI R53, RZ, 0x1f, R16 ;  /* 0x0000001fff357819 */ /* 0x000fc40000011410 */
[----:B------:R-:W-:Y:S02]  /*0830*/  SHF.R.S32.HI R57, RZ, 0x1f, R12 ;  /* 0x0000001fff397819 */ /* 0x000fe4000001140c */
[----:B------:R-:W-:Y:S01]  /*0840*/  LEA.HI R55, R55, R18, RZ, 0x2 ;  /* 0x0000001237377211 */ /* 0x000fe200078f10ff */
[C---:B------:R-:W-:Y:S01]  /*0850*/  VIADD R18, R4.reuse, 0xfa ;  /* 0x000000fa04127836 */ /* 0x040fe20000000000 */
        /* <DEDUP_REMOVED lines=11> */
[----:B------:R-:W-:Y:S01]  /*0910*/  VIADD R18, R4, 0x122 ;  /* 0x0000012204127836 */ /* 0x000fe20000000000 */
[----:B------:R-:W-:-:S02]  /*0920*/  LEA.HI R61, R61, R16, RZ, 0x2 ;  /* 0x000000103d3d7211 */ /* 0x000fc400078f10ff */
[----:B------:R-:W-:Y:S02]  /*0930*/  LEA.HI R65, R65, R12, RZ, 0x2 ;  /* 0x0000000c41417211 */ /* 0x000fe400078f10ff */
[----:B------:R-:W-:Y:S01]  /*0940*/  LEA.HI R67, R67, R14, RZ, 0x2 ;  /* 0x0000000e43437211 */ /* 0x000fe200078f10ff */
[C---:B------:R-:W-:Y:S01]  /*0950*/  VIADD R14, R4.reuse, 0x136 ;  /* 0x00000136040e7836 */ /* 0x040fe20000000000 */
[C---:B------:R-:W-:Y:S02]  /*0960*/  IADD3 R16, R4.reuse, 0x118, RZ ;  /* 0x0000011804107810 */ /* 0x040fe40007ffe0ff */
[----:B------:R-:W-:Y:S02]  /*0970*/  IADD3 R12, R4, 0x12c, RZ ;  /* 0x0000012c040c7810 */ /* 0x000fe40007ffe0ff */
[----:B------:R-:W-:Y:S02]  /*0980*/  SHF.R.S32.HI R69, RZ, 0x1f, R16 ;  /* 0x0000001fff457819 */ /* 0x000fe40000011410 */
[----:B------:R-:W-:-:S02]  /*0990*/  SHF.R.S32.HI R71, RZ, 0x1f, R18 ;  /* 0x0000001fff477819 */ /* 0x000fc40000011412 */
[----:B------:R-:W-:Y:S02]  /*09a0*/  SHF.R.S32.HI R73, RZ, 0x1f, R12 ;  /* 0x0000001fff497819 */ /* 0x000fe4000001140c */
[----:B------:R-:W-:Y:S02]  /*09b0*/  LOP3.LUT R11, R11, 0xfffffffc, RZ, 0xc0, !PT ;  /* 0xfffffffc0b0b7812 */ /* 0x000fe400078ec0ff */
[----:B------:R-:W-:Y:S02]  /*09c0*/  SHF.R.S32.HI R75, RZ, 0x1f, R14 ;  /* 0x0000001fff4b7819 */ /* 0x000fe4000001140e */
[----:B------:R-:W-:Y:S02]  /*09d0*/  LEA.HI R69, R69, R16, RZ, 0x2 ;  /* 0x0000001045457211 */ /* 0x000fe400078f10ff */
[----:B------:R-:W-:Y:S02]  /*09e0*/  LEA.HI R71, R71, R18, RZ, 0x2 ;  /* 0x0000001247477211 */ /* 0x000fe400078f10ff */
[----:B------:R-:W-:-:S02]  /*09f0*/  LEA.HI R3, R3, R2, RZ, 0x4 ;  /* 0x0000000203037211 */ /* 0x000fc400078f20ff */
[----:B------:R-:W-:Y:S02]  /*0a00*/  LEA.HI R73, R73, R12, RZ, 0x2 ;  /* 0x0000000c49497211 */ /* 0x000fe400078f10ff */
[----:B------:R-:W-:Y:S02]  /*0a10*/  IADD3 R42, -R11, R2, RZ ;  /* 0x000000020b2a7210 */ /* 0x000fe40007ffe1ff */
[----:B------:R-:W-:Y:S02]  /*0a20*/  LEA.HI R75, R75, R14, RZ, 0x2 ;  /* 0x0000000e4b4b7211 */ /* 0x000fe400078f10ff */
        /* <DEDUP_REMOVED lines=49> */
[C---:B------:R-:W-:Y:S01]  /*0d40*/  LOP3.LUT R27, R42.reuse, 0x3, R45, 0x78, !PT ;  /* 0x000000032a1b7812 */ /* 0x040fe200078e782d */
[----:B------:R-:W-:Y:S01]  /*0d50*/  IMAD R45, R5, -0xa, R2 ;  /* 0xfffffff6052d7824 */ /* 0x000fe200078e0202 */
[----:B------:R-:W-:-:S02]  /*0d60*/  LOP3.LUT R28, R42, 0x3, R47, 0x78, !PT ;  /* 0x000000032a1c7812 */ /* 0x000fc400078e782f */
[C---:B------:R-:W-:Y:S02]  /*0d70*/  LOP3.LUT R29, R42.reuse, 0x3, R49, 0x78, !PT ;  /* 0x000000032a1d7812 */ /* 0x040fe400078e7831 */
[C---:B------:R-:W-:Y:S02]  /*0d80*/  LOP3.LUT R30, R42.reuse, 0x3, R51, 0x78, !PT ;  /* 0x000000032a1e7812 */ /* 0x040fe400078e7833 */
[----:B------:R-:W-:Y:S02]  /*0d90*/  CS2R R50, SRZ ;  /* 0x0000000000327805 */ /* 0x000fe4000001ff00 */
[C---:B------:R-:W-:Y:S02]  /*0da0*/  LOP3.LUT R31, R42.reuse, 0x3, R53, 0x78, !PT ;  /* 0x000000032a1f7812 */ /* 0x040fe400078e7835 */
[----:B------:R-:W-:Y:S02]  /*0db0*/  CS2R R52, SRZ ;  /* 0x0000000000347805 */ /* 0x000fe4000001ff00 */
[----:B------:R-:W-:-:S02]  /*0dc0*/  LOP3.LUT R32, R42, 0x3, R55, 0x78, !PT ;  /* 0x000000032a207812 */ /* 0x000fc400078e7837 */
[----:B------:R-:W-:Y:S02]  /*0dd0*/  CS2R R54, SRZ ;  /* 0x0000000000367805 */ /* 0x000fe4000001ff00 */
[C---:B------:R-:W-:Y:S02]  /*0de0*/  LOP3.LUT R33, R42.reuse, 0x3, R57, 0x78, !PT ;  /* 0x000000032a217812 */ /* 0x040fe400078e7839 */
[----:B------:R-:W-:Y:S02]  /*0df0*/  CS2R R56, SRZ ;  /* 0x0000000000387805 */ /* 0x000fe4000001ff00 */
        /* <DEDUP_REMOVED lines=9> */
[----:B------:R-:W-:-:S07]  /*0e90*/  SEL R44, R44, 0x1, !P0 ;  /* 0x000000012c2c7807 */ /* 0x000fce0004000000 */
.L_x_233:
[C---:B-1----:R-:W-:Y:S01]  /*0ea0*/  LOP3.LUT R46, R97.reuse, 0x1f, RZ, 0xc0, !PT ;  /* 0x0000001f612e7812 */ /* 0x042fe200078ec0ff */
[----:B0-----:R-:W0:Y:S01]  /*0eb0*/  LDC.64 R62, c[0x0][0x238] ;  /* 0x00008e00ff3e7b82 */ /* 0x001e220000000a00 */
[----:B------:R-:W-:Y:S01]  /*0ec0*/  SHF.R.U64 R3, R97, 0x5, R96 ;  /* 0x0000000561037819 */ /* 0x000fe20000001260 */
[----:B------:R-:W-:Y:S01]  /*0ed0*/  IMAD R59, R5, 0x500, RZ ;  /* 0x00000500053b7824 */ /* 0x000fe200078e02ff */
[----:B------:R-:W-:Y:S01]  /*0ee0*/  LOP3.LUT R0, R97, 0xffffffe0, RZ, 0xc0, !PT ;  /* 0xffffffe061007812 */ /* 0x000fe200078ec0ff */
[----:B------:R-:W-:Y:S01]  /*0ef0*/  IMAD R60, R46, 0xa, R45 ;  /* 0x0000000a2e3c7824 */ /* 0x000fe200078e022d */
[----:B------:R-:W-:Y:S01]  /*0f00*/  LOP3.LUT R64, R96, 0x1fffffff, RZ, 0xc0, !PT ;  /* 0x1fffffff60407812 */ /* 0x000fe200078ec0ff */
[----:B------:R-:W-:Y:S01]  /*0f10*/  ULDC.64 UR4, c[0x0][0x248] ;  /* 0x0000920000047ab9 */ /* 0x000fe20000000a00 */
[----:B------:R-:W-:Y:S02]  /*0f20*/  ULDC.64 UR12, c[0x0][0x228] ;  /* 0x00008a00000c7ab9 */ /* 0x000fe40000000a00 */
[----:B------:R-:W-:-:S04]  /*0f30*/  SHF.L.U32 R60, R60, 0x2, RZ ;  /* 0x000000023c3c7819 */ /* 0x000fc800000006ff */
[----:B------:R-:W-:Y:S01]  /*0f40*/  SHF.R.S32.HI R61, RZ, 0x1f, R60 ;  /* 0x0000001fff3d7819 */ /* 0x000fe2000001143c */
[----:B------:R-:W-:-:S05]  /*0f50*/  IMAD.WIDE.U32 R48, R60, -0x33333333, RZ ;  /* 0xcccccccd3c307825 */ /* 0x000fca00078e00ff */
[----:B------:R-:W-:Y:S01]  /*0f60*/  SHF.R.U32.HI R47, RZ, 0x5, R49 ;  /* 0x00000005ff2f7819 */ /* 0x000fe20000011631 */
[----:B------:R-:W-:-:S03]  /*0f70*/  IMAD.WIDE.U32 R48, R3, 0x14000, R60 ;  /* 0x0001400003307825 */ /* 0x000fc600078e003c */
[----:B------:R-:W-:Y:S02]  /*0f80*/  IADD3 R3, P0, R0, R47, RZ ;  /* 0x0000002f00037210 */ /* 0x000fe40007f1e0ff */
[----:B------:R-:W-:-:S03]  /*0f90*/  SHF.R.U32.HI R0, RZ, 0x5, R96 ;  /* 0x00000005ff007819 */ /* 0x000fc60000011660 */
[----:B------:R-:W-:Y:S01]  /*0fa0*/  IMAD.X R64, RZ, RZ, R64, P0 ;  /* 0x000000ffff407224 */ /* 0x000fe200000e0640 */
[----:B------:R-:W-:Y:S01]  /*0fb0*/  LEA R58, P0, R3, UR4, 0x3 ;  /* 0x00000004033a7c11 */ /* 0x000fe2000f8018ff */
[----:B------:R-:W-:Y:S01]  /*0fc0*/  IMAD R61, R0, 0x14000, RZ ;  /* 0x00014000003d7824 */ /* 0x000fe200078e02ff */
[----:B------:R-:W-:Y:S02]  /*0fd0*/  IADD3 R0, P1, R59, R48, RZ ;  /* 0x000000303b007210 */ /* 0x000fe40007f3e0ff */
[----:B------:R-:W-:Y:S01]  /*0fe0*/  LEA.HI.X R59, R3, UR5, R64, 0x3, P0 ;  /* 0x00000005033b7c11 */ /* 0x000fe200080f1c40 */
[----:B------:R-:W-:Y:S01]  /*0ff0*/  ULDC.64 UR4, c[0x0][0x230] ;  /* 0x00008c0000047ab9 */ /* 0x000fe20000000a00 */
[----:B------:R-:W-:Y:S01]  /*1000*/  IADD3.X R49, R49, R61, RZ, P1, !PT ;  /* 0x0000003d31317210 */ /* 0x000fe20000ffe4ff */
[----:B------:R-:W-:-:S03]  /*1010*/  IMAD.SHL.U32 R48, R0, 0x2, RZ ;  /* 0x0000000200307824 */ /* 0x000fc600078e00ff */
[----:B------:R-:W2:Y:S01]  /*1020*/  LDG.E.64.CONSTANT R58, desc[UR8][R58.64] ;  /* 0x000000083a3a7981 */ /* 0x000ea2000c1e9b00 */
[----:B------:R-:W-:Y:S01]  /*1030*/  SHF.L.U64.HI R0, R0, 0x1, R49 ;  /* 0x0000000100007819 */ /* 0x000fe20000010231 */
        /* <DEDUP_REMOVED lines=11> */
[----:B------:R-:W-:-:S02]  /*10f0*/  LOP3.LUT P2, RZ, R2, 0x1f, RZ, 0xc0, !PT ;  /* 0x0000001f02ff7812 */ /* 0x000fc4000784c0ff */
[----:B------:R-:W-:-:S04]  /*1100*/  IADD3 R97, P0, R97, 0x60, RZ ;  /* 0x0000006061617810 */ /* 0x000fc80007f1e0ff */
[----:B------:R-:W-:Y:S02]  /*1110*/  IADD3.X R96, RZ, R96, RZ, P0, !PT ;  /* 0x00000060ff607210 */ /* 0x000fe400007fe4ff */
[----:B------:R-:W-:-:S04]  /*1120*/  ISETP.GE.U32.AND P0, PT, R97, UR10, PT ;  /* 0x0000000a61007c0c */ /* 0x000fc8000bf06070 */
[----:B------:R-:W-:Y:S01]  /*1130*/  ISETP.GE.AND.EX P0, PT, R96, UR6, PT, P0 ;  /* 0x0000000660007c0c */ /* 0x000fe2000bf06300 */
[----:B------:R-:W-:Y:S01]  /*1140*/  BSSY B1, `(.L_x_225) ;  /* 0x00000fb000017945 */ /* 0x000fe20003800000 */
[----:B------:R-:W-:Y:S01]  /*1150*/  ISETP.GT.U32.AND P1, PT, R2, 0x1f, PT ;  /* 0x0000001f0200780c */ /* 0x000fe20003f24070 */
[----:B--2---:R-:W-:-:S04]  /*1160*/  FADD.FTZ R59, R59, UR4 ;  /* 0x000000043b3b7e21 */ /* 0x004fc80008010000 */
[----:B------:R-:W1:Y:S01]  /*1170*/  MUFU.RSQ R78, R59 ;  /* 0x0000003b004e7308 */ /* 0x000e620000001400 */
[----:B---3--:R-:W-:Y:S02]  /*1180*/  HADD2.F32 R81, -RZ, R62.H0_H0 ;  /* 0x2000003eff517230 */ /* 0x008fe40000004100 */
[--C-:B----4-:R-:W-:Y:S02]  /*1190*/  HADD2.F32 R49, -RZ, R60.reuse.H0_H0 ;  /* 0x2000003cff317230 */ /* 0x110fe40000004100 */
[----:B------:R-:W-:Y:S02]  /*11a0*/  HADD2.F32 R75, -RZ, R60.H1_H1 ;  /* 0x3000003cff4b7230 */ /* 0x000fe40000004100 */
[----:B-----5:R-:W-:Y:S02]  /*11b0*/  HADD2.F32 R3, -RZ, R64.H0_H0 ;  /* 0x20000040ff037230 */ /* 0x020fe40000004100 */
[----:B------:R-:W-:Y:S01]  /*11c0*/  FADD.FTZ R49, -R58, R49 ;  /* 0x000000313a317221 */ /* 0x000fe20000010100 */
[----:B------:R-:W-:-:S02]  /*11d0*/  HADD2.F32 R79, -RZ, R62.H1_H1 ;  /* 0x3000003eff4f7230 */ /* 0x000fc40000004100 */
[----:B------:R-:W-:Y:S01]  /*11e0*/  FADD.FTZ R75, -R58, R75 ;  /* 0x0000004b3a4b7221 */ /* 0x000fe20000010100 */
[----:B------:R-:W-:Y:S02]  /*11f0*/  HADD2.F32 R82, -RZ, R64.H1_H1 ;  /* 0x30000040ff527230 */ /* 0x000fe40000004100 */
[----:B------:R-:W-:Y:S01]  /*1200*/  FMUL.FTZ R60, R3, R81 ;  /* 0x00000051033c7220 */ /* 0x000fe20000410000 */
[C---:B-1----:R-:W-:Y:S01]  /*1210*/  FMUL.FTZ R85, R78.reuse, R49 ;  /* 0x000000314e557220 */ /* 0x042fe20000410000 */
[----:B0-----:R-:W-:Y:S02]  /*1220*/  HADD2.F32 R71, -RZ, R61.H0_H0 ;  /* 0x2000003dff477230 */ /* 0x001fe40000004100 */
[----:B------:R-:W-:Y:S01]  /*1230*/  FMUL.FTZ R83, R78, R75 ;  /* 0x0000004b4e537220 */ /* 0x000fe20000410000 */
[----:B------:R-:W-:Y:S01]  /*1240*/  FMUL.FTZ R59, R82, R79 ;  /* 0x0000004f523b7220 */ /* 0x000fe20000410000 */
[----:B------:R-:W-:Y:S01]  /*1250*/  FFMA.FTZ R60, R85, R60, RZ ;  /* 0x0000003c553c7223 */ /* 0x000fe200000100ff */
[----:B------:R-:W-:-:S02]  /*1260*/  HADD2.F32 R49, -RZ, R63.H0_H0 ;  /* 0x2000003fff317230 */ /* 0x000fc40000004100 */
[----:B------:R-:W-:Y:S01]  /*1270*/  FADD.FTZ R71, -R58, R71 ;  /* 0x000000473a477221 */ /* 0x000fe20000010100 */
[----:B------:R-:W-:Y:S02]  /*1280*/  HADD2.F32 R80, -RZ, R65.H0_H0 ;  /* 0x20000041ff507230 */ /* 0x000fe40000004100 */
[----:B------:R-:W-:Y:S02]  /*1290*/  HADD2.F32 R61, -RZ, R61.H1_H1 ;  /* 0x3000003dff3d7230 */ /* 0x000fe40000004100 */
[----:B------:R-:W-:Y:S01]  /*12a0*/  FFMA.FTZ R60, R83, R59, R60 ;  /* 0x0000003b533c7223 */ /* 0x000fe2000001003c */
[----:B------:R-:W-:Y:S02]  /*12b0*/  HADD2.F32 R87, -RZ, R63.H1_H1 ;  /* 0x3000003fff577230 */ /* 0x000fe40000004100 */
[----:B------:R-:W-:Y:S01]  /*12c0*/  FMUL.FTZ R59, R80, R49 ;  /* 0x00000031503b7220 */ /* 0x000fe20000410000 */
[----:B------:R-:W-:Y:S01]  /*12d0*/  FMUL.FTZ R89, R78, R71 ;  /* 0x000000474e597220 */ /* 0x000fe20000410000 */
[----:B------:R-:W-:-:S02]  /*12e0*/  HADD2.F32 R86, -RZ, R65.H1_H1 ;  /* 0x30000041ff567230 */ /* 0x000fc40000004100 */
[----:B------:R-:W-:Y:S01]  /*12f0*/  FADD.FTZ R61, -R58, R61 ;  /* 0x0000003d3a3d7221 */ /* 0x000fe20000010100 */
[----:B------:R-:W-:Y:S02]  /*1300*/  HADD2.F32 R63, -RZ, R66.H0_H0 ;  /* 0x20000042ff3f7230 */ /* 0x000fe40000004100 */
[----:B------:R-:W-:Y:S01]  /*1310*/  FFMA.FTZ R60, R89, R59, R60 ;  /* 0x0000003b593c7223 */ /* 0x000fe2000001003c */
[----:B------:R-:W-:Y:S01]  /*1320*/  FMUL.FTZ R59, R86, R87 ;  /* 0x00000057563b7220 */ /* 0x000fe20000410000 */
[----:B------:R-:W-:Y:S01]  /*1330*/  FMUL.FTZ R91, R78, R61 ;  /* 0x0000003d4e5b7220 */ /* 0x000fe20000410000 */
[----:B------:R-:W-:Y:S02]  /*1340*/  HADD2.F32 R84, -RZ, R68.H0_H0 ;  /* 0x20000044ff547230 */ /* 0x000fe40000004100 */
[----:B------:R-:W-:Y:S01]  /*1350*/  FADD.FTZ R63, -R58, R63 ;  /* 0x0000003f3a3f7221 */ /* 0x000fe20000010100 */
[----:B------:R-:W-:Y:S02]  /*1360*/  HADD2.F32 R65, -RZ, R66.H1_H1 ;  /* 0x30000042ff417230 */ /* 0x000fe40000004100 */
[----:B------:R-:W-:Y:S01]  /*1370*/  FFMA.FTZ R60, R91, R59, R60 ;  /* 0x0000003b5b3c7223 */ /* 0x000fe2000001003c */
[----:B------:R-:W-:Y:S01]  /*1380*/  FFMA.FTZ R59, R3, R81, RZ ;  /* 0x00000051033b7223 */ /* 0x000fe200000100ff */
[----:B------:R-:W-:-:S02]  /*1390*/  HADD2.F32 R90, -RZ, R68.H1_H1 ;  /* 0x30000044ff5a7230 */ /* 0x000fc40000004100 */
[----:B------:R-:W-:Y:S01]  /*13a0*/  FMUL.FTZ R61, R81, R84 ;  /* 0x00000054513d7220 */ /* 0x000fe20000410000 */
[----:B------:R-:W-:Y:S01]  /*13b0*/  FMUL.FTZ R93, R78, R63 ;  /* 0x0000003f4e5d7220 */ /* 0x000fe20000410000 */
[----:B------:R-:W-:Y:S01]  /*13c0*/  FADD.FTZ R65, -R58, R65 ;  /* 0x000000413a417221 */ /* 0x000fe20000010100 */
[----:B------:R-:W-:Y:S02]  /*13d0*/  FFMA.FTZ R59, R82, R79, R59 ;  /* 0x0000004f523b7223 */ /* 0x000fe4000001003b */
[----:B------:R-:W-:Y:S01]  /*13e0*/  FFMA.FTZ R61, R93, R61, R60 ;  /* 0x0000003d5d3d7223 */ /* 0x000fe2000001003c */
[----:B------:R-:W-:Y:S01]  /*13f0*/  FMUL.FTZ R60, R79, R90 ;  /* 0x0000005a4f3c7220 */ /* 0x000fe20000410000 */
[----:B------:R-:W-:Y:S01]  /*1400*/  FMUL.FTZ R92, R78, R65 ;  /* 0x000000414e5c7220 */ /* 0x000fe20000410000 */
[----:B------:R-:W-:Y:S01]  /*1410*/  FFMA.FTZ R59, R80, R49, R59 ;  /* 0x00000031503b7223 */ /* 0x000fe2000001003b */
[----:B------:R-:W-:Y:S02]  /*1420*/  HADD2.F32 R63, -RZ, R67.H0_H0 ;  /* 0x20000043ff3f7230 */ /* 0x000fe40000004100 */
[----:B------:R-:W-:Y:S01]  /*1430*/  FFMA.FTZ R62, R92, R60, R61 ;  /* 0x0000003c5c3e7223 */ /* 0x000fe2000001003d */
[----:B------:R-:W-:Y:S01]  /*1440*/  FFMA.FTZ R60, R86, R87, R59 ;  /* 0x00000057563c7223 */ /* 0x000fe2000001003b */
[----:B------:R-:W-:-:S02]  /*1450*/  HADD2.F32 R88, -RZ, R69.H0_H0 ;  /* 0x20000045ff587230 */ /* 0x000fc40000004100 */
[----:B------:R-:W-:Y:S01]  /*1460*/  FADD.FTZ R63, -R58, R63 ;  /* 0x0000003f3a3f7221 */ /* 0x000fe20000010100 */
[----:B------:R-:W-:Y:S02]  /*1470*/  HADD2.F32 R67, -RZ, R67.H1_H1 ;  /* 0x30000043ff437230 */ /* 0x000fe40000004100 */
[----:B------:R-:W-:Y:S01]  /*1480*/  FFMA.FTZ R60, R81, R84, R60 ;  /* 0x00000054513c7223 */ /* 0x000fe2000001003c */
[----:B------:R-:W-:Y:S02]  /*1490*/  HADD2.F32 R94, -RZ, R69.H1_H1 ;  /* 0x30000045ff5e7230 */ /* 0x000fe40000004100 */
[----:B------:R-:W-:Y:S01]  /*14a0*/  FMUL.FTZ R59, R49, R88 ;  /* 0x00000058313b7220 */ /* 0x000fe20000410000 */
[----:B------:R-:W-:Y:S01]  /*14b0*/  FMUL.FTZ R95, R78, R63 ;  /* 0x0000003f4e5f7220 */ /* 0x000fe20000410000 */
[----:B------:R-:W-:Y:S01]  /*14c0*/  FFMA.FTZ R60, R79, R90, R60 ;  /* 0x0000005a4f3c7223 */ /* 0x000fe2000001003c */
[----:B------:R-:W-:Y:S01]  /*14d0*/  FADD.FTZ R67, -R58, R67 ;  /* 0x000000433a437221 */ /* 0x000fe20000010100 */
[----:B------:R-:W-:Y:S01]  /*14e0*/  FMUL.FTZ R58, R87, R94 ;  /* 0x0000005e573a7220 */ /* 0x000fe20000410000 */
[----:B------:R-:W-:Y:S01]  /*14f0*/  FFMA.FTZ R59, R95, R59, R62 ;  /* 0x0000003b5f3b7223 */ /* 0x000fe2000001003e */
[----:B------:R-:W-:Y:S01]  /*1500*/  FFMA.FTZ R60, R49, R88, R60 ;  /* 0x00000058313c7223 */ /* 0x000fe2000001003c */
[----:B------:R-:W-:-:S03]  /*1510*/  FMUL.FTZ R98, R78, R67 ;  /* 0x000000434e627220 */ /* 0x000fc60000410000 */
[----:B------:R-:W-:Y:S01]  /*1520*/  FFMA.FTZ R60, R87, R94, R60 ;  /* 0x0000005e573c7223 */ /* 0x000fe2000001003c */
[----:B------:R-:W-:-:S04]  /*1530*/  FFMA.FTZ R58, R98, R58, R59 ;  /* 0x0000003a623a7223 */ /* 0x000fc8000001003b */
        /* <DEDUP_REMOVED lines=14> */
[----:B------:R-:W2:Y:S01]  /*1620*/  @!P2 S2R R67, SR_CgaCtaId ;  /* 0x000000000043a919 */ /* 0x000ea20000008800 */
[----:B------:R-:W-:Y:S01]  /*1630*/  @!P2 MOV R62, 0x400 ;  /* 0x00000400003ea802 */ /* 0x000fe20000000f00 */
[----:B0-----:R-:W-:Y:S01]  /*1640*/  FADD.FTZ R60, R63, R58 ;  /* 0x0000003a3f3c7221 */ /* 0x001fe20000010000 */
[----:B-1----:R-:W-:-:S04]  /*1650*/  FADD.FTZ R66, R65, R66 ;  /* 0x0000004241427221 */ /* 0x002fc80000010000 */
[----:B------:R-:W0:Y:S04]  /*1660*/  SHFL.BFLY PT, R59, R60, 0x1, 0x1f ;  /* 0x0c201f003c3b7f89 */ /* 0x000e2800000e0000 */
[----:B------:R-:W1:Y:S01]  /*1670*/  SHFL.BFLY PT, R61, R66, 0x1, 0x1f ;  /* 0x0c201f00423d7f89 */ /* 0x000e6200000e0000 */
[----:B------:R-:W-:Y:S02]  /*1680*/  @!P2 IADD3 R62, R62, 0x2800, RZ ;  /* 0x000028003e3ea810 */ /* 0x000fe40007ffe0ff */
[----:B------:R-:W-:Y:S02]  /*1690*/  @!P2 SHF.R.U32.HI R58, RZ, 0x2, R2 ;  /* 0x00000002ff3aa819 */ /* 0x000fe40000011602 */
[----:B--2---:R-:W-:Y:S02]  /*16a0*/  @!P2 LEA R63, R67, R62, 0x18 ;  /* 0x0000003e433fa211 */ /* 0x004fe400078ec0ff */
[----:B------:R-:W-:-:S05]  /*16b0*/  @!P2 LOP3.LUT R58, R58, 0x3ffffff8, RZ, 0xc0, !PT ;  /* 0x3ffffff83a3aa812 */ /* 0x000fca00078ec0ff */
[----:B------:R-:W-:Y:S02]  /*16c0*/  @!P2 IMAD.IADD R63, R58, 0x1, R63 ;  /* 0x000000013a3fa824 */ /* 0x000fe400078e023f */
[----:B0-----:R-:W-:Y:S01]  /*16d0*/  FADD.FTZ R58, R60, R59 ;  /* 0x0000003b3c3a7221 */ /* 0x001fe20000010000 */
[----:B-1----:R-:W-:Y:S01]  /*16e0*/  FADD.FTZ R59, R66, R61 ;  /* 0x0000003d423b7221 */ /* 0x002fe20000010000 */
[----:B------:R-:W-:Y:S01]  /*16f0*/  FADD.FTZ R51, R3, R51 ;  /* 0x0000003303337221 */ /* 0x000fe20000010000 */
[----:B------:R-:W-:Y:S01]  /*1700*/  FADD.FTZ R53, R82, R53 ;  /* 0x0000003552357221 */ /* 0x000fe20000010000 */
[----:B------:R-:W-:Y:S01]  /*1710*/  FADD.FTZ R55, R80, R55 ;  /* 0x0000003750377221 */ /* 0x000fe20000010000 */
[----:B------:R-:W-:Y:S01]  /*1720*/  FADD.FTZ R57, R86, R57 ;  /* 0x0000003956397221 */ /* 0x000fe20000010000 */
[----:B------:R0:W-:Y:S01]  /*1730*/  @!P2 STS.64 [R63], R58 ;  /* 0x0000003a3f00a388 */ /* 0x0001e20000000a00 */
[----:B------:R-:W-:Y:S01]  /*1740*/  FFMA.FTZ R50, R85, R3, R50 ;  /* 0x0000000355327223 */ /* 0x000fe20000010032 */
[----:B------:R-:W-:Y:S01]  /*1750*/  FFMA.FTZ R54, R89, R80, R54 ;  /* 0x0000005059367223 */ /* 0x000fe20000010036 */
[----:B------:R-:W-:Y:S01]  /*1760*/  FFMA.FTZ R61, R91, R86, R56 ;  /* 0x000000565b3d7223 */ /* 0x000fe20000010038 */
[----:B------:R-:W-:Y:S01]  /*1770*/  FADD.FTZ R51, R51, R84 ;  /* 0x0000005433337221 */ /* 0x000fe20000010000 */
[----:B------:R-:W-:Y:S01]  /*1780*/  FADD.FTZ R53, R53, R90 ;  /* 0x0000005a35357221 */ /* 0x000fe20000010000 */
[----:B------:R-:W-:Y:S01]  /*1790*/  FADD.FTZ R55, R55, R88 ;  /* 0x0000005837377221 */ /* 0x000fe20000010000 */
[----:B------:R-:W-:Y:S01]  /*17a0*/  FADD.FTZ R57, R57, R94 ;  /* 0x0000005e39397221 */ /* 0x000fe20000010000 */
[----:B------:R-:W-:Y:S01]  /*17b0*/  FFMA.FTZ R50, R93, R84, R50 ;  /* 0x000000545d327223 */ /* 0x000fe20000010032 */
[----:B0-----:R-:W-:Y:S01]  /*17c0*/  FFMA.FTZ R59, R83, R82, R52 ;  /* 0x00000052533b7223 */ /* 0x001fe20000010034 */
[----:B------:R-:W-:Y:S01]  /*17d0*/  FFMA.FTZ R54, R95, R88, R54 ;  /* 0x000000585f367223 */ /* 0x000fe20000010036 */
[----:B------:R-:W-:-:S02]  /*17e0*/  FFMA.FTZ R56, R98, R94, R61 ;  /* 0x0000005e62387223 */ /* 0x000fc4000001003d */
[----:B------:R-:W-:Y:S01]  /*17f0*/  FFMA.FTZ R52, R92, R90, R59 ;  /* 0x0000005a5c347223 */ /* 0x000fe2000001003b */
[----:B------:R-:W-:Y:S06]  /*1800*/  BAR.SYNC.DEFER_BLOCKING 0x0 ;  /* 0x0000000000007b1d */ /* 0x000fec0000010000 */
[----:B------:R-:W-:Y:S05]  /*1810*/  @!P0 BRA `(.L_x_226) ;  /* 0x0000000800348947 */ /* 0x000fea0003800000 */
        /* <DEDUP_REMOVED lines=14> */
[----:B------:R-:W-:Y:S01]  /*1900*/  LDS.64 R58, [R58+0x140] ;  /* 0x000140003a3a7984 */ /* 0x000fe20000000a00 */
        /* <DEDUP_REMOVED lines=8> */
[----:B------:R-:W-:Y:S01]  /*1990*/  LEA R106, R23, R99, 0x3 ;  /* 0x00000063176a7211 */ /* 0x000fe200078e18ff */
[----:B------:R-:W-:-:S02]  /*19a0*/  IMAD R107, R24, 0x8, R99 ;  /* 0x00000008186b7824 */ /* 0x000fc400078e0263 */
[----:B------:R-:W3:Y:S04]  /*19b0*/  LDS.64 R62, [R62+0x3c0] ;  /* 0x0003c0003e3e7984 */ /* 0x000ee80000000a00 */
[----:B------:R-:W4:Y:S04]  /*19c0*/  LDS.64 R64, [R64+0x500] ;  /* 0x0005000040407984 */ /* 0x000f280000000a00 */
[----:B------:R-:W5:Y:S04]  /*19d0*/  LDS.64 R66, [R66+0x640] ;  /* 0x0006400042427984 */ /* 0x000f680000000a00 */
[----:B------:R-:W0:Y:S04]  /*19e0*/  LDS.64 R68, [R68+0x780] ;  /* 0x0007800044447984 */ /* 0x000e280000000a00 */
[----:B------:R-:W0:Y:S04]  /*19f0*/  LDS.64 R70, [R70+0x8c0] ;  /* 0x0008c00046467984 */ /* 0x000e280000000a00 */
[----:B------:R-:W0:Y:S04]  /*1a00*/  LDS.64 R72, [R72+0xa00] ;  /* 0x000a000048487984 */ /* 0x000e280000000a00 */
[----:B------:R-:W0:Y:S01]  /*1a10*/  LDS.64 R74, [R74+0xb40] ;  /* 0x000b40004a4a7984 */ /* 0x000e220000000a00 */
[----:B-1----:R-:W-:Y:S01]  /*1a20*/  FADD.FTZ R103, RZ, R76 ;  /* 0x0000004cff677221 */ /* 0x002fe20000010000 */
[----:B------:R-:W-:-:S02]  /*1a30*/  FADD.FTZ R102, RZ, R77 ;  /* 0x0000004dff667221 */ /* 0x000fc40000010000 */
[----:B------:R1:W0:Y:S01]  /*1a40*/  LDS.64 R76, [R104+0xc80] ;  /* 0x000c8000684c7984 */ /* 0x0002220000000a00 */
[----:B------:R-:W-:Y:S01]  /*1a50*/  FADD.FTZ R103, R103, R58 ;  /* 0x0000003a67677221 */ /* 0x000fe20000010000 */
[----:B------:R-:W-:Y:S02]  /*1a60*/  FADD.FTZ R102, R102, R59 ;  /* 0x0000003b66667221 */ /* 0x000fe40000010000 */
[----:B------:R5:W0:Y:S01]  /*1a70*/  LDS.64 R58, [R105+0xdc0] ;  /* 0x000dc000693a7984 */ /* 0x000a220000000a00 */
[----:B--2---:R-:W-:Y:S01]  /*1a80*/  FADD.FTZ R103, R103, R60 ;  /* 0x0000003c67677221 */ /* 0x004fe20000010000 */
[----:B------:R-:W-:Y:S02]  /*1a90*/  FADD.FTZ R102, R102, R61 ;  /* 0x0000003d66667221 */ /* 0x000fe40000010000 */
[----:B------:R2:W0:Y:S01]  /*1aa0*/  LDS.64 R60, [R106+0xf00] ;  /* 0x000f00006a3c7984 */ /* 0x0004220000000a00 */
[----:B---3--:R-:W-:Y:S01]  /*1ab0*/  FADD.FTZ R103, R103, R62 ;  /* 0x0000003e67677221 */ /* 0x008fe20000010000 */
[----:B------:R-:W-:Y:S01]  /*1ac0*/  FADD.FTZ R102, R102, R63 ;  /* 0x0000003f66667221 */ /* 0x000fe20000010000 */
[-C--:B-1----:R-:W-:Y:S01]  /*1ad0*/  LEA R104, R25, R99.reuse, 0x3 ;  /* 0x0000006319687211 */ /* 0x082fe200078e18ff */
[----:B------:R1:W3:Y:S01]  /*1ae0*/  LDS.64 R62, [R107+0x1040] ;  /* 0x001040006b3e7984 */ /* 0x0002e20000000a00 */
[----:B----4-:R-:W-:Y:S01]  /*1af0*/  FADD.FTZ R103, R103, R64 ;  /* 0x0000004067677221 */ /* 0x010fe20000010000 */
[----:B------:R-:W-:Y:S01]  /*1b00*/  FADD.FTZ R102, R102, R65 ;  /* 0x0000004166667221 */ /* 0x000fe20000010000 */
[----:B-----5:R-:W-:Y:S01]  /*1b10*/  IMAD R105, R26, 0x8, R99 ;  /* 0x000000081a697824 */ /* 0x020fe200078e0263 */
[----:B------:R4:W5:Y:S01]  /*1b20*/  LDS.64 R64, [R104+0x1180] ;  /* 0x0011800068407984 */ /* 0x0009620000000a00 */
[----:B------:R-:W-:Y:S01]  /*1b30*/  FADD.FTZ R103, R103, R66 ;  /* 0x0000004267677221 */ /* 0x000fe20000010000 */
[----:B------:R-:W-:Y:S01]  /*1b40*/  FADD.FTZ R102, R102, R67 ;  /* 0x0000004366667221 */ /* 0x000fe20000010000 */
[-C--:B--2---:R-:W-:Y:S01]  /*1b50*/  LEA R106, R27, R99.reuse, 0x3 ;  /* 0x000000631b6a7211 */ /* 0x084fe200078e18ff */
[----:B------:R2:W5:Y:S01]  /*1b60*/  LDS.64 R66, [R105+0x12c0] ;  /* 0x0012c00069427984 */ /* 0x0005620000000a00 */
[----:B0-----:R-:W-:Y:S01]  /*1b70*/  FADD.FTZ R103, R103, R68 ;  /* 0x0000004467677221 */ /* 0x001fe20000010000 */
[----:B------:R-:W-:Y:S01]  /*1b80*/  FADD.FTZ R102, R102, R69 ;  /* 0x0000004566667221 */ /* 0x000fe20000010000 */
[----:B-1----:R-:W-:Y:S01]  /*1b90*/  IMAD R107, R28, 0x8, R99 ;  /* 0x000000081c6b7824 */ /* 0x002fe200078e0263 */
[----:B------:R0:W1:Y:S01]  /*1ba0*/  LDS.64 R68, [R106+0x1400] ;  /* 0x001400006a447984 */ /* 0x0000620000000a00 */
[----:B------:R-:W-:Y:S01]  /*1bb0*/  FADD.FTZ R103, R103, R70 ;  /* 0x0000004667677221 */ /* 0x000fe20000010000 */
[----:B------:R-:W-:Y:S01]  /*1bc0*/  FADD.FTZ R102, R102, R71 ;  /* 0x0000004766667221 */ /* 0x000fe20000010000 */
[-C--:B----4-:R-:W-:Y:S01]  /*1bd0*/  LEA R104, R29, R99.reuse, 0x3 ;  /* 0x000000631d687211 */ /* 0x090fe200078e18ff */
[----:B------:R4:W1:Y:S01]  /*1be0*/  LDS.64 R70, [R107+0x1540] ;  /* 0x001540006b467984 */ /* 0x0008620000000a00 */
[----:B------:R-:W-:Y:S01]  /*1bf0*/  FADD.FTZ R103, R103, R72 ;  /* 0x0000004867677221 */ /* 0x000fe20000010000 */
[----:B------:R-:W-:Y:S01]  /*1c00*/  FADD.FTZ R102, R102, R73 ;  /* 0x0000004966667221 */ /* 0x000fe20000010000 */
[----:B--2---:R-:W-:Y:S01]  /*1c10*/  IMAD R105, R30, 0x8, R99 ;  /* 0x000000081e697824 */ /* 0x004fe200078e0263 */
[----:B------:R2:W1:Y:S01]  /*1c20*/  LDS.64 R72, [R104+0x1680] ;  /* 0x0016800068487984 */ /* 0x0004620000000a00 */
[----:B------:R-:W-:Y:S01]  /*1c30*/  FADD.FTZ R103, R103, R74 ;  /* 0x0000004a67677221 */ /* 0x000fe20000010000 */
[----:B------:R-:W-:Y:S01]  /*1c40*/  FADD.FTZ R102, R102, R75 ;  /* 0x0000004b66667221 */ /* 0x000fe20000010000 */
[----:B0-----:R-:W-:Y:S01]  /*1c50*/  LEA R106, R31, R99, 0x3 ;  /* 0x000000631f6a7211 */ /* 0x001fe200078e18ff */
[----:B------:R0:W1:Y:S01]  /*1c60*/  LDS.64 R74, [R105+0x17c0] ;  /* 0x0017c000694a7984 */ /* 0x0000620000000a00 */
[----:B----4-:R-:W-:-:S02]  /*1c70*/  IMAD R107, R32, 0x8, R99 ;  /* 0x00000008206b7824 */ /* 0x010fc400078e0263 */
[----:B------:R-:W-:Y:S01]  /*1c80*/  FADD.FTZ R103, R103, R76 ;  /* 0x0000004c67677221 */ /* 0x000fe20000010000 */
[----:B------:R-:W-:Y:S01]  /*1c90*/  FADD.FTZ R102, R102, R77 ;  /* 0x0000004d66667221 */ /* 0x000fe20000010000 */
[-C--:B--2---:R-:W-:Y:S01]  /*1ca0*/  LEA R104, R33, R99.reuse, 0x3 ;  /* 0x0000006321687211 */ /* 0x084fe200078e18ff */
[----:B------:R2:W4:Y:S01]  /*1cb0*/  LDS.64 R76, [R106+0x1900] ;  /* 0x001900006a4c7984 */ /* 0x0005220000000a00 */
[----:B------:R-:W-:Y:S01]  /*1cc0*/  FADD.FTZ R103, R103, R58 ;  /* 0x0000003a67677221 */ /* 0x000fe20000010000 */
[----:B------:R-:W-:Y:S01]  /*1cd0*/  FADD.FTZ R102, R102, R59 ;  /* 0x0000003b66667221 */ /* 0x000fe20000010000 */
[----:B0-----:R-:W-:Y:S01]  /*1ce0*/  IMAD R105, R34, 0x8, R99 ;  /* 0x0000000822697824 */ /* 0x001fe200078e0263 */
[----:B------:R0:W4:Y:S01]  /*1cf0*/  LDS.64 R58, [R107+0x1a40] ;  /* 0x001a40006b3a7984 */ /* 0x0001220000000a00 */
[----:B------:R-:W-:Y:S01]  /*1d00*/  FADD.FTZ R103, R103, R60 ;  /* 0x0000003c67677221 */ /* 0x000fe20000010000 */
[----:B------:R-:W-:Y:S02]  /*1d10*/  FADD.FTZ R102, R102, R61 ;  /* 0x0000003d66667221 */ /* 0x000fe40000010000 */
[----:B------:R0:W4:Y:S01]  /*1d20*/  LDS.64 R60, [R104+0x1b80] ;  /* 0x001b8000683c7984 */ /* 0x0001220000000a00 */
[----:B---3--:R-:W-:Y:S01]  /*1d30*/  FADD.FTZ R103, R103, R62 ;  /* 0x0000003e67677221 */ /* 0x008fe20000010000 */
[----:B------:R-:W-:Y:S01]  /*1d40*/  FADD.FTZ R102, R102, R63 ;  /* 0x0000003f66667221 */ /* 0x000fe20000010000 */
[-C--:B--2---:R-:W-:Y:S01]  /*1d50*/  LEA R106, R35, R99.reuse, 0x3 ;  /* 0x00000063236a7211 */ /* 0x084fe200078e18ff */
[----:B------:R2:W3:Y:S01]  /*1d60*/  LDS.64 R62, [R105+0x1cc0] ;  /* 0x001cc000693e7984 */ /* 0x0004e20000000a00 */
[----:B-----5:R-:W-:Y:S01]  /*1d70*/  FADD.FTZ R103, R103, R64 ;  /* 0x0000004067677221 */ /* 0x020fe20000010000 */
[----:B------:R-:W-:Y:S01]  /*1d80*/  FADD.FTZ R102, R102, R65 ;  /* 0x0000004166667221 */ /* 0x000fe20000010000 */
[----:B0-----:R-:W-:Y:S01]  /*1d90*/  IMAD R107, R36, 0x8, R99 ;  /* 0x00000008246b7824 */ /* 0x001fe200078e0263 */
[----:B------:R0:W5:Y:S01]  /*1da0*/  LDS.64 R64, [R106+0x1e00] ;  /* 0x001e00006a407984 */ /* 0x0001620000000a00 */
[----:B------:R-:W-:Y:S01]  /*1db0*/  FADD.FTZ R103, R103, R66 ;  /* 0x0000004267677221 */ /* 0x000fe20000010000 */
[----:B------:R-:W-:Y:S01]  /*1dc0*/  FADD.FTZ R102, R102, R67 ;  /* 0x0000004366667221 */ /* 0x000fe20000010000 */
[-C--:B------:R-:W-:Y:S01]  /*1dd0*/  LEA R104, R37, R99.reuse, 0x3 ;  /* 0x0000006325687211 */ /* 0x080fe200078e18ff */
[----:B------:R0:W5:Y:S01]  /*1de0*/  LDS.64 R66, [R107+0x1f40] ;  /* 0x001f40006b427984 */ /* 0x0001620000000a00 */
[----:B-1----:R-:W-:Y:S01]  /*1df0*/  FADD.FTZ R103, R103, R68 ;  /* 0x0000004467677221 */ /* 0x002fe20000010000 */
[----:B------:R-:W-:Y:S01]  /*1e00*/  FADD.FTZ R102, R102, R69 ;  /* 0x0000004566667221 */ /* 0x000fe20000010000 */
[----:B--2---:R-:W-:Y:S01]  /*1e10*/  IMAD R105, R38, 0x8, R99 ;  /* 0x0000000826697824 */ /* 0x004fe200078e0263 */
[----:B------:R1:W2:Y:S01]  /*1e20*/  LDS.64 R68, [R104+0x2080] ;  /* 0x0020800068447984 */ /* 0x0002a20000000a00 */
[----:B------:R-:W-:Y:S01]  /*1e30*/  FADD.FTZ R103, R103, R70 ;  /* 0x0000004667677221 */ /* 0x000fe20000010000 */
[----:B------:R-:W-:Y:S01]  /*1e40*/  FADD.FTZ R102, R102, R71 ;  /* 0x0000004766667221 */ /* 0x000fe20000010000 */
[-C--:B0-----:R-:W-:Y:S01]  /*1e50*/  LEA R106, R39, R99.reuse, 0x3 ;  /* 0x00000063276a7211 */ /* 0x081fe200078e18ff */
[----:B------:R-:W0:Y:S01]  /*1e60*/  LDS.64 R70, [R105+0x21c0] ;  /* 0x0021c00069467984 */ /* 0x000e220000000a00 */
[----:B------:R-:W-:Y:S01]  /*1e70*/  FADD.FTZ R103, R103, R72 ;  /* 0x0000004867677221 */ /* 0x000fe20000010000 */
[----:B------:R-:W-:Y:S01]  /*1e80*/  FADD.FTZ R102, R102, R73 ;  /* 0x0000004966667221 */ /* 0x000fe20000010000 */
[----:B------:R-:W-:Y:S01]  /*1e90*/  IMAD R107, R40, 0x8, R99 ;  /* 0x00000008286b7824 */ /* 0x000fe200078e0263 */
[----:B------:R-:W0:Y:S01]  /*1ea0*/  LDS.64 R72, [R106+0x2300] ;  /* 0x002300006a487984 */ /* 0x000e220000000a00 */
[----:B------:R-:W-:Y:S01]  /*1eb0*/  FADD.FTZ R103, R103, R74 ;  /* 0x0000004a67677221 */ /* 0x000fe20000010000 */
[----:B------:R-:W-:Y:S01]  /*1ec0*/  FADD.FTZ R102, R102, R75 ;  /* 0x0000004b66667221 */ /* 0x000fe20000010000 */
[----:B-1----:R-:W-:Y:S01]  /*1ed0*/  LEA R104, R41, R99, 0x3 ;  /* 0x0000006329687211 */ /* 0x002fe200078e18ff */
[----:B------:R-:W1:Y:S01]  /*1ee0*/  LDS.64 R74, [R107+0x2440] ;  /* 0x002440006b4a7984 */ /* 0x000e620000000a00 */
[----:B------:R-:W-:-:S02]  /*1ef0*/  IMAD R99, R42, 0x8, R99 ;  /* 0x000000082a637824 */ /* 0x000fc400078e0263 */
[----:B----4-:R-:W-:Y:S01]  /*1f00*/  FADD.FTZ R103, R103, R76 ;  /* 0x0000004c67677221 */ /* 0x010fe20000010000 */
[----:B------:R-:W-:Y:S02]  /*1f10*/  FADD.FTZ R102, R102, R77 ;  /* 0x0000004d66667221 */ /* 0x000fe40000010000 */
[----:B------:R-:W4:Y:S01]  /*1f20*/  LDS.64 R76, [R104+0x2580] ;  /* 0x00258000684c7984 */ /* 0x000f220000000a00 */
[----:B------:R-:W-:Y:S01]  /*1f30*/  FADD.FTZ R103, R103, R58 ;  /* 0x0000003a67677221 */ /* 0x000fe20000010000 */
[----:B------:R-:W-:Y:S02]  /*1f40*/  FADD.FTZ R102, R102, R59 ;  /* 0x0000003b66667221 */ /* 0x000fe40000010000 */
[----:B------:R-:W4:Y:S01]  /*1f50*/  LDS.64 R58, [R99+0x26c0] ;  /* 0x0026c000633a7984 */ /* 0x000f220000000a00 */
[----:B------:R-:W-:Y:S01]  /*1f60*/  FADD.FTZ R103, R103, R60 ;  /* 0x0000003c67677221 */ /* 0x000fe20000010000 */
[----:B------:R-:W-:Y:S02]  /*1f70*/  FADD.FTZ R102, R102, R61 ;  /* 0x0000003d66667221 */ /* 0x000fe40000010000 */
[----:B------:R-:W1:Y:S01]  /*1f80*/  LDC.64 R60, c[0x0][0x260] ;  /* 0x00009800ff3c7b82 */ /* 0x000e620000000a00 */
[----:B---3--:R-:W-:Y:S01]  /*1f90*/  FADD.FTZ R103, R103, R62 ;  /* 0x0000003e67677221 */ /* 0x008fe20000010000 */
[----:B------:R-:W-:Y:S01]  /*1fa0*/  FADD.FTZ R102, R102, R63 ;  /* 0x0000003f66667221 */ /* 0x000fe20000010000 */
[----:B------:R-:W-:-:S02]  /*1fb0*/  IMAD R62, R46, 0x28, R43 ;  /* 0x000000282e3e7824 */ /* 0x000fc400078e022b */
[----:B-----5:R-:W-:Y:S01]  /*1fc0*/  FADD.FTZ R103, R103, R64 ;  /* 0x0000004067677221 */ /* 0x020fe20000010000 */
[----:B------:R-:W-:Y:S02]  /*1fd0*/  FADD.FTZ R102, R102, R65 ;  /* 0x0000004166667221 */ /* 0x000fe40000010000 */
[----:B------:R-:W-:Y:S01]  /*1fe0*/  SHF.L.U32 R63, R62, 0x1, RZ ;  /* 0x000000013e3f7819 */ /* 0x000fe200000006ff */
[----:B------:R-:W-:Y:S01]  /*1ff0*/  FADD.FTZ R103, R103, R66 ;  /* 0x0000004267677221 */ /* 0x000fe20000010000 */
[----:B------:R-:W-:-:S03]  /*2000*/  FADD.FTZ R102, R102, R67 ;  /* 0x0000004366667221 */ /* 0x000fc60000010000 */
[----:B--2---:R-:W-:Y:S01]  /*2010*/  FADD.FTZ R103, R103, R68 ;  /* 0x0000004467677221 */ /* 0x004fe20000010000 */
[----:B------:R-:W-:-:S03]  /*2020*/  FADD.FTZ R102, R102, R69 ;  /* 0x0000004566667221 */ /* 0x000fc60000010000 */
[----:B0-----:R-:W-:Y:S01]  /*2030*/  FADD.FTZ R103, R103, R70 ;  /* 0x0000004667677221 */ /* 0x001fe20000010000 */
[----:B------:R-:W-:-:S03]  /*2040*/  FADD.FTZ R102, R102, R71 ;  /* 0x0000004766667221 */ /* 0x000fc60000010000 */
[----:B------:R-:W-:Y:S01]  /*2050*/  FADD.FTZ R103, R103, R72 ;  /* 0x0000004867677221 */ /* 0x000fe20000010000 */
[----:B------:R-:W-:Y:S01]  /*2060*/  FADD.FTZ R102, R102, R73 ;  /* 0x0000004966667221 */ /* 0x000fe20000010000 */
[----:B-1----:R-:W-:-:S04]  /*2070*/  IMAD.WIDE.U32 R60, R63, 0x4, R60 ;  /* 0x000000043f3c7825 */ /* 0x002fc800078e003c */
[----:B------:R-:W-:Y:S01]  /*2080*/  FADD.FTZ R103, R103, R74 ;  /* 0x0000004a67677221 */ /* 0x000fe20000010000 */
[----:B------:R-:W-:-:S04]  /*2090*/  FADD.FTZ R102, R102, R75 ;  /* 0x0000004b66667221 */ /* 0x000fc80000010000 */
[----:B----4-:R-:W-:Y:S01]  /*20a0*/  FADD.FTZ R102, R102, R77 ;  /* 0x0000004d66667221 */ /* 0x010fe20000010000 */
[----:B------:R-:W-:-:S03]  /*20b0*/  FADD.FTZ R103, R103, R76 ;  /* 0x0000004c67677221 */ /* 0x000fc60000010000 */
[----:B------:R-:W-:Y:S01]  /*20c0*/  FADD.FTZ R59, R102, R59 ;  /* 0x0000003b663b7221 */ /* 0x000fe20000010000 */
[----:B------:R-:W-:-:S05]  /*20d0*/  FADD.FTZ R58, R103, R58 ;  /* 0x0000003a673a7221 */ /* 0x000fca0000010000 */
[----:B------:R1:W-:Y:S02]  /*20e0*/  STG.E.64 desc[UR8][R60.64+0x600], R58 ;  /* 0x0006003a3c007986 */ /* 0x0003e4000c101b08 */
.L_x_226:
[----:B------:R-:W-:Y:S05]  /*20f0*/  BSYNC B1 ;  /* 0x0000000000017941 */ /* 0x000fea0003800000 */
.L_x_225:
[----:B------:R-:W-:Y:S04]  /*2100*/  BSSY B1, `(.L_x_227) ;  /* 0x0000023000017945 */ /* 0x000fe80003800000 */
[----:B------:R-:W-:Y:S05]  /*2110*/  @P1 BRA `(.L_x_228) ;  /* 0x0000000000841947 */ /* 0x000fea0003800000 */
[----:B------:R-:W-:Y:S01]  /*2120*/  ISETP.GT.U32.AND P1, PT, R2, 0x9, PT ;  /* 0x000000090200780c */ /* 0x000fe20003f24070 */
[----:B------:R-:W-:-:S12]  /*2130*/  UMOV UR4, 0xffffffff ;  /* 0xffffffff00047882 */ /* 0x000fd80000000000 */
[----:B-1----:R-:W1:Y:S01]  /*2140*/  @!P1 S2R R59, SR_CgaCtaId ;  /* 0x00000000003b9919 */ /* 0x002e620000008800 */
        /* <DEDUP_REMOVED lines=22> */
.L_x_249:
        /* <DEDUP_REMOVED lines=8> */
.L_x_228:
[----:B------:R-:W-:Y:S05]  /*2330*/  BSYNC B1 ;  /* 0x0000000000017941 */ /* 0x000fea0003800000 */
.L_x_227:
        /* <DEDUP_REMOVED lines=12> */
[----:B-12---:R1:W5:Y:S02]  /*2400*/  ATOM.E.ADD.STRONG.GPU PT, R58, desc[UR8][R100.64], R44 ;  /* 0x0000002c643a798a */ /* 0x00636400081ee1c8 */
.L_x_232:
[----:B------:R-:W2:Y:S04]  /*2410*/  LD.E.STRONG.GPU R59, desc[UR8][R100.64] ;  /* 0x00000008643b7980 */ /* 0x000ea8000c10f900 */
[----:B--2---:R-:W-:Y:S01]  /*2420*/  CCTL.IVALL ;  /* 0x00000000ff00798f */ /* 0x004fe20002000000 */
[----:B------:R-:W-:Y:S05]  /*2430*/  YIELD ;  /* 0x0000000000007946 */ /* 0x000fea0003800000 */
[----:B-----5:R-:W-:-:S04]  /*2440*/  LOP3.LUT R59, R59, R58, RZ, 0x3c, !PT ;  /* 0x0000003a3b3b7212 */ /* 0x020fc800078e3cff */
[----:B------:R-:W-:-:S13]  /*2450*/  ISETP.GT.AND P1, PT, R59, -0x1, PT ;  /* 0xffffffff3b00780c */ /* 0x000fda0003f24270 */
[----:B------:R-:W-:Y:S05]  /*2460*/  @P1 BRA `(.L_x_232) ;  /* 0xfffffffc00e81947 */ /* 0x000fea000383ffff */
.L_x_231:
[----:B------:R-:W-:Y:S05]  /*2470*/  WARPSYNC.ALL ;  /* 0x0000000000007948 */ /* 0x000fea0003800000 */
[----:B------:R-:W-:Y:S06]  /*2480*/  BAR.SYNC.DEFER_BLOCKING 0x0 ;  /* 0x0000000000007b1d */ /* 0x000fec0000010000 */
.L_x_230:
[----:B------:R-:W3:Y:S01]  /*2490*/  S2UR UR5, SR_CgaCtaId ;  /* 0x00000000000579c3 */ /* 0x000ee20000008800 */
[----:B------:R-:W-:Y:S01]  /*24a0*/  UMOV UR4, 0x400 ;  /* 0x0000040000047882 */ /* 0x000fe20000000000 */
[----:B------:R-:W-:Y:S01]  /*24b0*/  IMAD.IADD R46, R47, 0x1, -R46 ;  /* 0x000000012f2e7824 */ /* 0x000fe200078e0a2e */
[----:B------:R-:W-:-:S04]  /*24c0*/  UIADD3 UR4, UR4, 0x2850, URZ ;  /* 0x0000285004047890 */ /* 0x000fc8000fffe03f */
[----:B---3--:R-:W-:-:S06]  /*24d0*/  ULEA UR4, UR5, UR4, 0x18 ;  /* 0x0000000405047291 */ /* 0x008fcc000f8ec03f */
[----:B------:R-:W-:Y:S01]  /*24e0*/  LEA R46, R46, UR4, 0x3 ;  /* 0x000000042e2e7c11 */ /* 0x000fe2000f8e18ff */
[----:B------:R-:W-:Y:S02]  /*24f0*/  ULDC.64 UR4, c[0x0][0x210] ;  /* 0x0000840000047ab9 */ /* 0x000fe40000000a00 */
[----:B------:R-:W-:-:S03]  /*2500*/  IADD3 R48, P1, R48, UR4, RZ ;  /* 0x0000000430307c10 */ /* 0x000fc6000ff3e0ff */
[----:B------:R-:W3:Y:S02]  /*2510*/  LDS.64 R46, [R46] ;  /* 0x000000002e2e7984 */ /* 0x000ee40000000a00 */
[--C-:B---3--:R-:W-:Y:S01]  /*2520*/  FFMA.FTZ R82, R82, R79, -R46.reuse ;  /* 0x0000004f52527223 */ /* 0x108fe2000001082e */
[--C-:B-12---:R-:W-:Y:S01]  /*2530*/  FFMA.FTZ R58, R3, R81, -R46.reuse ;  /* 0x00000051033a7223 */ /* 0x106fe2000001082e */
[--C-:B------:R-:W-:Y:S01]  /*2540*/  FFMA.FTZ R84, R81, R84, -R46.reuse ;  /* 0x0000005451547223 */ /* 0x100fe2000001082e */
[--C-:B------:R-:W-:Y:S01]  /*2550*/  FFMA.FTZ R79, R79, R90, -R46.reuse ;  /* 0x0000005a4f4f7223 */ /* 0x100fe2000001082e */
[--C-:B------:R-:W-:Y:S01]  /*2560*/  FFMA.FTZ R80, R80, R49, -R46.reuse ;  /* 0x0000003150507223 */ /* 0x100fe2000001082e */
[--C-:B------:R-:W-:Y:S01]  /*2570*/  FFMA.FTZ R88, R49, R88, -R46.reuse ;  /* 0x0000005831587223 */ /* 0x100fe2000001082e */
[--C-:B------:R-:W-:Y:S01]  /*2580*/  FFMA.FTZ R86, R86, R87, -R46.reuse ;  /* 0x0000005756567223 */ /* 0x100fe2000001082e */
[----:B------:R-:W-:Y:S01]  /*2590*/  FFMA.FTZ R87, R87, R94, -R46 ;  /* 0x0000005e57577223 */ /* 0x000fe2000001082e */
[-C--:B------:R-:W-:Y:S01]  /*25a0*/  FFMA.FTZ R85, R85, -R47.reuse, R58 ;  /* 0x8000002f55557223 */ /* 0x080fe2000001003a */
[-C--:B------:R-:W-:Y:S01]  /*25b0*/  FFMA.FTZ R83, R83, -R47.reuse, R82 ;  /* 0x8000002f53537223 */ /* 0x080fe20000010052 */
[-C--:B------:R-:W-:Y:S01]  /*25c0*/  FFMA.FTZ R89, R89, -R47.reuse, R80 ;  /* 0x8000002f59597223 */ /* 0x080fe20000010050 */
[-C--:B------:R-:W-:Y:S01]  /*25d0*/  FFMA.FTZ R91, R91, -R47.reuse, R86 ;  /* 0x8000002f5b5b7223 */ /* 0x080fe20000010056 */
[-C--:B------:R-:W-:Y:S01]  /*25e0*/  FFMA.FTZ R93, R93, -R47.reuse, R84 ;  /* 0x8000002f5d5d7223 */ /* 0x080fe20000010054 */
[-C--:B------:R-:W-:Y:S01]  /*25f0*/  FFMA.FTZ R79, R92, -R47.reuse, R79 ;  /* 0x8000002f5c4f7223 */ /* 0x080fe2000001004f */
[-C--:B------:R-:W-:Y:S01]  /*2600*/  FFMA.FTZ R95, R95, -R47.reuse, R88 ;  /* 0x8000002f5f5f7223 */ /* 0x080fe20000010058 */
[----:B------:R-:W-:Y:S01]  /*2610*/  FFMA.FTZ R87, R98, -R47, R87 ;  /* 0x8000002f62577223 */ /* 0x000fe20000010057 */
[----:B------:R-:W-:Y:S01]  /*2620*/  IADD3.X R49, R0, UR5, RZ, P1, !PT ;  /* 0x0000000500317c10 */ /* 0x000fe20008ffe4ff */
        /* <DEDUP_REMOVED lines=8> */
[----:B------:R-:W-:-:S02]  /*26b0*/  F2FP.F16.F32.PACK_AB R85, R46, R85 ;  /* 0x000000552e55723e */ /* 0x000fc400000000ff */
[----:B------:R-:W-:Y:S02]  /*26c0*/  F2FP.F16.F32.PACK_AB R89, R58, R89 ;  /* 0x000000593a59723e */ /* 0x000fe400000000ff */
[----:B------:R-:W-:Y:S01]  /*26d0*/  F2FP.F16.F32.PACK_AB R93, R0, R93 ;  /* 0x0000005d005d723e */ /* 0x000fe200000000ff */
[----:B------:R1:W-:Y:S01]  /*26e0*/  STG.E.U16 desc[UR8][R48.64], R85 ;  /* 0x0000005530007986 */ /* 0x0003e2000c101508 */
[----:B------:R-:W-:Y:S02]  /*26f0*/  F2FP.F16.F32.PACK_AB R95, R78, R95 ;  /* 0x0000005f4e5f723e */ /* 0x000fe400000000ff */
[----:B------:R-:W-:Y:S01]  /*2700*/  PRMT R3, R85, 0x7632, R3 ;  /* 0x0000763255037816 */ /* 0x000fe20000000003 */
[----:B------:R1:W-:Y:S01]  /*2710*/  STG.E.U16 desc[UR8][R48.64+0x4], R89 ;  /* 0x0000045930007986 */ /* 0x0003e2000c101508 */
[----:B------:R-:W-:Y:S02]  /*2720*/  PRMT R0, R89, 0x7632, R0 ;  /* 0x0000763259007816 */ /* 0x000fe40000000000 */
[----:B------:R-:W-:Y:S01]  /*2730*/  PRMT R46, R93, 0x7632, R46 ;  /* 0x000076325d2e7816 */ /* 0x000fe2000000002e */
[----:B------:R1:W-:Y:S01]  /*2740*/  STG.E.U16 desc[UR8][R48.64+0x2], R3 ;  /* 0x0000020330007986 */ /* 0x0003e2000c101508 */
[----:B------:R-:W-:-:S03]  /*2750*/  PRMT R47, R95, 0x7632, R47 ;  /* 0x000076325f2f7816 */ /* 0x000fc6000000002f */
[----:B------:R1:W-:Y:S04]  /*2760*/  STG.E.U16 desc[UR8][R48.64+0x6], R0 ;  /* 0x0000060030007986 */ /* 0x0003e8000c101508 */
[----:B------:R1:W-:Y:S04]  /*2770*/  STG.E.U16 desc[UR8][R48.64+0x14000], R93 ;  /* 0x0140005d30007986 */ /* 0x0003e8000c101508 */
[----:B------:R1:W-:Y:S04]  /*2780*/  STG.E.U16 desc[UR8][R48.64+0x14002], R46 ;  /* 0x0140022e30007986 */ /* 0x0003e8000c101508 */
[----:B------:R1:W-:Y:S04]  /*2790*/  STG.E.U16 desc[UR8][R48.64+0x14004], R95 ;  /* 0x0140045f30007986 */ /* 0x0003e8000c101508 */
[----:B------:R1:W-:Y:S01]  /*27a0*/  STG.E.U16 desc[UR8][R48.64+0x14006], R47 ;  /* 0x0140062f30007986 */ /* 0x0003e2000c101508 */
[----:B------:R-:W-:Y:S05]  /*27b0*/  @!P0 BRA `(.L_x_233) ;  /* 0xffffffe400b88947 */ /* 0x000fea000383ffff */
.L_x_224:
[----:B------:R-:W-:Y:S05]  /*27c0*/  BSYNC B0 ;  /* 0x0000000000007941 */ /* 0x000fea0003800000 */
.L_x_220:
[----:B0-----:R-:W0:Y:S01]  /*27d0*/  S2R R2, SR_CTAID.Y ;  /* 0x0000000000027919 */ /* 0x001e220000002600 */
[----:B------:R-:W-:Y:S01]  /*27e0*/  IMAD.MOV.U32 R4, RZ, RZ, 0x28 ;  /* 0x00000028ff047424 */ /* 0x000fe200078e00ff */
[----:B-1----:R-:W0:Y:S02]  /*27f0*/  S2R R3, SR_CTAID.X ;  /* 0x0000000000037919 */ /* 0x002e240000002500 */
        /* <DEDUP_REMOVED lines=28> */
.L_x_239:
        /* <DEDUP_REMOVED lines=15> */
.L_x_235:
[----:B------:R-:W-:Y:S05]  /*2ab0*/  BSYNC B0 ;  /* 0x0000000000007941 */ /* 0x000fea0003800000 */
.L_x_234:
        /* <DEDUP_REMOVED lines=15> */
.L_x_238:
        /* <DEDUP_REMOVED lines=34> */
.L_x_259:
[----:B------:R-:W-:Y:S01]  /*2dd0*/  ISETP.NE.AND P1, PT, R8, RZ, PT ;  /* 0x000000ff0800720c */ /* 0x000fe20003f25270 */
[----:B--2---:R-:W-:Y:S01]  /*2de0*/  FADD.FTZ R3, R2, R64 ;  /* 0x0000004002037221 */ /* 0x004fe20000010000 */
[----:B------:R-:W-:Y:S01]  /*2df0*/  IADD3 R10, R10, 0x14, RZ ;  /* 0x000000140a0a7810 */ /* 0x000fe20007ffe0ff */
[----:B------:R-:W-:-:S10]  /*2e00*/  VIADD R15, R15, 0x14 ;  /* 0x000000140f0f7836 */ /* 0x000fd40000000000 */
[----:B------:R-:W-:Y:S01]  /*2e10*/  @!P1 F2FP.F16.F32.PACK_AB R2, RZ, R14 ;  /* 0x0000000eff02923e */ /* 0x000fe200000000ff */
[----:B------:R-:W-:Y:S01]  /*2e20*/  @!P1 IMAD.MOV.U32 R5, RZ, RZ, R23 ;  /* 0x000000ffff059224 */ /* 0x000fe200078e0017 */
[----:B------:R-:W-:Y:S02]  /*2e30*/  @!P1 F2FP.F16.F32.PACK_AB R3, RZ, R3 ;  /* 0x00000003ff03923e */ /* 0x000fe400000000ff */
        /* <DEDUP_REMOVED lines=13> */
.L_x_236:
[----:B------:R-:W-:Y:S01]  /*2f10*/  IADD3 R0, R0, 0x60, RZ ;  /* 0x0000006000007810 */ /* 0x000fe20007ffe0ff */
[----:B------:R-:W-:Y:S05]  /*2f20*/  WARPSYNC.ALL ;  /* 0x0000000000007948 */ /* 0x000fea0003800000 */
[----:B------:R-:W-:Y:S01]  /*2f30*/  BAR.SYNC.DEFER_BLOCKING 0x0 ;  /* 0x0000000000007b1d */ /* 0x000fe20000010000 */
[----:B------:R-:W-:-:S13]  /*2f40*/  ISETP.GE.AND P1, PT, R0, R7, PT ;  /* 0x000000070000720c */ /* 0x000fda0003f26270 */
[----:B------:R-:W-:Y:S05]  /*2f50*/  @!P1 BRA `(.L_x_239) ;  /* 0xfffffff800989947 */ /* 0x000fea000383ffff */
[----:B------:R-:W-:Y:S05]  /*2f60*/  EXIT ;  /* 0x000000000000794d */ /* 0x000fea0003800000 */
.L_x_229:
        /* <DEDUP_REMOVED lines=8> */
.L_x_241:
[----:B------:R-:W-:Y:S05]  /*2ff0*/  BSYNC B2 ;  /* 0x0000000000027941 */ /* 0x000fea0003800000 */
.L_x_240:
        /* <DEDUP_REMOVED lines=8> */
.L_x_242:
[----:B------:R-:W-:Y:S01]  /*3080*/  FADD.FTZ R65, R65, R58 ;  /* 0x0000003a41417221 */ /* 0x000fe20000010000 */
[----:B------:R-:W-:-:S03]  /*3090*/  HFMA2.MMA R62, -RZ, RZ, 0, 2.384185791015625e-07 ;  /* 0x00000004ff3e7435 */ /* 0x000fc600000001ff */
[----:B------:R-:W-:Y:S01]  /*30a0*/  IMAD.MOV.U32 R63, RZ, RZ, R65 ;  /* 0x000000ffff3f7224 */ /* 0x000fe200078e0041 */
[----:B------:R-:W-:-:S07]  /*30b0*/  MOV R66, R64 ;  /* 0x0000004000427202 */ /* 0x000fce0000000f00 */
[----:B------:R-:W-:Y:S05]  /*30c0*/  WARPSYNC.COLLECTIVE R60, `(.L_x_243) ;  /* 0x000000003c087348 */ /* 0x000fea0003c00000 */
[----:B------:R0:W1:Y:S02]  /*30d0*/  SHFL.BFLY P1, R64, R63, R62, R61 ;  /* 0x0c00003e3f407389 */ /* 0x000064000002003d */
[----:B01----:R-:W-:Y:S01]  /*30e0*/  ENDCOLLECTIVE ;  /* 0x000000000000791b */ /* 0x003fe20003800000 */
.L_x_243:
[----:B------:R-:W-:-:S05]  /*30f0*/  FADD.FTZ R66, R66, R59 ;  /* 0x0000003b42427221 */ /* 0x000fca0000010000 */
[----:B------:R-:W-:Y:S01]  /*3100*/  MOV R63, R66 ;  /* 0x00000042003f7202 */ /* 0x000fe20000000f00 */
[----:B------:R-:W-:-:S07]  /*3110*/  IMAD.MOV.U32 R68, RZ, RZ, R64 ;  /* 0x000000ffff447224 */ /* 0x000fce00078e0040 */
[----:B------:R-:W-:Y:S05]  /*3120*/  WARPSYNC.COLLECTIVE R60, `(.L_x_244) ;  /* 0x000000003c087348 */ /* 0x000fea0003c00000 */
[----:B------:R0:W1:Y:S02]  /*3130*/  SHFL.BFLY P1, R64, R63, R62, R61 ;  /* 0x0c00003e3f407389 */ /* 0x000064000002003d */
[----:B01----:R-:W-:Y:S01]  /*3140*/  ENDCOLLECTIVE ;  /* 0x000000000000791b */ /* 0x003fe20003800000 */
.L_x_244:
[----:B------:R-:W-:-:S05]  /*3150*/  FADD.FTZ R68, R65, R68 ;  /* 0x0000004441447221 */ /* 0x000fca0000010000 */
[----:B------:R-:W-:Y:S01]  /*3160*/  MOV R63, R68 ;  /* 0x00000044003f7202 */ /* 0x000fe20000000f00 */
[----:B------:R-:W-:Y:S02]  /*3170*/  IMAD.MOV.U32 R62, RZ, RZ, 0x2 ;  /* 0x00000002ff3e7424 */ /* 0x000fe400078e00ff */
[----:B------:R-:W-:-:S07]  /*3180*/  IMAD.MOV.U32 R67, RZ, RZ, R64 ;  /* 0x000000ffff437224 */ /* 0x000fce00078e0040 */
[----:B------:R-:W-:Y:S05]  /*3190*/  WARPSYNC.COLLECTIVE R60, `(.L_x_245) ;  /* 0x000000003c087348 */ /* 0x000fea0003c00000 */
[----:B------:R0:W1:Y:S02]  /*31a0*/  SHFL.BFLY P1, R64, R63, R62, R61 ;  /* 0x0c00003e3f407389 */ /* 0x000064000002003d */
[----:B01----:R-:W-:Y:S01]  /*31b0*/  ENDCOLLECTIVE ;  /* 0x000000000000791b */ /* 0x003fe20003800000 */
.L_x_245:
[----:B------:R-:W-:-:S04]  /*31c0*/  FADD.FTZ R67, R66, R67 ;  /* 0x0000004342437221 */ /* 0x000fc80000010000 */
[----:B------:R-:W-:Y:S01]  /*31d0*/  IMAD.MOV.U32 R63, RZ, RZ, R67 ;  /* 0x000000ffff3f7224 */ /* 0x000fe200078e0043 */
[----:B------:R-:W-:-:S07]  /*31e0*/  MOV R69, R64 ;  /* 0x0000004000457202 */ /* 0x000fce0000000f00 */
[----:B------:R-:W-:Y:S05]  /*31f0*/  WARPSYNC.COLLECTIVE R60, `(.L_x_246) ;  /* 0x000000003c087348 */ /* 0x000fea0003c00000 */
[----:B------:R0:W1:Y:S02]  /*3200*/  SHFL.BFLY P1, R64, R63, R62, R61 ;  /* 0x0c00003e3f407389 */ /* 0x000064000002003d */
[----:B01----:R-:W-:Y:S01]  /*3210*/  ENDCOLLECTIVE ;  /* 0x000000000000791b */ /* 0x003fe20003800000 */
.L_x_246:
[----:B------:R-:W-:Y:S01]  /*3220*/  FADD.FTZ R69, R68, R69 ;  /* 0x0000004544457221 */ /* 0x000fe20000010000 */
[----:B------:R-:W-:-:S03]  /*3230*/  HFMA2.MMA R62, -RZ, RZ, 0, 5.9604644775390625e-08 ;  /* 0x00000001ff3e7435 */ /* 0x000fc600000001ff */
[----:B------:R-:W-:Y:S01]  /*3240*/  IMAD.MOV.U32 R63, RZ, RZ, R69 ;  /* 0x000000ffff3f7224 */ /* 0x000fe200078e0045 */
[----:B------:R-:W-:-:S07]  /*3250*/  MOV R70, R64 ;  /* 0x0000004000467202 */ /* 0x000fce0000000f00 */
[----:B------:R-:W-:Y:S05]  /*3260*/  WARPSYNC.COLLECTIVE R60, `(.L_x_247) ;  /* 0x000000003c087348 */ /* 0x000fea0003c00000 */
[----:B------:R0:W1:Y:S02]  /*3270*/  SHFL.BFLY P1, R64, R63, R62, R61 ;  /* 0x0c00003e3f407389 */ /* 0x000064000002003d */
[----:B01----:R-:W-:Y:S01]  /*3280*/  ENDCOLLECTIVE ;  /* 0x000000000000791b */ /* 0x003fe20003800000 */
.L_x_247:
[----:B------:R-:W-:-:S05]  /*3290*/  FADD.FTZ R70, R67, R70 ;  /* 0x0000004643467221 */ /* 0x000fca0000010000 */
[----:B------:R-:W-:Y:S01]  /*32a0*/  MOV R63, R70 ;  /* 0x00000046003f7202 */ /* 0x000fe20000000f00 */
[----:B------:R-:W-:-:S07]  /*32b0*/  IMAD.MOV.U32 R58, RZ, RZ, R64 ;  /* 0x000000ffff3a7224 */ /* 0x000fce00078e0040 */
[----:B------:R-:W-:Y:S05]  /*32c0*/  WARPSYNC.COLLECTIVE R60, `(.L_x_248) ;  /* 0x000000003c087348 */ /* 0x000fea0003c00000 */
[----:B------:R0:W1:Y:S02]  /*32d0*/  SHFL.BFLY P1, R64, R63, R62, R61 ;  /* 0x0c00003e3f407389 */ /* 0x000064000002003d */
[----:B01----:R-:W-:Y:S01]  /*32e0*/  ENDCOLLECTIVE ;  /* 0x000000000000791b */ /* 0x003fe20003800000 */
.L_x_248:
[----:B------:R-:W-:Y:S01]  /*32f0*/  FADD.FTZ R58, R69, R58 ;  /* 0x0000003a453a7221 */ /* 0x000fe20000010000 */
[----:B------:R-:W-:Y:S06]  /*3300*/  BRA `(.L_x_249) ;  /* 0xffffffec00e87947 */ /* 0x000fec000383ffff */
.L_x_237:
        /* <DEDUP_REMOVED lines=8> */
.L_x_251:
[----:B------:R-:W-:Y:S05]  /*3390*/  BSYNC B0 ;  /* 0x0000000000007941 */ /* 0x000fea0003800000 */
.L_x_250:
        /* <DEDUP_REMOVED lines=8> */
.L_x_252:
[----:B------:R-:W-:Y:S01]  /*3420*/  FADD.FTZ R5, R5, R2 ;  /* 0x0000000205057221 */ /* 0x000fe20000010000 */
[----:B------:R-:W-:-:S03]  /*3430*/  HFMA2.MMA R62, -RZ, RZ, 0, 2.384185791015625e-07 ;  /* 0x00000004ff3e7435 */ /* 0x000fc600000001ff */
[----:B------:R-:W-:Y:S01]  /*3440*/  IMAD.MOV.U32 R63, RZ, RZ, R5 ;  /* 0x000000ffff3f7224 */ /* 0x000fe200078e0005 */
[----:B------:R-:W-:-:S07]  /*3450*/  MOV R4, R64 ;  /* 0x0000004000047202 */ /* 0x000fce0000000f00 */
[----:B------:R-:W-:Y:S05]  /*3460*/  WARPSYNC.COLLECTIVE R60, `(.L_x_253) ;  /* 0x000000003c087348 */ /* 0x000fea0003c00000 */
[----:B------:R0:W1:Y:S02]  /*3470*/  SHFL.BFLY P1, R64, R63, R62, R61 ;  /* 0x0c00003e3f407389 */ /* 0x000064000002003d */
[----:B01----:R-:W-:Y:S01]  /*3480*/  ENDCOLLECTIVE ;  /* 0x000000000000791b */ /* 0x003fe20003800000 */
.L_x_253:
[----:B------:R-:W-:-:S05]  /*3490*/  FADD.FTZ R4, R4, R3 ;  /* 0x0000000304047221 */ /* 0x000fca0000010000 */
[----:B------:R-:W-:Y:S01]  /*34a0*/  MOV R63, R4 ;  /* 0x00000004003f7202 */ /* 0x000fe20000000f00 */
[----:B------:R-:W-:-:S07]  /*34b0*/  IMAD.MOV.U32 R12, RZ, RZ, R64 ;  /* 0x000000ffff0c7224 */ /* 0x000fce00078e0040 */
[----:B------:R-:W-:Y:S05]  /*34c0*/  WARPSYNC.COLLECTIVE R60, `(.L_x_254) ;  /* 0x000000003c087348 */ /* 0x000fea0003c00000 */
[----:B------:R0:W1:Y:S02]  /*34d0*/  SHFL.BFLY P1, R64, R63, R62, R61 ;  /* 0x0c00003e3f407389 */ /* 0x000064000002003d */
[----:B01----:R-:W-:Y:S01]  /*34e0*/  ENDCOLLECTIVE ;  /* 0x000000000000791b */ /* 0x003fe20003800000 */
.L_x_254:
[----:B------:R-:W-:-:S05]  /*34f0*/  FADD.FTZ R12, R5, R12 ;  /* 0x0000000c050c7221 */ /* 0x000fca0000010000 */
[----:B------:R-:W-:Y:S01]  /*3500*/  MOV R63, R12 ;  /* 0x0000000c003f7202 */ /* 0x000fe20000000f00 */
[----:B------:R-:W-:Y:S02]  /*3510*/  IMAD.MOV.U32 R62, RZ, RZ, 0x2 ;  /* 0x00000002ff3e7424 */ /* 0x000fe400078e00ff */
[----:B------:R-:W-:-:S07]  /*3520*/  IMAD.MOV.U32 R17, RZ, RZ, R64 ;  /* 0x000000ffff117224 */ /* 0x000fce00078e0040 */
[----:B------:R-:W-:Y:S05]  /*3530*/  WARPSYNC.COLLECTIVE R60, `(.L_x_255) ;  /* 0x000000003c087348 */ /* 0x000fea0003c00000 */
[----:B------:R0:W1:Y:S02]  /*3540*/  SHFL.BFLY P1, R64, R63, R62, R61 ;  /* 0x0c00003e3f407389 */ /* 0x000064000002003d */
[----:B01----:R-:W-:Y:S01]  /*3550*/  ENDCOLLECTIVE ;  /* 0x000000000000791b */ /* 0x003fe20003800000 */
.L_x_255:
[----:B------:R-:W-:-:S04]  /*3560*/  FADD.FTZ R17, R4, R17 ;  /* 0x0000001104117221 */ /* 0x000fc80000010000 */
[----:B------:R-:W-:Y:S01]  /*3570*/  IMAD.MOV.U32 R63, RZ, RZ, R17 ;  /* 0x000000ffff3f7224 */ /* 0x000fe200078e0011 */
[----:B------:R-:W-:-:S07]  /*3580*/  MOV R19, R64 ;  /* 0x0000004000137202 */ /* 0x000fce0000000f00 */
[----:B------:R-:W-:Y:S05]  /*3590*/  WARPSYNC.COLLECTIVE R60, `(.L_x_256) ;  /* 0x000000003c087348 */ /* 0x000fea0003c00000 */
[----:B------:R0:W1:Y:S02]  /*35a0*/  SHFL.BFLY P1, R64, R63, R62, R61 ;  /* 0x0c00003e3f407389 */ /* 0x000064000002003d */
[----:B01----:R-:W-:Y:S01]  /*35b0*/  ENDCOLLECTIVE ;  /* 0x000000000000791b */ /* 0x003fe20003800000 */
.L_x_256:
[----:B------:R-:W-:Y:S01]  /*35c0*/  FADD.FTZ R19, R12, R19 ;  /* 0x000000130c137221 */ /* 0x000fe20000010000 */
[----:B------:R-:W-:-:S03]  /*35d0*/  HFMA2.MMA R62, -RZ, RZ, 0, 5.9604644775390625e-08 ;  /* 0x00000001ff3e7435 */ /* 0x000fc600000001ff */
[----:B------:R-:W-:Y:S01]  /*35e0*/  IMAD.MOV.U32 R63, RZ, RZ, R19 ;  /* 0x000000ffff3f7224 */ /* 0x000fe200078e0013 */
[----:B------:R-:W-:-:S07]  /*35f0*/  MOV R2, R64 ;  /* 0x0000004000027202 */ /* 0x000fce0000000f00 */
[----:B------:R-:W-:Y:S05]  /*3600*/  WARPSYNC.COLLECTIVE R60, `(.L_x_257) ;  /* 0x000000003c087348 */ /* 0x000fea0003c00000 */
[----:B------:R0:W1:Y:S02]  /*3610*/  SHFL.BFLY P1, R64, R63, R62, R61 ;  /* 0x0c00003e3f407389 */ /* 0x000064000002003d */
[----:B01----:R-:W-:Y:S01]  /*3620*/  ENDCOLLECTIVE ;  /* 0x000000000000791b */ /* 0x003fe20003800000 */
.L_x_257:
[----:B------:R-:W-:-:S05]  /*3630*/  FADD.FTZ R2, R17, R2 ;  /* 0x0000000211027221 */ /* 0x000fca0000010000 */
[----:B------:R-:W-:Y:S01]  /*3640*/  MOV R63, R2 ;  /* 0x00000002003f7202 */ /* 0x000fe20000000f00 */
[----:B------:R-:W-:-:S07]  /*3650*/  IMAD.MOV.U32 R14, RZ, RZ, R64 ;  /* 0x000000ffff0e7224 */ /* 0x000fce00078e0040 */
[----:B------:R-:W-:Y:S05]  /*3660*/  WARPSYNC.COLLECTIVE R60, `(.L_x_258) ;  /* 0x000000003c087348 */ /* 0x000fea0003c00000 */
[----:B------:R0:W1:Y:S02]  /*3670*/  SHFL.BFLY P1, R64, R63, R62, R61 ;  /* 0x0c00003e3f407389 */ /* 0x000064000002003d */
[----:B01----:R-:W-:Y:S01]  /*3680*/  ENDCOLLECTIVE ;  /* 0x000000000000791b */ /* 0x003fe20003800000 */
.L_x_258:
[----:B------:R-:W-:Y:S01]  /*3690*/  FADD.FTZ R14, R19, R14 ;  /* 0x0000000e130e7221 */ /* 0x000fe20000010000 */
[----:B------:R-:W-:Y:S06]  /*36a0*/  BRA `(.L_x_259) ;  /* 0xfffffff400c87947 */ /* 0x000fec000383ffff */
.L_x_260:
        /* <DEDUP_REMOVED lines=13> */
.L_x_448:


//--------------------- .text._ZN13group_norm_v218gn_bwd_cuda_kernelI6__halfLi320ELi1ELi32ELi40ELi64ELb0ELb1ELi64ELi40ELi40ELi4ELb1ELi128ELb0ELb0ELNS_15WgradSyncMethodE3ENS_16CompileConditionILi900EEEEEvPT_S6_S6_PKS5_S8_S8_S8_PKfflPfPj --------------------------
	.section	.text._ZN13group_norm_v218gn_bwd_cuda_kernelI6__halfLi320ELi1ELi32ELi40ELi64ELb0ELb1ELi64ELi40ELi40ELi4ELb1ELi128ELb0ELb0ELNS_15WgradSyncMethodE3ENS_16CompileConditionILi900EEEEEvPT_S6_S6_PKS5_S8_S8_S8_PKfflPfPj,"ax",@progbits
	.align	128
        .global         _ZN13group_norm_v218gn_bwd_cuda_kernelI6__halfLi320ELi1ELi32ELi40ELi64ELb0ELb1ELi64ELi40ELi40ELi4ELb1ELi128ELb0ELb0ELNS_15WgradSyncMethodE3ENS_16CompileConditionILi900EEEEEvPT_S6_S6_PKS5_S8_S8_S8_PKfflPfPj
        .type           _ZN13group_norm_v218gn_bwd_cuda_kernelI6__halfLi320ELi1ELi32ELi40ELi64ELb0ELb1ELi64ELi40ELi40ELi4ELb1ELi128ELb0ELb0ELNS_15WgradSyncMethodE3ENS_16CompileConditionILi900EEEEEvPT_S6_S6_PKS5_S8_S8_S8_PKfflPfPj,@function
        .size           _ZN13group_norm_v218gn_bwd_cuda_kernelI6__halfLi320ELi1ELi32ELi40ELi64ELb0ELb1ELi64ELi40ELi40ELi4ELb1ELi128ELb0ELb0ELNS_15WgradSyncMethodE3ENS_16CompileConditionILi900EEEEEvPT_S6_S6_PKS5_S8_S8_S8_PKfflPfPj,(.L_x_449 - _ZN13group_norm_v218gn_bwd_cuda_kernelI6__halfLi320ELi1ELi32ELi40ELi64ELb0ELb1ELi64ELi40ELi40ELi4ELb1ELi128ELb0ELb0ELNS_15WgradSyncMethodE3ENS_16CompileConditionILi900EEEEEvPT_S6_S6_PKS5_S8_S8_S8_PKfflPfPj)
        .other          _ZN13group_norm_v218gn_bwd_cuda_kernelI6__halfLi320ELi1ELi32ELi40ELi64ELb0ELb1ELi64ELi40ELi40ELi4ELb1ELi128ELb0ELb0ELNS_15WgradSyncMethodE3ENS_16CompileConditionILi900EEEEEvPT_S6_S6_PKS5_S8_S8_S8_PKfflPfPj,@"STO_CUDA_ENTRY STV_DEFAULT"
_ZN13group_norm_v218gn_bwd_cuda_kernelI6__halfLi320ELi1ELi32ELi40ELi64ELb0ELb1ELi64ELi40ELi40ELi4ELb1ELi128ELb0ELb0ELNS_15WgradSyncMethodE3ENS_16CompileConditionILi900EEEEEvPT_S6_S6_PKS5_S8_S8_S8_PKfflPfPj:
.text._ZN13group_norm_v218gn_bwd_cuda_kernelI6__halfLi320ELi1ELi32ELi40ELi64ELb0ELb1ELi64ELi40ELi40ELi4ELb1ELi128ELb0ELb0ELNS_15WgradSyncMethodE3ENS_16CompileConditionILi900EEEEEvPT_S6_S6_PKS5_S8_S8_S8_PKfflPfPj:
        /* <DEDUP_REMOVED lines=30> */
.L_x_264:
[----:B------:R-:W2:Y:S04]  /*01e0*/  LD.E.STRONG.GPU R0, desc[UR8][R2.64] ;  /* 0x0000000802007980 */ /* 0x000ea8000c10f900 */
[----:B--2---:R-:W-:Y:S01]  /*01f0*/  CCTL.IVALL ;  /* 0x00000000ff00798f */ /* 0x004fe20002000000 */
[----:B------:R-:W-:Y:S05]  /*0200*/  YIELD ;  /* 0x0000000000007946 */ /* 0x000fea0003800000 */
[----:B-----5:R-:W-:-:S04]  /*0210*/  LOP3.LUT R0, R0, R5, RZ, 0x3c, !PT ;  /* 0x0000000500007212 */ /* 0x020fc800078e3cff */
[----:B------:R-:W-:-:S13]  /*0220*/  ISETP.GT.AND P0, PT, R0, -0x1, PT ;  /* 0xffffffff0000780c */ /* 0x000fda0003f04270 */
[----:B------:R-:W-:Y:S05]  /*0230*/  @P0 BRA `(.L_x_264) ;  /* 0xfffffffc00e80947 */ /* 0x000fea000383ffff */
.L_x_263:
[----:B------:R-:W-:Y:S05]  /*0240*/  WARPSYNC.ALL ;  /* 0x0000000000007948 */ /* 0x000fea0003800000 */
[----:B------:R-:W-:Y:S06]  /*0250*/  BAR.SYNC.DEFER_BLOCKING 0x0 ;  /* 0x0000000000007b1d */ /* 0x000fec0000010000 */
[----:B------:R-:W-:Y:S05]  /*0260*/  BRA `(.L_x_265) ;  /* 0x0000002400547947 */ /* 0x000fea0003800000 */
.L_x_262:
        /* <DEDUP_REMOVED lines=195> */
.L_x_274:
        /* <DEDUP_REMOVED lines=293> */
.L_x_267:
[----:B------:R-:W-:Y:S05]  /*20f0*/  BSYNC B1 ;  /* 0x0000000000017941 */ /* 0x000fea0003800000 */
.L_x_266:
        /* <DEDUP_REMOVED lines=27> */
.L_x_290:
        /* <DEDUP_REMOVED lines=8> */
.L_x_269:
[----:B------:R-:W-:Y:S05]  /*2330*/  BSYNC B1 ;  /* 0x0000000000017941 */ /* 0x000fea0003800000 */
.L_x_268:
        /* <DEDUP_REMOVED lines=13> */
.L_x_273:
[----:B------:R-:W2:Y:S04]  /*2410*/  LD.E.STRONG.GPU R59, desc[UR8][R100.64] ;  /* 0x00000008643b7980 */ /* 0x000ea8000c10f900 */
[----:B--2---:R-:W-:Y:S01]  /*2420*/  CCTL.IVALL ;  /* 0x00000000ff00798f */ /* 0x004fe20002000000 */
[----:B------:R-:W-:Y:S05]  /*2430*/  YIELD ;  /* 0x0000000000007946 */ /* 0x000fea0003800000 */
[----:B-----5:R-:W-:-:S04]  /*2440*/  LOP3.LUT R59, R59, R58, RZ, 0x3c, !PT ;  /* 0x0000003a3b3b7212 */ /* 0x020fc800078e3cff */
[----:B------:R-:W-:-:S13]  /*2450*/  ISETP.GT.AND P1, PT, R59, -0x1, PT ;  /* 0xffffffff3b00780c */ /* 0x000fda0003f24270 */
[----:B------:R-:W-:Y:S05]  /*2460*/  @P1 BRA `(.L_x_273) ;  /* 0xfffffffc00e81947 */ /* 0x000fea000383ffff */
.L_x_272:
[----:B------:R-:W-:Y:S05]  /*2470*/  WARPSYNC.ALL ;  /* 0x0000000000007948 */ /* 0x000fea0003800000 */
[----:B------:R-:W-:Y:S06]  /*2480*/  BAR.SYNC.DEFER_BLOCKING 0x0 ;  /* 0x0000000000007b1d */ /* 0x000fec0000010000 */
.L_x_271:
        /* <DEDUP_REMOVED lines=51> */
.L_x_265:
[----:B------:R-:W-:Y:S05]  /*27c0*/  BSYNC B0 ;  /* 0x0000000000007941 */ /* 0x000fea0003800000 */
.L_x_261:
        /* <DEDUP_REMOVED lines=31> */
.L_x_280:
        /* <DEDUP_REMOVED lines=15> */
.L_x_276:
[----:B------:R-:W-:Y:S05]  /*2ab0*/  BSYNC B0 ;  /* 0x0000000000007941 */ /* 0x000fea0003800000 */
.L_x_275:
        /* <DEDUP_REMOVED lines=15> */
.L_x_279:
        /* <DEDUP_REMOVED lines=34> */
.L_x_300:
        /* <DEDUP_REMOVED lines=20> */
.L_x_277:
[----:B------:R-:W-:Y:S01]  /*2f10*/  IADD3 R0, R0, 0x80, RZ ;  /* 0x0000008000007810 */ /* 0x000fe20007ffe0ff */
[----:B------:R-:W-:Y:S05]  /*2f20*/  WARPSYNC.ALL ;  /* 0x0000000000007948 */ /* 0x000fea0003800000 */
[----:B------:R-:W-:Y:S01]  /*2f30*/  BAR.SYNC.DEFER_BLOCKING 0x0 ;  /* 0x0000000000007b1d */ /* 0x000fe20000010000 */
[----:B------:R-:W-:-:S13]  /*2f40*/  ISETP.GE.AND P1, PT, R0, R7, PT ;  /* 0x000000070000720c */ /* 0x000fda0003f26270 */
[----:B------:R-:W-:Y:S05]  /*2f50*/  @!P1 BRA `(.L_x_280) ;  /* 0xfffffff800989947 */ /* 0x000fea000383ffff */
[----:B------:R-:W-:Y:S05]  /*2f60*/  EXIT ;  /* 0x000000000000794d */ /* 0x000fea0003800000 */
.L_x_270:
        /* <DEDUP_REMOVED lines=8> */
.L_x_282:
[----:B------:R-:W-:Y:S05]  /*2ff0*/  BSYNC B2 ;  /* 0x0000000000027941 */ /* 0x000fea0003800000 */
.L_x_281:
        /* <DEDUP_REMOVED lines=8> */
.L_x_283:
[----:B------:R-:W-:Y:S01]  /*3080*/  FADD.FTZ R65, R65, R58 ;  /* 0x0000003a41417221 */ /* 0x000fe20000010000 */
[----:B------:R-:W-:-:S03]  /*3090*/  HFMA2.MMA R62, -RZ, RZ, 0, 2.384185791015625e-07 ;  /* 0x00000004ff3e7435 */ /* 0x000fc600000001ff */
[----:B------:R-:W-:Y:S01]  /*30a0*/  IMAD.MOV.U32 R63, RZ, RZ, R65 ;  /* 0x000000ffff3f7224 */ /* 0x000fe200078e0041 */
[----:B------:R-:W-:-:S07]  /*30b0*/  MOV R66, R64 ;  /* 0x0000004000427202 */ /* 0x000fce0000000f00 */
[----:B------:R-:W-:Y:S05]  /*30c0*/  WARPSYNC.COLLECTIVE R60, `(.L_x_284) ;  /* 0x000000003c087348 */ /* 0x000fea0003c00000 */
[----:B------:R0:W1:Y:S02]  /*30d0*/  SHFL.BFLY P1, R64, R63, R62, R61 ;  /* 0x0c00003e3f407389 */ /* 0x000064000002003d */
[----:B01----:R-:W-:Y:S01]  /*30e0*/  ENDCOLLECTIVE ;  /* 0x000000000000791b */ /* 0x003fe20003800000 */
.L_x_284:
[----:B------:R-:W-:-:S05]  /*30f0*/  FADD.FTZ R66, R66, R59 ;  /* 0x0000003b42427221 */ /* 0x000fca0000010000 */
[----:B------:R-:W-:Y:S01]  /*3100*/  MOV R63, R66 ;  /* 0x00000042003f7202 */ /* 0x000fe20000000f00 */
[----:B------:R-:W-:-:S07]  /*3110*/  IMAD.MOV.U32 R68, RZ, RZ, R64 ;  /* 0x000000ffff447224 */ /* 0x000fce00078e0040 */
[----:B------:R-:W-:Y:S05]  /*3120*/  WARPSYNC.COLLECTIVE R60, `(.L_x_285) ;  /* 0x000000003c087348 */ /* 0x000fea0003c00000 */
[----:B------:R0:W1:Y:S02]  /*3130*/  SHFL.BFLY P1, R64, R63, R62, R61 ;  /* 0x0c00003e3f407389 */ /* 0x000064000002003d */
[----:B01----:R-:W-:Y:S01]  /*3140*/  ENDCOLLECTIVE ;  /* 0x000000000000791b */ /* 0x003fe20003800000 */
.L_x_285:
[----:B------:R-:W-:-:S05]  /*3150*/  FADD.FTZ R68, R65, R68 ;  /* 0x0000004441447221 */ /* 0x000fca0000010000 */
[----:B------:R-:W-:Y:S01]  /*3160*/  MOV R63, R68 ;  /* 0x00000044003f7202 */ /* 0x000fe20000000f00 */
[----:B------:R-:W-:Y:S02]  /*3170*/  IMAD.MOV.U32 R62, RZ, RZ, 0x2 ;  /* 0x00000002ff3e7424 */ /* 0x000fe400078e00ff */
[----:B------:R-:W-:-:S07]  /*3180*/  IMAD.MOV.U32 R67, RZ, RZ, R64 ;  /* 0x000000ffff437224 */ /* 0x000fce00078e0040 */
[----:B------:R-:W-:Y:S05]  /*3190*/  WARPSYNC.COLLECTIVE R60, `(.L_x_286) ;  /* 0x000000003c087348 */ /* 0x000fea0003c00000 */
[----:B------:R0:W1:Y:S02]  /*31a0*/  SHFL.BFLY P1, R64, R63, R62, R61 ;  /* 0x0c00003e3f407389 */ /* 0x000064000002003d */
[----:B01----:R-:W-:Y:S01]  /*31b0*/  ENDCOLLECTIVE ;  /* 0x000000000000791b */ /* 0x003fe20003800000 */
.L_x_286:
[----:B------:R-:W-:-:S04]  /*31c0*/  FADD.FTZ R67, R66, R67 ;  /* 0x0000004342437221 */ /* 0x000fc80000010000 */
[----:B------:R-:W-:Y:S01]  /*31d0*/  IMAD.MOV.U32 R63, RZ, RZ, R67 ;  /* 0x000000ffff3f7224 */ /* 0x000fe200078e0043 */
[----:B------:R-:W-:-:S07]  /*31e0*/  MOV R69, R64 ;  /* 0x0000004000457202 */ /* 0x000fce0000000f00 */
[----:B------:R-:W-:Y:S05]  /*31f0*/  WARPSYNC.COLLECTIVE R60, `(.L_x_287) ;  /* 0x000000003c087348 */ /* 0x000fea0003c00000 */
[----:B------:R0:W1:Y:S02]  /*3200*/  SHFL.BFLY P1, R64, R63, R62, R61 ;  /* 0x0c00003e3f407389 */ /* 0x000064000002003d */
[----:B01----:R-:W-:Y:S01]  /*3210*/  ENDCOLLECTIVE ;  /* 0x000000000000791b */ /* 0x003fe20003800000 */
.L_x_287:
[----:B------:R-:W-:Y:S01]  /*3220*/  FADD.FTZ R69, R68, R69 ;  /* 0x0000004544457221 */ /* 0x000fe20000010000 */
[----:B------:R-:W-:-:S03]  /*3230*/  HFMA2.MMA R62, -RZ, RZ, 0, 5.9604644775390625e-08 ;  /* 0x00000001ff3e7435 */ /* 0x000fc600000001ff */
[----:B------:R-:W-:Y:S01]  /*3240*/  IMAD.MOV.U32 R63, RZ, RZ, R69 ;  /* 0x000000ffff3f7224 */ /* 0x000fe200078e0045 */
[----:B------:R-:W-:-:S07]  /*3250*/  MOV R70, R64 ;  /* 0x0000004000467202 */ /* 0x000fce0000000f00 */
[----:B------:R-:W-:Y:S05]  /*3260*/  WARPSYNC.COLLECTIVE R60, `(.L_x_288) ;  /* 0x000000003c087348 */ /* 0x000fea0003c00000 */
[----:B------:R0:W1:Y:S02]  /*3270*/  SHFL.BFLY P1, R64, R63, R62, R61 ;  /* 0x0c00003e3f407389 */ /* 0x000064000002003d */
[----:B01----:R-:W-:Y:S01]  /*3280*/  ENDCOLLECTIVE ;  /* 0x000000000000791b */ /* 0x003fe20003800000 */
.L_x_288:
[----:B------:R-:W-:-:S05]  /*3290*/  FADD.FTZ R70, R67, R70 ;  /* 0x0000004643467221 */ /* 0x000fca0000010000 */
[----:B------:R-:W-:Y:S01]  /*32a0*/  MOV R63, R70 ;  /* 0x00000046003f7202 */ /* 0x000fe20000000f00 */
[----:B------:R-:W-:-:S07]  /*32b0*/  IMAD.MOV.U32 R58, RZ, RZ, R64 ;  /* 0x000000ffff3a7224 */ /* 0x000fce00078e0040 */
[----:B------:R-:W-:Y:S05]  /*32c0*/  WARPSYNC.COLLECTIVE R60, `(.L_x_289) ;  /* 0x000000003c087348 */ /* 0x000fea0003c00000 */
[----:B------:R0:W1:Y:S02]  /*32d0*/  SHFL.BFLY P1, R64, R63, R62, R61 ;  /* 0x0c00003e3f407389 */ /* 0x000064000002003d */
[----:B01----:R-:W-:Y:S01]  /*32e0*/  ENDCOLLECTIVE ;  /* 0x000000000000791b */ /* 0x003fe20003800000 */
.L_x_289:
[----:B------:R-:W-:Y:S01]  /*32f0*/  FADD.FTZ R58, R69, R58 ;  /* 0x0000003a453a7221 */ /* 0x000fe20000010000 */
[----:B------:R-:W-:Y:S06]  /*3300*/  BRA `(.L_x_290) ;  /* 0xffffffec00e87947 */ /* 0x000fec000383ffff */
.L_x_278:
        /* <DEDUP_REMOVED lines=8> */
.L_x_292:
[----:B------:R-:W-:Y:S05]  /*3390*/  BSYNC B0 ;  /* 0x0000000000007941 */ /* 0x000fea0003800000 */
.L_x_291:
        /* <DEDUP_REMOVED lines=8> */
.L_x_293:
[----:B------:R-:W-:Y:S01]  /*3420*/  FADD.FTZ R5, R5, R2 ;  /* 0x0000000205057221 */ /* 0x000fe20000010000 */
[----:B------:R-:W-:-:S03]  /*3430*/  HFMA2.MMA R62, -RZ, RZ, 0, 2.384185791015625e-07 ;  /* 0x00000004ff3e7435 */ /* 0x000fc600000001ff */
[----:B------:R-:W-:Y:S01]  /*3440*/  IMAD.MOV.U32 R63, RZ, RZ, R5 ;  /* 0x000000ffff3f7224 */ /* 0x000fe200078e0005 */
[----:B------:R-:W-:-:S07]  /*3450*/  MOV R4, R64 ;  /* 0x0000004000047202 */ /* 0x000fce0000000f00 */
[----:B------:R-:W-:Y:S05]  /*3460*/  WARPSYNC.COLLECTIVE R60, `(.L_x_294) ;  /* 0x000000003c087348 */ /* 0x000fea0003c00000 */
[----:B------:R0:W1:Y:S02]  /*3470*/  SHFL.BFLY P1, R64, R63, R62, R61 ;  /* 0x0c00003e3f407389 */ /* 0x000064000002003d */
[----:B01----:R-:W-:Y:S01]  /*3480*/  ENDCOLLECTIVE ;  /* 0x000000000000791b */ /* 0x003fe20003800000 */
.L_x_294:
[----:B------:R-:W-:-:S05]  /*3490*/  FADD.FTZ R4, R4, R3 ;  /* 0x0000000304047221 */ /* 0x000fca0000010000 */
[----:B------:R-:W-:Y:S01]  /*34a0*/  MOV R63, R4 ;  /* 0x00000004003f7202 */ /* 0x000fe20000000f00 */
[----:B------:R-:W-:-:S07]  /*34b0*/  IMAD.MOV.U32 R12, RZ, RZ, R64 ;  /* 0x000000ffff0c7224 */ /* 0x000fce00078e0040 */
[----:B------:R-:W-:Y:S05]  /*34c0*/  WARPSYNC.COLLECTIVE R60, `(.L_x_295) ;  /* 0x000000003c087348 */ /* 0x000fea0003c00000 */
[----:B------:R0:W1:Y:S02]  /*34d0*/  SHFL.BFLY P1, R64, R63, R62, R61 ;  /* 0x0c00003e3f407389 */ /* 0x000064000002003d */
[----:B01----:R-:W-:Y:S01]  /*34e0*/  ENDCOLLECTIVE ;  /* 0x000000000000791b */ /* 0x003fe20003800000 */
.L_x_295:
[----:B------:R-:W-:-:S05]  /*34f0*/  FADD.FTZ R12, R5, R12 ;  /* 0x0000000c050c7221 */ /* 0x000fca0000010000 */
[----:B------:R-:W-:Y:S01]  /*3500*/  MOV R63, R12 ;  /* 0x0000000c003f7202 */ /* 0x000fe20000000f00 */
[----:B------:R-:W-:Y:S02]  /*3510*/  IMAD.MOV.U32 R62, RZ, RZ, 0x2 ;  /* 0x00000002ff3e7424 */ /* 0x000fe400078e00ff */
[----:B------:R-:W-:-:S07]  /*3520*/  IMAD.MOV.U32 R17, RZ, RZ, R64 ;  /* 0x000000ffff117224 */ /* 0x000fce00078e0040 */
[----:B------:R-:W-:Y:S05]  /*3530*/  WARPSYNC.COLLECTIVE R60, `(.L_x_296) ;  /* 0x000000003c087348 */ /* 0x000fea0003c00000 */
[----:B------:R0:W1:Y:S02]  /*3540*/  SHFL.BFLY P1, R64, R63, R62, R61 ;  /* 0x0c00003e3f407389 */ /* 0x000064000002003d */
[----:B01----:R-:W-:Y:S01]  /*3550*/  ENDCOLLECTIVE ;  /* 0x000000000000791b */ /* 0x003fe20003800000 */
.L_x_296:
[----:B------:R-:W-:-:S04]  /*3560*/  FADD.FTZ R17, R4, R17 ;  /* 0x0000001104117221 */ /* 0x000fc80000010000 */
[----:B------:R-:W-:Y:S01]  /*3570*/  IMAD.MOV.U32 R63, RZ, RZ, R17 ;  /* 0x000000ffff3f7224 */ /* 0x000fe200078e0011 */
[----:B------:R-:W-:-:S07]  /*3580*/  MOV R19, R64 ;  /* 0x0000004000137202 */ /* 0x000fce0000000f00 */
[----:B------:R-:W-:Y:S05]  /*3590*/  WARPSYNC.COLLECTIVE R60, `(.L_x_297) ;  /* 0x000000003c087348 */ /* 0x000fea0003c00000 */
[----:B------:R0:W1:Y:S02]  /*35a0*/  SHFL.BFLY P1, R64, R63, R62, R61 ;  /* 0x0c00003e3f407389 */ /* 0x000064000002003d */
[----:B01----:R-:W-:Y:S01]  /*35b0*/  ENDCOLLECTIVE ;  /* 0x000000000000791b */ /* 0x003fe20003800000 */
.L_x_297:
[----:B------:R-:W-:Y:S01]  /*35c0*/  FADD.FTZ R19, R12, R19 ;  /* 0x000000130c137221 */ /* 0x000fe20000010000 */
[----:B------:R-:W-:-:S03]  /*35d0*/  HFMA2.MMA R62, -RZ, RZ, 0, 5.9604644775390625e-08 ;  /* 0x00000001ff3e7435 */ /* 0x000fc600000001ff */
[----:B------:R-:W-:Y:S01]  /*35e0*/  IMAD.MOV.U32 R63, RZ, RZ, R19 ;  /* 0x000000ffff3f7224 */ /* 0x000fe200078e0013 */
[----:B------:R-:W-:-:S07]  /*35f0*/  MOV R2, R64 ;  /* 0x0000004000027202 */ /* 0x000fce0000000f00 */
[----:B------:R-:W-:Y:S05]  /*3600*/  WARPSYNC.COLLECTIVE R60, `(.L_x_298) ;  /* 0x000000003c087348 */ /* 0x000fea0003c00000 */
[----:B------:R0:W1:Y:S02]  /*3610*/  SHFL.BFLY P1, R64, R63, R62, R61 ;  /* 0x0c00003e3f407389 */ /* 0x000064000002003d */
[----:B01----:R-:W-:Y:S01]  /*3620*/  ENDCOLLECTIVE ;  /* 0x000000000000791b */ /* 0x003fe20003800000 */
.L_x_298:
[----:B------:R-:W-:-:S05]  /*3630*/  FADD.FTZ R2, R17, R2 ;  /* 0x0000000211027221 */ /* 0x000fca0000010000 */
[----:B------:R-:W-:Y:S01]  /*3640*/  MOV R63, R2 ;  /* 0x00000002003f7202 */ /* 0x000fe20000000f00 */
[----:B------:R-:W-:-:S07]  /*3650*/  IMAD.MOV.U32 R14, RZ, RZ, R64 ;  /* 0x000000ffff0e7224 */ /* 0x000fce00078e0040 */
[----:B------:R-:W-:Y:S05]  /*3660*/  WARPSYNC.COLLECTIVE R60, `(.L_x_299) ;  /* 0x000000003c087348 */ /* 0x000fea0003c00000 */
[----:B------:R0:W1:Y:S02]  /*3670*/  SHFL.BFLY P1, R64, R63, R62, R61 ;  /* 0x0c00003e3f407389 */ /* 0x000064000002003d */
[----:B01----:R-:W-:Y:S01]  /*3680*/  ENDCOLLECTIVE ;  /* 0x000000000000791b */ /* 0x003fe20003800000 */
.L_x_299:
[----:B------:R-:W-:Y:S01]  /*3690*/  FADD.FTZ R14, R19, R14 ;  /* 0x0000000e130e7221 */ /* 0x000fe20000010000 */
[----:B------:R-:W-:Y:S06]  /*36a0*/  BRA `(.L_x_300) ;  /* 0xfffffff400c87947 */ /* 0x000fec000383ffff */
.L_x_301:
        /* <DEDUP_REMOVED lines=13> */
.L_x_449:


//--------------------- .text._ZN13group_norm_v218gn_bwd_cuda_kernelI6__halfLi320ELi1ELi16ELi80ELi64ELb1ELb1ELi64ELi80ELi80ELi4ELb1ELi112ELb0ELb0ELNS_15WgradSyncMethodE3ENS_16CompileConditionILi900EEEEEvPT_S6_S6_PKS5_S8_S8_S8_PKfflPfPj --------------------------
	.section	.text._ZN13group_norm_v218gn_bwd_cuda_kernelI6__halfLi320ELi1ELi16ELi80ELi64ELb1ELb1ELi64ELi80ELi80ELi4ELb1ELi112ELb0ELb0ELNS_15WgradSyncMethodE3ENS_16CompileConditionILi900EEEEEvPT_S6_S6_PKS5_S8_S8_S8_PKfflPfPj,"ax",@progbits
	.align	128
        .global         _ZN13group_norm_v218gn_bwd_cuda_kernelI6__halfLi320ELi1ELi16ELi80ELi64ELb1ELb1ELi64ELi80ELi80ELi4ELb1ELi112ELb0ELb0ELNS_15WgradSyncMethodE3ENS_16CompileConditionILi900EEEEEvPT_S6_S6_PKS5_S8_S8_S8_PKfflPfPj
        .type           _ZN13group_norm_v218gn_bwd_cuda_kernelI6__halfLi320ELi1ELi16ELi80ELi64ELb1ELb1ELi64ELi80ELi80ELi4ELb1ELi112ELb0ELb0ELNS_15WgradSyncMethodE3ENS_16CompileConditionILi900EEEEEvPT_S6_S6_PKS5_S8_S8_S8_PKfflPfPj,@function
        .size           _ZN13group_norm_v218gn_bwd_cuda_kernelI6__halfLi320ELi1ELi16ELi80ELi64ELb1ELb1ELi64ELi80ELi80ELi4ELb1ELi112ELb0ELb0ELNS_15WgradSyncMethodE3ENS_16CompileConditionILi900EEEEEvPT_S6_S6_PKS5_S8_S8_S8_PKfflPfPj,(.L_x_450 - _ZN13group_norm_v218gn_bwd_cuda_kernelI6__halfLi320ELi1ELi16ELi80ELi64ELb1ELb1ELi64ELi80ELi80ELi4ELb1ELi112ELb0ELb0ELNS_15WgradSyncMethodE3ENS_16CompileConditionILi900EEEEEvPT_S6_S6_PKS5_S8_S8_S8_PKfflPfPj)
        .other          _ZN13group_norm_v218gn_bwd_cuda_kernelI6__halfLi320ELi1ELi16ELi80ELi64ELb1ELb1ELi64ELi80ELi80ELi4ELb1ELi112ELb0ELb0ELNS_15WgradSyncMethodE3ENS_16CompileConditionILi900EEEEEvPT_S6_S6_PKS5_S8_S8_S8_PKfflPfPj,@"STO_CUDA_ENTRY STV_DEFAULT"
_ZN13group_norm_v218gn_bwd_cuda_kernelI6__halfLi320ELi1ELi16ELi80ELi64ELb1ELb1ELi64ELi80ELi80ELi4ELb1ELi112ELb0ELb0ELNS_15WgradSyncMethodE3ENS_16CompileConditionILi900EEEEEvPT_S6_S6_PKS5_S8_S8_S8_PKfflPfPj:
.text._ZN13group_norm_v218gn_bwd_cuda_kernelI6__halfLi320ELi1ELi16ELi80ELi64ELb1ELb1ELi64ELi80ELi80ELi4ELb1ELi112ELb0ELb0ELNS_15WgradSyncMethodE3ENS_16CompileConditionILi900EEEEEvPT_S6_S6_PKS5_S8_S8_S8_PKfflPfPj:
        /* <DEDUP_REMOVED lines=30> */
.L_x_305:
[----:B------:R-:W2:Y:S04]  /*01e0*/  LD.E.STRONG.GPU R0, desc[UR8][R2.64] ;  /* 0x0000000802007980 */ /* 0x000ea8000c10f900 */
[----:B--2---:R-:W-:Y:S01]  /*01f0*/  CCTL.IVALL ;  /* 0x00000000ff00798f */ /* 0x004fe20002000000 */
[----:B------:R-:W-:Y:S05]  /*0200*/  YIELD ;  /* 0x0000000000007946 */ /* 0x000fea0003800000 */
[----:B-----5:R-:W-:-:S04]  /*0210*/  LOP3.LUT R0, R0, R5, RZ, 0x3c, !PT ;  /* 0x0000000500007212 */ /* 0x020fc800078e3cff */
[----:B------:R-:W-:-:S13]  /*0220*/  ISETP.GT.AND P0, PT, R0, -0x1, PT ;  /* 0xffffffff0000780c */ /* 0x000fda0003f04270 */
[----:B------:R-:W-:Y:S05]  /*0230*/  @P0 BRA `(.L_x_305) ;  /* 0xfffffffc00e80947 */ /* 0x000fea000383ffff */
.L_x_304:
[----:B------:R-:W-:Y:S05]  /*0240*/  WARPSYNC.ALL ;  /* 0x0000000000007948 */ /* 0x000fea0003800000 */
[----:B------:R-:W-:Y:S06]  /*0250*/  BAR.SYNC.DEFER_BLOCKING 0x0 ;  /* 0x0000000000007b1d */ /* 0x000fec0000010000 */
[----:B------:R-:W-:Y:S05]  /*0260*/  BRA `(.L_x_306) ;  /* 0x0000002c00487947 */ /* 0x000fea0003800000 */
.L_x_303:
        /* <DEDUP_REMOVED lines=18> */
[----:B------:R-:W-:Y:S01]  /*0390*/  LEA.HI R4, R4, R79, RZ, 0x4 ;  /* 0x0000004f04047211 */ /* 0x000fe200078f20ff */
[----:B------:R-:W-:Y:S01]  /*03a0*/  IMAD R56, R78, -0x14, R79 ;  /* 0xffffffec4e387824 */ /* 0x000fe200078e024f */
[C---:B------:R-:W-:Y:S02]  /*03b0*/  IADD3 R6, R80.reuse, 0x14, RZ ;  /* 0x0000001450067810 */ /* 0x040fe40007ffe0ff */
[C---:B------:R-:W-:Y:S02]  /*03c0*/  IADD3 R2, R80.reuse, 0x28, RZ ;  /* 0x0000002850027810 */ /* 0x040fe40007ffe0ff */
[----:B------:R-:W-:Y:S02]  /*03d0*/  SHF.R.S32.HI R7, RZ, 0x1f, R6 ;  /* 0x0000001fff077819 */ /* 0x000fe40000011406 */
[----:B------:R-:W-:Y:S02]  /*03e0*/  IADD3 R8, R80, 0x3c, RZ ;  /* 0x0000003c50087810 */ /* 0x000fe40007ffe0ff */
        /* <DEDUP_REMOVED lines=8> */
[----:B------:R-:W-:Y:S02]  /*0470*/  LEA.HI R9, R9, R8, RZ, 0x2 ;  /* 0x0000000809097211 */ /* 0x000fe400078f10ff */
[----:B------:R-:W-:Y:S02]  /*0480*/  SHF.R.S32.HI R11, RZ, 0x1f, R6 ;  /* 0x0000001fff0b7819 */ /* 0x000fe40000011406 */
[----:B------:R-:W-:Y:S02]  /*0490*/  LEA.HI R10, R13, R10, RZ, 0x2 ;  /* 0x0000000a0d0a7211 */ /* 0x000fe400078f10ff */
[----:B------:R-:W-:Y:S02]  /*04a0*/  IADD3 R8, R80, 0x8c, RZ ;  /* 0x0000008c50087810 */ /* 0x000fe40007ffe0ff */
        /* <DEDUP_REMOVED lines=17> */
[----:B------:R-:W-:Y:S02]  /*05c0*/  SHF.R.S32.HI R13, RZ, 0x1f, R12 ;  /* 0x0000001fff0d7819 */ /* 0x000fe4000001140c */
[----:B------:R-:W-:-:S02]  /*05d0*/  IADD3 R20, R80, 0x118, RZ ;  /* 0x0000011850147810 */ /* 0x000fc40007ffe0ff */
[----:B------:R-:W-:Y:S02]  /*05e0*/  LEA.HI R19, R19, R16, RZ, 0x2 ;  /* 0x0000001013137211 */ /* 0x000fe400078f10ff */
[----:B------:R-:W-:Y:S02]  /*05f0*/  LEA.HI R16, R13, R12, RZ, 0x2 ;  /* 0x0000000c0d107211 */ /* 0x000fe400078f10ff */
[----:B------:R-:W-:Y:S02]  /*0600*/  SHF.R.S32.HI R13, RZ, 0x1f, R20 ;  /* 0x0000001fff0d7819 */ /* 0x000fe40000011414 */
[C---:B------:R-:W-:Y:S02]  /*0610*/  IADD3 R18, R80.reuse, 0x104, RZ ;  /* 0x0000010450127810 */ /* 0x040fe40007ffe0ff */
[----:B------:R-:W-:Y:S02]  /*0620*/  LEA.HI R20, R13, R20, RZ, 0x2 ;  /* 0x000000140d147211 */ /* 0x000fe400078f10ff */
[----:B------:R-:W0:Y:S01]  /*0630*/  LDC.64 R12, c[0x0][0x268] ;  /* 0x00009a00ff0c7b82 */ /* 0x000e220000000a00 */
[----:B------:R-:W-:-:S02]  /*0640*/  IADD3 R22, R80, 0x12c, RZ ;  /* 0x0000012c50167810 */ /* 0x000fc40007ffe0ff */
[----:B------:R-:W-:Y:S02]  /*0650*/  SHF.R.S32.HI R21, RZ, 0x1f, R18 ;  /* 0x0000001fff157819 */ /* 0x000fe40000011412 */
[----:B------:R-:W-:Y:S02]  /*0660*/  SHF.R.S32.HI R23, RZ, 0x1f, R22 ;  /* 0x0000001fff177819 */ /* 0x000fe40000011416 */
[----:B------:R-:W-:Y:S02]  /*0670*/  LOP3.LUT R2, R5, 0xfffffffc, RZ, 0xc0, !PT ;  /* 0xfffffffc05027812 */ /* 0x000fe400078ec0ff */
[----:B------:R-:W-:Y:S02]  /*0680*/  LEA.HI R21, R21, R18, RZ, 0x2 ;  /* 0x0000001215157211 */ /* 0x000fe400078f10ff */
[----:B------:R-:W-:Y:S02]  /*0690*/  LEA.HI R23, R23, R22, RZ, 0x2 ;  /* 0x0000001617177211 */ /* 0x000fe400078f10ff */
[----:B------:R-:W-:-:S02]  /*06a0*/  MOV R61, UR4 ;  /* 0x00000004003d7c02 */ /* 0x000fc40008000f00 */
[----:B------:R-:W-:Y:S02]  /*06b0*/  IADD3 R2, -R2, R79, RZ ;  /* 0x0000004f02027210 */ /* 0x000fe40007ffe1ff */
[----:B------:R-:W-:Y:S02]  /*06c0*/  SHF.R.U32.HI R7, RZ, 0x2, R7 ;  /* 0x00000002ff077819 */ /* 0x000fe40000011607 */
[----:B------:R-:W-:Y:S02]  /*06d0*/  SHF.R.U32.HI R9, RZ, 0x2, R9 ;  /* 0x00000002ff097819 */ /* 0x000fe40000011609 */
[----:B------:R-:W-:Y:S02]  /*06e0*/  SHF.R.U32.HI R11, RZ, 0x2, R11 ;  /* 0x00000002ff0b7819 */ /* 0x000fe4000001160b */
[----:B------:R-:W-:Y:S01]  /*06f0*/  SHF.R.U32.HI R15, RZ, 0x2, R15 ;  /* 0x00000002ff0f7819 */ /* 0x000fe2000001160f */
[----:B0-----:R-:W-:Y:S01]  /*0700*/  IMAD.WIDE.U32 R12, R25, 0x4, R12 ;  /* 0x00000004190c7825 */ /* 0x001fe200078e000c */
[----:B------:R-:W-:-:S02]  /*0710*/  LOP3.LUT R0, R58, 0x18, RZ, 0xc, !PT ;  /* 0x000000183a007812 */ /* 0x000fc400078e0cff */
        /* <DEDUP_REMOVED lines=12> */
[----:B------:R-:W-:Y:S02]  /*07e0*/  LEA R59, R79, R61, 0x5 ;  /* 0x0000003d4f3b7211 */ /* 0x000fe400078e28ff */
[----:B------:R-:W-:Y:S02]  /*07f0*/  LOP3.LUT R58, R58, 0x18, RZ, 0xc0, !PT ;  /* 0x000000183a3a7812 */ /* 0x000fe400078ec0ff */
[C---:B------:R-:W-:Y:S02]  /*0800*/  LOP3.LUT R76, R2.reuse, 0x3, R7, 0x78, !PT ;  /* 0x00000003024c7812 */ /* 0x040fe400078e7807 */
[----:B------:R-:W-:Y:S02]  /*0810*/  CS2R R6, SRZ ;  /* 0x0000000000067805 */ /* 0x000fe4000001ff00 */
[----:B------:R-:W-:Y:S02]  /*0820*/  LOP3.LUT R74, R2, 0x3, R9, 0x78, !PT ;  /* 0x00000003024a7812 */ /* 0x000fe400078e7809 */
[----:B------:R-:W-:-:S02]  /*0830*/  CS2R R8, SRZ ;  /* 0x0000000000087805 */ /* 0x000fc4000001ff00 */
[C---:B------:R-:W-:Y:S02]  /*0840*/  LOP3.LUT R73, R2.reuse, 0x3, R11, 0x78, !PT ;  /* 0x0000000302497812 */ /* 0x040fe400078e780b */
[----:B------:R-:W-:Y:S02]  /*0850*/  CS2R R10, SRZ ;  /* 0x00000000000a7805 */ /* 0x000fe4000001ff00 */
[C---:B------:R-:W-:Y:S02]  /*0860*/  LOP3.LUT R70, R2.reuse, 0x3, R15, 0x78, !PT ;  /* 0x0000000302467812 */ /* 0x040fe400078e780f */
[----:B------:R-:W-:Y:S02]  /*0870*/  CS2R R14, SRZ ;  /* 0x00000000000e7805 */ /* 0x000fe4000001ff00 */
        /* <DEDUP_REMOVED lines=11> */
[----:B------:R-:W-:Y:S02]  /*0930*/  LOP3.LUT R62, R2, 0x3, R23, 0x78, !PT ;  /* 0x00000003023e7812 */ /* 0x000fe400078e7817 */
[C---:B------:R-:W-:Y:S02]  /*0940*/  IADD3 R55, R59.reuse, R0, RZ ;  /* 0x000000003b377210 */ /* 0x040fe40007ffe0ff */
[----:B------:R-:W-:-:S07]  /*0950*/  IADD3 R54, R59, R58, RZ ;  /* 0x0000003a3b367210 */ /* 0x000fce0007ffe0ff */
.L_x_315:
[C---:B------:R-:W-:Y:S01]  /*0960*/  LOP3.LUT R85, R31.reuse, 0xf, RZ, 0xc0, !PT ;  /* 0x0000000f1f557812 */ /* 0x040fe200078ec0ff */
[----:B------:R-:W-:Y:S01]  /*0970*/  ULDC.64 UR4, c[0x0][0x248] ;  /* 0x0000920000047ab9 */ /* 0x000fe20000000a00 */
[C---:B---3--:R-:W-:Y:S01]  /*0980*/  LOP3.LUT R16, R31.reuse, 0xfffffff0, RZ, 0xc0, !PT ;  /* 0xfffffff01f107812 */ /* 0x048fe200078ec0ff */
[----:B------:R-:W-:Y:S01]  /*0990*/  IMAD R51, R78, 0x500, RZ ;  /* 0x000005004e337824 */ /* 0x000fe200078e02ff */
[----:B------:R-:W-:Y:S01]  /*09a0*/  SHF.R.U64 R5, R31, 0x4, R30 ;  /* 0x000000041f057819 */ /* 0x000fe2000000121e */
[----:B------:R-:W-:Y:S01]  /*09b0*/  IMAD R34, R85, 0x14, R56 ;  /* 0x0000001455227824 */ /* 0x000fe200078e0238 */
[----:B------:R-:W-:Y:S01]  /*09c0*/  LOP3.LUT R17, R30, 0x1fffffff, RZ, 0xc0, !PT ;  /* 0x1fffffff1e117812 */ /* 0x000fe200078ec0ff */
[----:B------:R-:W0:Y:S01]  /*09d0*/  LDC.64 R40, c[0x0][0x238] ;  /* 0x00008e00ff287b82 */ /* 0x000e220000000a00 */
[----:B------:R-:W-:Y:S02]  /*09e0*/  SHF.R.U32.HI R0, RZ, 0x4, R30 ;  /* 0x00000004ff007819 */ /* 0x000fe4000001161e */
[----:B------:R-:W-:-:S03]  /*09f0*/  SHF.L.U32 R34, R34, 0x2, RZ ;  /* 0x0000000222227819 */ /* 0x000fc600000006ff */
[----:B------:R-:W-:Y:S01]  /*0a00*/  IMAD R19, R0, 0x14000, RZ ;  /* 0x0001400000137824 */ /* 0x000fe200078e02ff */
[----:B------:R-:W-:Y:S01]  /*0a10*/  SHF.R.S32.HI R35, RZ, 0x1f, R34 ;  /* 0x0000001fff237819 */ /* 0x000fe20000011422 */
[----:B------:R-:W-:-:S05]  /*0a20*/  IMAD.WIDE.U32 R2, R34, -0x33333333, RZ ;  /* 0xcccccccd22027825 */ /* 0x000fca00078e00ff */
[----:B------:R-:W-:Y:S01]  /*0a30*/  SHF.R.U32.HI R83, RZ, 0x6, R3 ;  /* 0x00000006ff537819 */ /* 0x000fe20000011603 */
[----:B------:R-:W-:Y:S02]  /*0a40*/  IMAD.WIDE.U32 R2, R5, 0x14000, R34 ;  /* 0x0001400005027825 */ /* 0x000fe400078e0022 */
[----:B------:R-:W1:Y:S01]  /*0a50*/  LDC.64 R4, c[0x0][0x240] ;  /* 0x00009000ff047b82 */ /* 0x000e620000000a00 */
[----:B------:R-:W-:Y:S02]  /*0a60*/  IADD3 R16, P0, R16, R83, RZ ;  /* 0x0000005310107210 */ /* 0x000fe40007f1e0ff */
[----:B------:R-:W-:Y:S02]  /*0a70*/  IADD3 R51, P1, R51, R2, RZ ;  /* 0x0000000233337210 */ /* 0x000fe40007f3e0ff */
[----:B------:R-:W-:Y:S02]  /*0a80*/  IADD3.X R17, RZ, R17, RZ, P0, !PT ;  /* 0x00000011ff117210 */ /* 0x000fe400007fe4ff */
[----:B------:R-:W-:-:S02]  /*0a90*/  LEA R24, P0, R16, UR4, 0x3 ;  /* 0x0000000410187c11 */ /* 0x000fc4000f8018ff */
[----:B------:R-:W-:Y:S02]  /*0aa0*/  IADD3.X R2, R3, R19, RZ, P1, !PT ;  /* 0x0000001303027210 */ /* 0x000fe40000ffe4ff */
[----:B------:R-:W-:Y:S01]  /*0ab0*/  LEA.HI.X R25, R16, UR5, R17, 0x3, P0 ;  /* 0x0000000510197c11 */ /* 0x000fe200080f1c11 */
[----:B------:R-:W-:Y:S01]  /*0ac0*/  ULDC.64 UR4, c[0x0][0x230] ;  /* 0x00008c0000047ab9 */ /* 0x000fe20000000a00 */
[C---:B------:R-:W-:Y:S02]  /*0ad0*/  SHF.L.U32 R53, R51.reuse, 0x1, RZ ;  /* 0x0000000133357819 */ /* 0x040fe400000006ff */
[----:B------:R-:W-:Y:S02]  /*0ae0*/  SHF.L.U64.HI R51, R51, 0x1, R2 ;  /* 0x0000000133337819 */ /* 0x000fe40000010202 */
[----:B------:R-:W2:Y:S01]  /*0af0*/  LDG.E.64.CONSTANT R24, desc[UR8][R24.64] ;  /* 0x0000000818187981 */ /* 0x000ea2000c1e9b00 */
        /* <DEDUP_REMOVED lines=8> */
[----:B------:R-:W5:Y:S04]  /*0b80*/  LDG.E.64.CONSTANT R32, desc[UR8][R2.64+0xa000] ;  /* 0x00a0000802207981 */ /* 0x000f68000c1e9b00 */
[----:B------:R-:W5:Y:S01]  /*0b90*/  LDG.E.64.CONSTANT R28, desc[UR8][R2.64+0x14000] ;  /* 0x01400008021c7981 */ /* 0x000f62000c1e9b00 */
[----:B------:R-:W-:Y:S01]  /*0ba0*/  IADD3 R38, P0, R53, UR4, RZ ;  /* 0x0000000435267c10 */ /* 0x000fe2000ff1e0ff */
[----:B------:R-:W-:-:S02]  /*0bb0*/  ULDC UR4, c[0x0][0x250] ;  /* 0x0000940000047ab9 */ /* 0x000fc40000000800 */
[----:B------:R0:W5:Y:S01]  /*0bc0*/  LDG.E.64.CONSTANT R26, desc[UR8][R2.64+0x1e000] ;  /* 0x01e00008021a7981 */ /* 0x000162000c1e9b00 */
[----:B------:R-:W-:-:S05]  /*0bd0*/  IADD3.X R39, R51, UR5, RZ, P0, !PT ;  /* 0x0000000533277c10 */ /* 0x000fca00087fe4ff */
[----:B------:R-:W5:Y:S04]  /*0be0*/  LDG.E.64.CONSTANT R22, desc[UR8][R38.64] ;  /* 0x0000000826167981 */ /* 0x000f68000c1e9b00 */
[----:B------:R-:W5:Y:S04]  /*0bf0*/  LDG.E.64.CONSTANT R16, desc[UR8][R38.64+0xa000] ;  /* 0x00a0000826107981 */ /* 0x000f68000c1e9b00 */
[----:B------:R-:W5:Y:S04]  /*0c00*/  LDG.E.64.CONSTANT R18, desc[UR8][R38.64+0x14000] ;  /* 0x0140000826127981 */ /* 0x000f68000c1e9b00 */
[----:B------:R1:W5:Y:S01]  /*0c10*/  LDG.E.64.CONSTANT R20, desc[UR8][R38.64+0x1e000] ;  /* 0x01e0000826147981 */ /* 0x000362000c1e9b00 */
[C---:B------:R-:W-:Y:S01]  /*0c20*/  LOP3.LUT P0, RZ, R79.reuse, 0x1f, RZ, 0xc0, !PT ;  /* 0x0000001f4fff7812 */ /* 0x040fe2000780c0ff */
[----:B------:R-:W-:Y:S01]  /*0c30*/  BSSY B1, `(.L_x_307) ;  /* 0x000019f000017945 */ /* 0x000fe20003800000 */
[----:B------:R-:W-:Y:S01]  /*0c40*/  ISETP.GT.U32.AND P2, PT, R79, 0x1f, PT ;  /* 0x0000001f4f00780c */ /* 0x000fe20003f44070 */
[----:B--2---:R-:W-:-:S04]  /*0c50*/  FADD.FTZ R25, R25, UR4 ;  /* 0x0000000419197e21 */ /* 0x004fc80008010000 */
[----:B------:R2:W1:Y:S01]  /*0c60*/  MUFU.RSQ R49, R25 ;  /* 0x0000001900317308 */ /* 0x0004620000001400 */
[--C-:B---3--:R-:W-:Y:S02]  /*0c70*/  HADD2.F32 R43, -RZ, R36.reuse.H1_H1 ;  /* 0x30000024ff2b7230 */ /* 0x108fe40000004100 */
[----:B0-----:R-:W-:Y:S02]  /*0c80*/  HADD2.F32 R3, -RZ, R36.H0_H0 ;  /* 0x20000024ff037230 */ /* 0x001fe40000004100 */
[----:B--2---:R-:W-:Y:S02]  /*0c90*/  HADD2.F32 R25, -RZ, R37.H0_H0 ;  /* 0x20000025ff197230 */ /* 0x004fe40000004100 */
[C---:B------:R-:W-:Y:S01]  /*0ca0*/  FADD.FTZ R4, -R24.reuse, R43 ;  /* 0x0000002b18047221 */ /* 0x040fe20000010100 */
[----:B----4-:R-:W-:Y:S02]  /*0cb0*/  HADD2.F32 R5, -RZ, R40.H0_H0 ;  /* 0x20000028ff057230 */ /* 0x010fe40000004100 */
[----:B------:R-:W-:Y:S01]  /*0cc0*/  FADD.FTZ R2, -R24, R3 ;  /* 0x0000000318027221 */ /* 0x000fe20000010100 */
[----:B-----5:R-:W-:-:S02]  /*0cd0*/  HADD2.F32 R0, -RZ, R34.H0_H0 ;  /* 0x20000022ff007230 */ /* 0x020fc40000004100 */
[----:B------:R-:W-:Y:S02]  /*0ce0*/  HADD2.F32 R37, -RZ, R37.H1_H1 ;  /* 0x30000025ff257230 */ /* 0x000fe40000004100 */
[C---:B-1----:R-:W-:Y:S01]  /*0cf0*/  FMUL.FTZ R43, R49.reuse, R4 ;  /* 0x00000004312b7220 */ /* 0x042fe20000410000 */
[----:B------:R-:W-:Y:S01]  /*0d00*/  FADD.FTZ R4, -R24, R25 ;  /* 0x0000001918047221 */ /* 0x000fe20000010100 */
[C---:B------:R-:W-:Y:S01]  /*0d10*/  FMUL.FTZ R3, R49.reuse, R2 ;  /* 0x0000000231037220 */ /* 0x040fe20000410000 */
[----:B------:R-:W-:Y:S02]  /*0d20*/  HADD2.F32 R47, -RZ, R40.H1_H1 ;  /* 0x30000028ff2f7230 */ /* 0x000fe40000004100 */
[----:B------:R-:W-:Y:S02]  /*0d30*/  HADD2.F32 R45, -RZ, R41.H0_H0 ;  /* 0x20000029ff2d7230 */ /* 0x000fe40000004100 */
[----:B------:R-:W-:Y:S01]  /*0d40*/  FMUL.FTZ R39, R49, R4 ;  /* 0x0000000431277220 */ /* 0x000fe20000410000 */
[----:B------:R-:W-:-:S02]  /*0d50*/  HADD2.F32 R2, -RZ, R34.H1_H1 ;  /* 0x30000022ff027230 */ /* 0x000fc40000004100 */
[----:B------:R-:W-:Y:S01]  /*0d60*/  FFMA.FTZ R82, R3, R5, R0 ;  /* 0x0000000503527223 */ /* 0x000fe20000010000 */
[----:B------:R-:W-:Y:S02]  /*0d70*/  HADD2.F32 R90, -RZ, R35.H0_H0 ;  /* 0x20000023ff5a7230 */ /* 0x000fe40000004100 */
[----:B------:R-:W-:Y:S01]  /*0d80*/  FADD.FTZ R4, -R24, R37 ;  /* 0x0000002518047221 */ /* 0x000fe20000010100 */
[----:B------:R-:W-:Y:S02]  /*0d90*/  HADD2.F32 R41, -RZ, R41.H1_H1 ;  /* 0x30000029ff297230 */ /* 0x000fe40000004100 */
[----:B------:R-:W-:Y:S01]  /*0da0*/  FFMA.FTZ R84, R43, R47, R2 ;  /* 0x0000002f2b547223 */ /* 0x000fe20000010002 */
[----:B------:R-:W-:Y:S02]  /*0db0*/  HADD2.F32 R92, -RZ, R35.H1_H1 ;  /* 0x30000023ff5c7230 */ /* 0x000fe40000004100 */
[----:B------:R-:W-:Y:S01]  /*0dc0*/  FFMA.FTZ R86, R39, R45, R90 ;  /* 0x0000002d27567223 */ /* 0x000fe2000001005a */
[----:B------:R-:W-:Y:S01]  /*0dd0*/  FMUL.FTZ R98, R82, -1.4426950216293334961 ;  /* 0xbfb8aa3b52627820 */ /* 0x000fe20000410000 */
[----:B------:R-:W-:Y:S01]  /*0de0*/  FMUL.FTZ R37, R49, R4 ;  /* 0x0000000431257220 */ /* 0x000fe20000410000 */
[----:B------:R-:W-:Y:S01]  /*0df0*/  FMUL.FTZ R99, R84, -1.4426950216293334961 ;  /* 0xbfb8aa3b54637820 */ /* 0x000fe20000410000 */
[----:B------:R-:W-:Y:S01]  /*0e00*/  FMUL.FTZ R101, R86, -1.4426950216293334961 ;  /* 0xbfb8aa3b56657820 */ /* 0x000fe20000410000 */
[----:B------:R-:W-:-:S02]  /*0e10*/  HADD2.F32 R25, -RZ, R32.H0_H0 ;  /* 0x20000020ff197230 */ /* 0x000fc40000004100 */
[----:B------:R-:W-:Y:S01]  /*0e20*/  FFMA.FTZ R97, R37, R41, R92 ;  /* 0x0000002925617223 */ /* 0x000fe2000001005c */
[----:B------:R-:W0:Y:S01]  /*0e30*/  MUFU.EX2 R98, R98 ;  /* 0x0000006200627308 */ /* 0x000e220000000800 */
[----:B------:R-:W-:Y:S02]  /*0e40*/  HADD2.F32 R35, -RZ, R32.H1_H1 ;  /* 0x30000020ff237230 */ /* 0x000fe40000004100 */
[----:B------:R-:W-:Y:S01]  /*0e50*/  FMUL.FTZ R102, R97, -1.4426950216293334961 ;  /* 0xbfb8aa3b61667820 */ /* 0x000fe20000410000 */
[C---:B------:R-:W-:Y:S01]  /*0e60*/  FADD.FTZ R52, -R24.reuse, R25 ;  /* 0x0000001918347221 */ /* 0x040fe20000010100 */
[--C-:B------:R-:W-:Y:S02]  /*0e70*/  HADD2.F32 R25, -RZ, R33.reuse.H0_H0 ;  /* 0x20000021ff197230 */ /* 0x100fe40000004100 */
[C---:B------:R-:W-:Y:S01]  /*0e80*/  FADD.FTZ R50, -R24.reuse, R35 ;  /* 0x0000002318327221 */ /* 0x040fe20000010100 */
[----:B------:R-:W-:Y:S01]  /*0e90*/  HADD2.F32 R35, -RZ, R33.H1_H1 ;  /* 0x30000021ff237230 */ /* 0x000fe20000004100 */
[----:B------:R-:W1:Y:S01]  /*0ea0*/  MUFU.EX2 R99, R99 ;  /* 0x0000006300637308 */ /* 0x000e620000000800 */
[C---:B------:R-:W-:Y:S01]  /*0eb0*/  FMUL.FTZ R52, R49.reuse, R52 ;  /* 0x0000003431347220 */ /* 0x040fe20000410000 */
[----:B------:R-:W-:Y:S01]  /*0ec0*/  FADD.FTZ R48, -R24, R25 ;  /* 0x0000001918307221 */ /* 0x000fe20000010100 */
[----:B------:R-:W-:Y:S01]  /*0ed0*/  FMUL.FTZ R50, R49, R50 ;  /* 0x0000003231327220 */ /* 0x000fe20000410000 */
[----:B------:R-:W-:-:S02]  /*0ee0*/  HADD2.F32 R25, -RZ, R28.H0_H0 ;  /* 0x2000001cff197230 */ /* 0x000fc40000004100 */
[----:B------:R-:W-:Y:S01]  /*0ef0*/  FFMA.FTZ R32, R5, R52, R0 ;  /* 0x0000003405207223 */ /* 0x000fe20000010000 */
[----:B------:R-:W-:Y:S01]  /*0f00*/  FMUL.FTZ R48, R49, R48 ;  /* 0x0000003031307220 */ /* 0x000fe20000410000 */
[----:B------:R-:W-:Y:S01]  /*0f10*/  FFMA.FTZ R33, R47, R50, R2 ;  /* 0x000000322f217223 */ /* 0x000fe20000010002 */
[----:B------:R-:W2:Y:S01]  /*0f20*/  MUFU.EX2 R101, R101 ;  /* 0x0000006500657308 */ /* 0x000ea20000000800 */
[----:B0-----:R-:W-:Y:S01]  /*0f30*/  FADD.FTZ R106, R98, 1 ;  /* 0x3f800000626a7421 */ /* 0x001fe20000010000 */
[----:B------:R-:W-:Y:S01]  /*0f40*/  FFMA.FTZ R34, R45, R48, R90 ;  /* 0x000000302d227223 */ /* 0x000fe2000001005a */
[----:B------:R-:W-:Y:S01]  /*0f50*/  FMUL.FTZ R104, R32, -1.4426950216293334961 ;  /* 0xbfb8aa3b20687820 */ /* 0x000fe20000410000 */
[----:B------:R-:W-:Y:S01]  /*0f60*/  FMUL.FTZ R105, R33, -1.4426950216293334961 ;  /* 0xbfb8aa3b21697820 */ /* 0x000fe20000410000 */
[----:B------:R-:W-:Y:S01]  /*0f70*/  FADD.FTZ R46, -R24, R35 ;  /* 0x00000023182e7221 */ /* 0x000fe20000010100 */
[----:B------:R-:W-:Y:S01]  /*0f80*/  FMUL.FTZ R100, R34, -1.4426950216293334961 ;  /* 0xbfb8aa3b22647820 */ /* 0x000fe20000410000 */
[----:B------:R-:W-:Y:S01]  /*0f90*/  HADD2.F32 R35, -RZ, R28.H1_H1 ;  /* 0x3000001cff237230 */ /* 0x000fe20000004100 */
[----:B------:R-:W0:Y:S01]  /*0fa0*/  MUFU.EX2 R102, R102 ;  /* 0x0000006600667308 */ /* 0x000e220000000800 */
[----:B-1----:R-:W-:Y:S01]  /*0fb0*/  FADD.FTZ R107, R99, 1 ;  /* 0x3f800000636b7421 */ /* 0x002fe20000010000 */
[----:B------:R-:W-:Y:S01]  /*0fc0*/  FMUL.FTZ R46, R49, R46 ;  /* 0x0000002e312e7220 */ /* 0x000fe20000410000 */
[C---:B------:R-:W-:Y:S01]  /*0fd0*/  FADD.FTZ R44, -R24.reuse, R25 ;  /* 0x00000019182c7221 */ /* 0x040fe20000010100 */
[----:B------:R-:W-:Y:S01]  /*0fe0*/  FADD.FTZ R42, -R24, R35 ;  /* 0x00000023182a7221 */ /* 0x000fe20000010100 */
[----:B------:R-:W-:-:S02]  /*0ff0*/  HADD2.F32 R35, -RZ, R29.H0_H0 ;  /* 0x2000001dff237230 */ /* 0x000fc40000004100 */
[----:B------:R-:W-:Y:S01]  /*1000*/  FFMA.FTZ R81, R41, R46, R92 ;  /* 0x0000002e29517223 */ /* 0x000fe2000001005c */
[----:B------:R-:W-:Y:S01]  /*1010*/  FMUL.FTZ R44, R49, R44 ;  /* 0x0000002c312c7220 */ /* 0x000fe20000410000 */
[----:B------:R-:W1:Y:S01]  /*1020*/  MUFU.RCP R106, R106 ;  /* 0x0000006a006a7308 */ /* 0x000e620000001000 */
[----:B--2---:R-:W-:Y:S01]  /*1030*/  FADD.FTZ R103, R101, 1 ;  /* 0x3f80000065677421 */ /* 0x004fe20000010000 */
[----:B------:R-:W-:Y:S01]  /*1040*/  FMUL.FTZ R96, R81, -1.4426950216293334961 ;  /* 0xbfb8aa3b51607820 */ /* 0x000fe20000410000 */
[----:B------:R-:W-:Y:S01]  /*1050*/  FFMA.FTZ R25, R5, R44, R0 ;  /* 0x0000002c05197223 */ /* 0x000fe20000010000 */
[----:B------:R-:W-:Y:S01]  /*1060*/  FMUL.FTZ R42, R49, R42 ;  /* 0x0000002a312a7220 */ /* 0x000fe20000410000 */
[----:B------:R-:W-:Y:S02]  /*1070*/  HADD2.F32 R29, -RZ, R29.H1_H1 ;  /* 0x3000001dff1d7230 */ /* 0x000fe40000004100 */
[----:B------:R-:W-:Y:S01]  /*1080*/  FADD.FTZ R40, -R24, R35 ;  /* 0x0000002318287221 */ /* 0x000fe20000010100 */
[----:B------:R-:W-:Y:S01]  /*1090*/  FMUL.FTZ R95, R25, -1.4426950216293334961 ;  /* 0xbfb8aa3b195f7820 */ /* 0x000fe20000410000 */
[----:B------:R-:W2:Y:S01]  /*10a0*/  MUFU.EX2 R104, R104 ;  /* 0x0000006800687308 */ /* 0x000ea20000000800 */
[----:B0-----:R-:W-:Y:S01]  /*10b0*/  FADD.FTZ R101, R102, 1 ;  /* 0x3f80000066657421 */ /* 0x001fe20000010000 */
[----:B------:R-:W-:Y:S01]  /*10c0*/  FFMA.FTZ R28, R47, R42, R2 ;  /* 0x0000002a2f1c7223 */ /* 0x000fe20000010002 */
[----:B------:R-:W-:Y:S01]  /*10d0*/  FADD.FTZ R38, -R24, R29 ;  /* 0x0000001d18267221 */ /* 0x000fe20000010100 */
[----:B------:R-:W-:-:S02]  /*10e0*/  HADD2.F32 R35, -RZ, R26.H0_H0 ;  /* 0x2000001aff237230 */ /* 0x000fc40000004100 */
[C---:B------:R-:W-:Y:S01]  /*10f0*/  FMUL.FTZ R40, R49.reuse, R40 ;  /* 0x0000002831287220 */ /* 0x040fe20000410000 */
[----:B------:R-:W-:Y:S01]  /*1100*/  FMUL.FTZ R88, R28, -1.4426950216293334961 ;  /* 0xbfb8aa3b1c587820 */ /* 0x000fe20000410000 */
[----:B------:R-:W-:Y:S01]  /*1110*/  FMUL.FTZ R38, R49, R38 ;  /* 0x0000002631267220 */ /* 0x000fe20000410000 */
[----:B------:R-:W0:Y:S01]  /*1120*/  MUFU.RCP R107, R107 ;  /* 0x0000006b006b7308 */ /* 0x000e220000001000 */
[----:B-1----:R-:W-:Y:S01]  /*1130*/  FADD.FTZ R99, -R106, 1 ;  /* 0x3f8000006a637421 */ /* 0x002fe20000010100 */
[----:B------:R-:W-:Y:S02]  /*1140*/  HADD2.F32 R87, -RZ, R26.H1_H1 ;  /* 0x3000001aff577230 */ /* 0x000fe40000004100 */
[----:B------:R-:W-:Y:S01]  /*1150*/  FFMA.FTZ R26, R41, R38, R92 ;  /* 0x00000026291a7223 */ /* 0x000fe2000001005c */
[----:B------:R-:W-:Y:S01]  /*1160*/  FADD.FTZ R36, -R24, R35 ;  /* 0x0000002318247221 */ /* 0x000fe20000010100 */
[--C-:B------:R-:W-:Y:S02]  /*1170*/  HADD2.F32 R91, -RZ, R27.reuse.H1_H1 ;  /* 0x3000001bff5b7230 */ /* 0x100fe40000004100 */
[----:B------:R-:W-:Y:S01]  /*1180*/  FFMA.FTZ R29, R45, R40, R90 ;  /* 0x000000282d1d7223 */ /* 0x000fe2000001005a */
[----:B------:R-:W-:Y:S01]  /*1190*/  FMUL.FTZ R89, R26, -1.4426950216293334961 ;  /* 0xbfb8aa3b1a597820 */ /* 0x000fe20000410000 */
[----:B------:R-:W1:Y:S01]  /*11a0*/  MUFU.RCP R103, R103 ;  /* 0x0000006700677308 */ /* 0x000e620000001000 */
[----:B--2---:R-:W-:Y:S01]  /*11b0*/  FADD.FTZ R98, R104, 1 ;  /* 0x3f80000068627421 */ /* 0x004fe20000010000 */
[----:B------:R-:W-:Y:S01]  /*11c0*/  FADD.FTZ R4, -R24, R87 ;  /* 0x0000005718047221 */ /* 0x000fe20000010100 */
[----:B------:R-:W-:Y:S01]  /*11d0*/  FMUL.FTZ R36, R49, R36 ;  /* 0x0000002431247220 */ /* 0x000fe20000410000 */
[----:B------:R-:W-:-:S02]  /*11e0*/  HADD2.F32 R87, -RZ, R27.H0_H0 ;  /* 0x2000001bff577230 */ /* 0x000fc40000004100 */
[----:B------:R-:W-:Y:S01]  /*11f0*/  FMUL.FTZ R93, R29, -1.4426950216293334961 ;  /* 0xbfb8aa3b1d5d7820 */ /* 0x000fe20000410000 */
[----:B------:R-:W-:Y:S01]  /*1200*/  FMUL.FTZ R4, R49, R4 ;  /* 0x0000000431047220 */ /* 0x000fe20000410000 */
[----:B------:R-:W-:Y:S01]  /*1210*/  FFMA.FTZ R35, R5, R36, R0 ;  /* 0x0000002405237223 */ /* 0x000fe20000010000 */
[----:B------:R-:W2:Y:S01]  /*1220*/  MUFU.EX2 R105, R105 ;  /* 0x0000006900697308 */ /* 0x000ea20000000800 */
[----:B0-----:R-:W-:Y:S01]  /*1230*/  FADD.FTZ R109, -R107, 1 ;  /* 0x3f8000006b6d7421 */ /* 0x001fe20000010100 */
[----:B------:R-:W-:Y:S01]  /*1240*/  FFMA.FTZ R27, R47, R4, R2 ;  /* 0x000000042f1b7223 */ /* 0x000fe20000010002 */
[----:B------:R-:W-:Y:S01]  /*1250*/  FADD.FTZ R0, -R24, R87 ;  /* 0x0000005718007221 */ /* 0x000fe20000010100 */
[----:B------:R-:W-:Y:S01]  /*1260*/  FMUL.FTZ R94, R35, -1.4426950216293334961 ;  /* 0xbfb8aa3b235e7820 */ /* 0x000fe20000410000 */
[----:B------:R-:W-:Y:S01]  /*1270*/  FFMA.FTZ R84, R84, R109, 1 ;  /* 0x3f80000054547423 */ /* 0x000fe2000001006d */
[----:B------:R-:W-:Y:S01]  /*1280*/  FMUL.FTZ R87, R27, -1.4426950216293334961 ;  /* 0xbfb8aa3b1b577820 */ /* 0x000fe20000410000 */
[----:B------:R-:W-:Y:S01]  /*1290*/  FMUL.FTZ R2, R49, R0 ;  /* 0x0000000031027220 */ /* 0x000fe20000410000 */
[----:B------:R-:W0:Y:S01]  /*12a0*/  MUFU.EX2 R100, R100 ;  /* 0x0000006400647308 */ /* 0x000e220000000800 */
[----:B-1----:R-:W-:Y:S01]  /*12b0*/  FADD.FTZ R111, -R103, 1 ;  /* 0x3f800000676f7421 */ /* 0x002fe20000010100 */
[----:B------:R-:W-:Y:S01]  /*12c0*/  FMUL.FTZ R107, R107, R84 ;  /* 0x000000546b6b7220 */ /* 0x000fe20000410000 */
[----:B------:R-:W-:-:S02]  /*12d0*/  HADD2.F32 R84, -RZ, R22.H1_H1 ;  /* 0x30000016ff547230 */ /* 0x000fc40000004100 */
[----:B------:R-:W-:Y:S01]  /*12e0*/  FADD.FTZ R0, -R24, R91 ;  /* 0x0000005b18007221 */ /* 0x000fe20000010100 */
[----:B------:R-:W-:Y:S02]  /*12f0*/  FFMA.FTZ R24, R45, R2, R90 ;  /* 0x000000022d187223 */ /* 0x000fe4000001005a */
[----:B------:R-:W1:Y:S01]  /*1300*/  MUFU.RCP R101, R101 ;  /* 0x0000006500657308 */ /* 0x000e620000001000 */
[----:B--2---:R-:W-:Y:S01]  /*1310*/  FADD.FTZ R104, R105, 1 ;  /* 0x3f80000069687421 */ /* 0x004fe20000010000 */
[----:B------:R-:W-:Y:S01]  /*1320*/  FFMA.FTZ R105, R82, R99, 1 ;  /* 0x3f80000052697423 */ /* 0x000fe20000010063 */
[----:B------:R-:W-:Y:S01]  /*1330*/  FMUL.FTZ R84, R84, R107 ;  /* 0x0000006b54547220 */ /* 0x000fe20000410000 */
[----:B------:R-:W-:Y:S01]  /*1340*/  FMUL.FTZ R91, R24, -1.4426950216293334961 ;  /* 0xbfb8aa3b185b7820 */ /* 0x000fe20000410000 */
[----:B------:R-:W-:Y:S01]  /*1350*/  FMUL.FTZ R0, R49, R0 ;  /* 0x0000000031007220 */ /* 0x000fe20000410000 */
[----:B------:R-:W-:Y:S01]  /*1360*/  FMUL.FTZ R105, R106, R105 ;  /* 0x000000696a697220 */ /* 0x000fe20000410000 */
[----:B------:R-:W-:Y:S01]  /*1370*/  HADD2.F32 R107, -RZ, R21.H1_H1 ;  /* 0x30000015ff6b7230 */ /* 0x000fe20000004100 */
[----:B------:R-:W2:Y:S01]  /*1380*/  MUFU.EX2 R96, R96 ;  /* 0x0000006000607308 */ /* 0x000ea20000000800 */
[----:B0-----:R-:W-:Y:S01]  /*1390*/  FADD.FTZ R108, R100, 1 ;  /* 0x3f800000646c7421 */ /* 0x001fe20000010000 */
[----:B------:R-:W-:Y:S01]  /*13a0*/  FFMA.FTZ R100, R86, R111, 1 ;  /* 0x3f80000056647423 */ /* 0x000fe2000001006f */
[----:B------:R-:W-:-:S02]  /*13b0*/  HADD2.F32 R86, -RZ, R22.H0_H0 ;  /* 0x20000016ff567230 */ /* 0x000fc40000004100 */
[----:B------:R-:W-:Y:S01]  /*13c0*/  FFMA.FTZ R90, R41, R0, R92 ;  /* 0x00000000295a7223 */ /* 0x000fe2000001005c */
[----:B------:R-:W-:Y:S01]  /*13d0*/  FMUL.FTZ R103, R103, R100 ;  /* 0x0000006467677220 */ /* 0x000fe20000410000 */
[--C-:B------:R-:W-:Y:S01]  /*13e0*/  HADD2.F32 R100, -RZ, R23.reuse.H1_H1 ;  /* 0x30000017ff647230 */ /* 0x100fe20000004100 */
[----:B------:R-:W0:Y:S01]  /*13f0*/  MUFU.EX2 R95, R95 ;  /* 0x0000005f005f7308 */ /* 0x000e220000000800 */
[----:B-1----:R-:W-:Y:S01]  /*1400*/  FADD.FTZ R82, -R101, 1 ;  /* 0x3f80000065527421 */ /* 0x002fe20000010100 */
[----:B------:R-:W-:Y:S01]  /*1410*/  FMUL.FTZ R86, R86, R105 ;  /* 0x0000006956567220 */ /* 0x000fe20000410000 */
[----:B------:R-:W-:Y:S02]  /*1420*/  FMUL.FTZ R92, R90, -1.4426950216293334961 ;  /* 0xbfb8aa3b5a5c7820 */ /* 0x000fe40000410000 */
[----:B------:R-:W-:Y:S01]  /*1430*/  FFMA.FTZ R102, R97, R82, 1 ;  /* 0x3f80000061667423 */ /* 0x000fe20000010052 */
[----:B------:R-:W-:Y:S02]  /*1440*/  HADD2.F32 R82, -RZ, R23.H0_H0 ;  /* 0x20000017ff527230 */ /* 0x000fe40000004100 */
[----:B------:R-:W1:Y:S01]  /*1450*/  MUFU.EX2 R88, R88 ;  /* 0x0000005800587308 */ /* 0x000e620000000800 */
[----:B--2---:R-:W-:Y:S01]  /*1460*/  FADD.FTZ R22, R96, 1 ;  /* 0x3f80000060167421 */ /* 0x004fe20000010000 */
[----:B------:R-:W-:Y:S01]  /*1470*/  FMUL.FTZ R96, R5, R86 ;  /* 0x0000005605607220 */ /* 0x000fe20000410000 */
[----:B------:R-:W-:Y:S01]  /*1480*/  FMUL.FTZ R82, R82, R103 ;  /* 0x0000006752527220 */ /* 0x000fe20000410000 */
[----:B------:R-:W-:-:S02]  /*1490*/  FMUL.FTZ R101, R101, R102 ;  /* 0x0000006665657220 */ /* 0x000fc40000410000 */
[----:B------:R-:W-:Y:S02]  /*14a0*/  FFMA.FTZ R96, R3, R96, RZ ;  /* 0x0000006003607223 */ /* 0x000fe400000100ff */
[----:B------:R-:W-:Y:S01]  /*14b0*/  MUFU.RCP R98, R98 ;  /* 0x0000006200627308 */ /* 0x000fe20000001000 */
[----:B0-----:R-:W-:Y:S01]  /*14c0*/  FADD.FTZ R103, R95, 1 ;  /* 0x3f8000005f677421 */ /* 0x001fe20000010000 */
[----:B------:R-:W-:-:S04]  /*14d0*/  FMUL.FTZ R95, R47, R84 ;  /* 0x000000542f5f7220 */ /* 0x000fc80000410000 */
[----:B------:R-:W-:Y:S01]  /*14e0*/  FFMA.FTZ R96, R43, R95, R96 ;  /* 0x0000005f2b607223 */ /* 0x000fe20000010060 */
[----:B------:R-:W-:Y:S01]  /*14f0*/  FMUL.FTZ R95, R45, R82 ;  /* 0x000000522d5f7220 */ /* 0x000fe20000410000 */
[----:B------:R-:W0:Y:S01]  /*1500*/  MUFU.RCP R99, R104 ;  /* 0x0000006800637308 */ /* 0x000e220000001000 */
[----:B-1----:R-:W-:Y:S01]  /*1510*/  FADD.FTZ R102, R88, 1 ;  /* 0x3f80000058667421 */ /* 0x002fe20000010000 */
[----:B------:R-:W-:Y:S01]  /*1520*/  FMUL.FTZ R88, R100, R101 ;  /* 0x0000006564587220 */ /* 0x000fe20000410000 */
[----:B------:R-:W-:-:S03]  /*1530*/  FFMA.FTZ R96, R39, R95, R96 ;  /* 0x0000005f27607223 */ /* 0x000fc60000010060 */
[----:B------:R-:W-:Y:S02]  /*1540*/  FMUL.FTZ R100, R41, R88 ;  /* 0x0000005829647220 */ /* 0x000fe40000410000 */
[----:B------:R-:W1:Y:S02]  /*1550*/  MUFU.RCP R97, R108 ;  /* 0x0000006c00617308 */ /* 0x000e640000001000 */
[----:B------:R-:W-:-:S06]  /*1560*/  FFMA.FTZ R101, R37, R100, R96 ;  /* 0x0000006425657223 */ /* 0x000fcc0000010060 */
[----:B------:R-:W-:Y:S01]  /*1570*/  MUFU.EX2 R89, R89 ;  /* 0x0000005900597308 */ /* 0x000fe20000000800 */
[----:B0-----:R-:W-:-:S04]  /*1580*/  FADD.FTZ R96, -R99, 1 ;  /* 0x3f80000063607421 */ /* 0x001fc80000010100 */
[----:B------:R-:W-:Y:S01]  /*1590*/  FFMA.FTZ R96, R33, R96, 1 ;  /* 0x3f80000021607423 */ /* 0x000fe20000010060 */
[----:B------:R-:W-:Y:S02]  /*15a0*/  HADD2.F32 R33, -RZ, R16.H0_H0 ;  /* 0x20000010ff217230 */ /* 0x000fe40000004100 */
[----:B------:R-:W0:Y:S01]  /*15b0*/  MUFU.RCP R22, R22 ;  /* 0x0000001600167308 */ /* 0x000e220000001000 */
[----:B-1----:R-:W-:Y:S01]  /*15c0*/  FADD.FTZ R105, -R97, 1 ;  /* 0x3f80000061697421 */ /* 0x002fe20000010100 */
[----:B------:R-:W-:-:S03]  /*15d0*/  FMUL.FTZ R96, R99, R96 ;  /* 0x0000006063607220 */ /* 0x000fc60000410000 */
[----:B------:R-:W-:Y:S01]  /*15e0*/  FFMA.FTZ R100, R34, R105, 1 ;  /* 0x3f80000022647423 */ /* 0x000fe20000010069 */
[----:B------:R-:W-:Y:S02]  /*15f0*/  HADD2.F32 R105, -RZ, R21.H0_H0 ;  /* 0x20000015ff697230 */ /* 0x000fe40000004100 */
[----:B------:R1:W-:Y:S01]  /*1600*/  MUFU.RCP R23, R103 ;  /* 0x0000006700177308 */ /* 0x0003e20000001000 */
[----:B------:R-:W-:-:S07]  /*1610*/  FMUL.FTZ R97, R97, R100 ;  /* 0x0000006461617220 */ /* 0x000fce0000410000 */
[----:B------:R-:W2:Y:S01]  /*1620*/  MUFU.EX2 R87, R87 ;  /* 0x0000005700577308 */ /* 0x000ea20000000800 */
[----:B-1----:R-:W-:Y:S01]  /*1630*/  FADD.FTZ R103, -R98, 1 ;  /* 0x3f80000062677421 */ /* 0x002fe20000010100 */
[----:B0-----:R-:W-:-:S03]  /*1640*/  FADD.FTZ R34, -R22, 1 ;  /* 0x3f80000016227421 */ /* 0x001fc60000010100 */
[----:B------:R-:W-:Y:S01]  /*1650*/  FFMA.FTZ R103, R32, R103, 1 ;  /* 0x3f80000020677423 */ /* 0x000fe20000010067 */
[----:B------:R-:W-:Y:S01]  /*1660*/  FADD.FTZ R32, R89, 1 ;  /* 0x3f80000059207421 */ /* 0x000fe20000010000 */
[----:B------:R-:W-:Y:S01]  /*1670*/  HADD2.F32 R89, -RZ, R16.H1_H1 ;  /* 0x30000010ff597230 */ /* 0x000fe20000004100 */
[----:B------:R-:W0:Y:S01]  /*1680*/  MUFU.EX2 R94, R94 ;  /* 0x0000005e005e7308 */ /* 0x000e220000000800 */
[----:B------:R-:W-:Y:S01]  /*1690*/  FMUL.FTZ R98, R98, R103 ;  /* 0x0000006762627220 */ /* 0x000fe20000410000 */
[----:B------:R-:W-:Y:S01]  /*16a0*/  FFMA.FTZ R103, R81, R34, 1 ;  /* 0x3f80000051677423 */ /* 0x000fe20000010022 */
[--C-:B------:R-:W-:Y:S02]  /*16b0*/  HADD2.F32 R34, -RZ, R17.reuse.H0_H0 ;  /* 0x20000011ff227230 */ /* 0x100fe40000004100 */
[----:B------:R-:W-:Y:S01]  /*16c0*/  FMUL.FTZ R89, R89, R96 ;  /* 0x0000006059597220 */ /* 0x000fe20000410000 */
[----:B------:R-:W-:Y:S01]  /*16d0*/  FMUL.FTZ R81, R33, R98 ;  /* 0x0000006221517220 */ /* 0x000fe20000410000 */
[----:B------:R-:W-:Y:S01]  /*16e0*/  HADD2.F32 R17, -RZ, R17.H1_H1 ;  /* 0x30000011ff117230 */ /* 0x000fe20000004100 */
[----:B------:R-:W1:Y:S02]  /*16f0*/  MUFU.EX2 R93, R93 ;  /* 0x0000005d005d7308 */ /* 0x000e640000000800 */
[----:B------:R-:W-:Y:S01]  /*1700*/  FMUL.FTZ R33, R5, R81 ;  /* 0x0000005105217220 */ /* 0x000fe20000410000 */
[----:B--2---:R-:W-:Y:S01]  /*1710*/  FADD.FTZ R96, R87, 1 ;  /* 0x3f80000057607421 */ /* 0x004fe20000010000 */
[----:B------:R-:W-:Y:S01]  /*1720*/  FMUL.FTZ R87, R34, R97 ;  /* 0x0000006122577220 */ /* 0x000fe20000410000 */
[----:B------:R-:W-:Y:S01]  /*1730*/  FMUL.FTZ R34, R47, R89 ;  /* 0x000000592f227220 */ /* 0x000fe20000410000 */
[----:B------:R-:W-:-:S02]  /*1740*/  FFMA.FTZ R101, R52, R33, R101 ;  /* 0x0000002134657223 */ /* 0x000fc40000010065 */
[----:B------:R-:W-:Y:S01]  /*1750*/  MUFU.RCP R32, R32 ;  /* 0x0000002000207308 */ /* 0x000fe20000001000 */
[----:B0-----:R-:W-:Y:S01]  /*1760*/  FADD.FTZ R99, R94, 1 ;  /* 0x3f8000005e637421 */ /* 0x001fe20000010000 */
[----:B------:R-:W-:Y:S01]  /*1770*/  FMUL.FTZ R94, R22, R103 ;  /* 0x00000067165e7220 */ /* 0x000fe20000410000 */
[----:B------:R-:W-:Y:S01]  /*1780*/  FFMA.FTZ R101, R50, R34, R101 ;  /* 0x0000002232657223 */ /* 0x000fe20000010065 */
[----:B------:R-:W-:Y:S01]  /*1790*/  FMUL.FTZ R22, R45, R87 ;  /* 0x000000572d167220 */ /* 0x000fe20000410000 */
[----:B------:R-:W-:Y:S01]  /*17a0*/  FADD.FTZ R34, -R23, 1 ;  /* 0x3f80000017227421 */ /* 0x000fe20000010100 */
[----:B------:R-:W-:Y:S02]  /*17b0*/  HADD2.F32 R103, -RZ, R20.H1_H1 ;  /* 0x30000014ff677230 */ /* 0x000fe40000004100 */
[----:B------:R-:W0:Y:S01]  /*17c0*/  MUFU.EX2 R91, R91 ;  /* 0x0000005b005b7308 */ /* 0x000e220000000800 */
[----:B-1----:R-:W-:Y:S01]  /*17d0*/  FADD.FTZ R93, R93, 1 ;  /* 0x3f8000005d5d7421 */ /* 0x002fe20000010000 */
[----:B------:R-:W-:-:S04]  /*17e0*/  FFMA.FTZ R34, R25, R34, 1 ;  /* 0x3f80000019227423 */ /* 0x000fc80000010022 */
[----:B------:R-:W-:Y:S02]  /*17f0*/  FMUL.FTZ R34, R23, R34 ;  /* 0x0000002217227220 */ /* 0x000fe40000410000 */
[----:B------:R-:W1:Y:S08]  /*1800*/  MUFU.EX2 R92, R92 ;  /* 0x0000005c005c7308 */ /* 0x000e700000000800 */
[----:B------:R-:W2:Y:S01]  /*1810*/  MUFU.RCP R95, R102 ;  /* 0x00000066005f7308 */ /* 0x000ea20000001000 */
[----:B0-----:R-:W-:Y:S01]  /*1820*/  FADD.FTZ R98, R91, 1 ;  /* 0x3f8000005b627421 */ /* 0x001fe20000010000 */
[----:B------:R-:W-:-:S06]  /*1830*/  FMUL.FTZ R91, R17, R94 ;  /* 0x0000005e115b7220 */ /* 0x000fcc0000410000 */
[----:B------:R0:W-:Y:S01]  /*1840*/  MUFU.RCP R16, R99 ;  /* 0x0000006300107308 */ /* 0x0001e20000001000 */
[----:B-1----:R-:W-:-:S07]  /*1850*/  FADD.FTZ R94, R92, 1 ;  /* 0x3f8000005c5e7421 */ /* 0x002fce0000010000 */
[----:B------:R-:W1:Y:S01]  /*1860*/  MUFU.RCP R93, R93 ;  /* 0x0000005d005d7308 */ /* 0x000e620000001000 */
[----:B0-----:R-:W-:Y:S01]  /*1870*/  FFMA.FTZ R99, R48, R22, R101 ;  /* 0x0000001630637223 */ /* 0x001fe20000010065 */
[----:B------:R-:W-:Y:S01]  /*1880*/  FADD.FTZ R101, -R32, 1 ;  /* 0x3f80000020657421 */ /* 0x000fe20000010100 */
[----:B------:R-:W-:Y:S01]  /*1890*/  FMUL.FTZ R22, R41, R91 ;  /* 0x0000005b29167220 */ /* 0x000fe20000410000 */
[----:B--2---:R-:W-:Y:S02]  /*18a0*/  FADD.FTZ R97, -R95, 1 ;  /* 0x3f8000005f617421 */ /* 0x004fe40000010100 */
[----:B------:R-:W-:Y:S01]  /*18b0*/  FFMA.FTZ R101, R26, R101, 1 ;  /* 0x3f8000001a657423 */ /* 0x000fe20000010065 */
[----:B------:R-:W-:Y:S01]  /*18c0*/  FFMA.FTZ R26, R5, R86, RZ ;  /* 0x00000056051a7223 */ /* 0x000fe200000100ff */
[----:B------:R-:W0:Y:S01]  /*18d0*/  MUFU.RCP R17, R98 ;  /* 0x0000006200117308 */ /* 0x000e220000001000 */
[----:B------:R-:W-:Y:S01]  /*18e0*/  FFMA.FTZ R99, R46, R22, R99 ;  /* 0x000000162e637223 */ /* 0x000fe20000010063 */
[----:B------:R-:W-:Y:S01]  /*18f0*/  FFMA.FTZ R28, R28, R97, 1 ;  /* 0x3f8000001c1c7423 */ /* 0x000fe20000010061 */
[----:B------:R-:W-:Y:S01]  /*1900*/  FFMA.FTZ R26, R47, R84, R26 ;  /* 0x000000542f1a7223 */ /* 0x000fe2000001001a */
[----:B------:R-:W-:-:S02]  /*1910*/  HADD2.F32 R97, -RZ, R18.H0_H0 ;  /* 0x20000012ff617230 */ /* 0x000fc40000004100 */
[----:B------:R-:W-:Y:S01]  /*1920*/  FMUL.FTZ R101, R32, R101 ;  /* 0x0000006520657220 */ /* 0x000fe20000410000 */
[----:B------:R-:W-:Y:S01]  /*1930*/  FMUL.FTZ R28, R95, R28 ;  /* 0x0000001c5f1c7220 */ /* 0x000fe20000410000 */
[----:B------:R-:W-:Y:S01]  /*1940*/  FFMA.FTZ R26, R45, R82, R26 ;  /* 0x000000522d1a7223 */ /* 0x000fe2000001001a */
[----:B------:R2:W3:Y:S01]  /*1950*/  MUFU.RCP R22, R94 ;  /* 0x0000005e00167308 */ /* 0x0004e20000001000 */
[----:B-1----:R-:W-:Y:S01]  /*1960*/  FADD.FTZ R92, -R93, 1 ;  /* 0x3f8000005d5c7421 */ /* 0x002fe20000010100 */
[----:B------:R-:W-:Y:S02]  /*1970*/  HADD2.F32 R95, -RZ, R18.H1_H1 ;  /* 0x30000012ff5f7230 */ /* 0x000fe40000004100 */
[----:B------:R-:W-:Y:S01]  /*1980*/  FFMA.FTZ R26, R41, R88, R26 ;  /* 0x00000058291a7223 */ /* 0x000fe2000001001a */
[----:B------:R-:W-:Y:S01]  /*1990*/  FMUL.FTZ R97, R97, R34 ;  /* 0x0000002261617220 */ /* 0x000fe20000410000 */
[----:B------:R-:W-:Y:S01]  /*19a0*/  FFMA.FTZ R92, R29, R92, 1 ;  /* 0x3f8000001d5c7423 */ /* 0x000fe2000001005c */
[----:B------:R-:W-:-:S02]  /*19b0*/  HADD2.F32 R18, -RZ, R19.H1_H1 ;  /* 0x30000013ff127230 */ /* 0x000fc40000004100 */
[----:B------:R-:W-:Y:S01]  /*19c0*/  FFMA.FTZ R26, R5, R81, R26 ;  /* 0x00000051051a7223 */ /* 0x000fe2000001001a */
[----:B------:R-:W1:Y:S01]  /*19d0*/  MUFU.RCP R33, R96 ;  /* 0x0000006000217308 */ /* 0x000e620000001000 */
[----:B--2---:R-:W-:Y:S01]  /*19e0*/  FADD.FTZ R94, -R16, 1 ;  /* 0x3f800000105e7421 */ /* 0x004fe20000010100 */
[----:B0-----:R-:W-:Y:S01]  /*19f0*/  FADD.FTZ R23, -R17, 1 ;  /* 0x3f80000011177421 */ /* 0x001fe20000010100 */
[----:B------:R-:W-:Y:S01]  /*1a00*/  FFMA.FTZ R26, R47, R89, R26 ;  /* 0x000000592f1a7223 */ /* 0x000fe2000001001a */
[----:B------:R-:W-:Y:S01]  /*1a10*/  FMUL.FTZ R92, R93, R92 ;  /* 0x0000005c5d5c7220 */ /* 0x000fe20000410000 */
[----:B------:R-:W-:Y:S01]  /*1a20*/  FFMA.FTZ R35, R35, R94, 1 ;  /* 0x3f80000023237423 */ /* 0x000fe2000001005e */
[----:B------:R-:W-:Y:S01]  /*1a30*/  FFMA.FTZ R32, R24, R23, 1 ;  /* 0x3f80000018207423 */ /* 0x000fe20000010017 */
[----:B------:R-:W-:Y:S01]  /*1a40*/  FMUL.FTZ R95, R95, R28 ;  /* 0x0000001c5f5f7220 */ /* 0x000fe20000410000 */
[----:B------:R-:W-:Y:S02]  /*1a50*/  HADD2.F32 R93, -RZ, R19.H0_H0 ;  /* 0x20000013ff5d7230 */ /* 0x000fe40000004100 */
[----:B------:R-:W-:Y:S01]  /*1a60*/  FMUL.FTZ R24, R16, R35 ;  /* 0x0000002310187220 */ /* 0x000fe20000410000 */
[----:B------:R-:W-:Y:S01]  /*1a70*/  FMUL.FTZ R16, R5, R97 ;  /* 0x0000006105107220 */ /* 0x000fe20000410000 */
[----:B------:R-:W-:Y:S01]  /*1a80*/  FFMA.FTZ R26, R45, R87, R26 ;  /* 0x000000572d1a7223 */ /* 0x000fe2000001001a */
[----:B---3--:R-:W-:Y:S01]  /*1a90*/  FADD.FTZ R25, -R22, 1 ;  /* 0x3f80000016197421 */ /* 0x008fe20000010100 */
[----:B------:R-:W-:Y:S01]  /*1aa0*/  FMUL.FTZ R93, R93, R92 ;  /* 0x0000005c5d5d7220 */ /* 0x000fe20000410000 */
[----:B------:R-:W-:Y:S01]  /*1ab0*/  FFMA.FTZ R99, R44, R16, R99 ;  /* 0x000000102c637223 */ /* 0x000fe20000010063 */
[----:B------:R-:W-:Y:S01]  /*1ac0*/  FMUL.FTZ R16, R47, R95 ;  /* 0x0000005f2f107220 */ /* 0x000fe20000410000 */
[----:B------:R-:W-:Y:S01]  /*1ad0*/  FFMA.FTZ R26, R41, R91, R26 ;  /* 0x0000005b291a7223 */ /* 0x000fe2000001001a */
[----:B-1----:R-:W-:Y:S01]  /*1ae0*/  FADD.FTZ R96, -R33, 1 ;  /* 0x3f80000021607421 */ /* 0x002fe20000010100 */
[----:B------:R-:W-:Y:S01]  /*1af0*/  FFMA.FTZ R25, R90, R25, 1 ;  /* 0x3f8000005a197423 */ /* 0x000fe20000010019 */
[----:B------:R-:W-:Y:S01]  /*1b00*/  FFMA.FTZ R19, R42, R16, R99 ;  /* 0x000000102a137223 */ /* 0x000fe20000010063 */
[----:B------:R-:W-:Y:S01]  /*1b10*/  FFMA.FTZ R26, R5, R97, R26 ;  /* 0x00000061051a7223 */ /* 0x000fe2000001001a */
[----:B------:R-:W-:Y:S01]  /*1b20*/  FMUL.FTZ R16, R45, R93 ;  /* 0x0000005d2d107220 */ /* 0x000fe20000410000 */
[----:B------:R-:W-:Y:S01]  /*1b30*/  FMUL.FTZ R99, R18, R101 ;  /* 0x0000006512637220 */ /* 0x000fe20000410000 */
[----:B------:R-:W-:-:S02]  /*1b40*/  HADD2.F32 R101, -RZ, R20.H0_H0 ;  /* 0x20000014ff657230 */ /* 0x000fc40000004100 */
[----:B------:R-:W-:Y:S01]  /*1b50*/  FFMA.FTZ R96, R27, R96, 1 ;  /* 0x3f8000001b607423 */ /* 0x000fe20000010060 */
[----:B------:R-:W-:Y:S01]  /*1b60*/  FFMA.FTZ R26, R47, R95, R26 ;  /* 0x0000005f2f1a7223 */ /* 0x000fe2000001001a */
[----:B------:R-:W-:Y:S01]  /*1b70*/  FFMA.FTZ R19, R40, R16, R19 ;  /* 0x0000001028137223 */ /* 0x000fe20000010013 */
[----:B------:R-:W-:Y:S01]  /*1b80*/  FMUL.FTZ R16, R41, R99 ;  /* 0x0000006329107220 */ /* 0x000fe20000410000 */
[----:B------:R-:W-:Y:S01]  /*1b90*/  FMUL.FTZ R101, R101, R24 ;  /* 0x0000001865657220 */ /* 0x000fe20000410000 */
[----:B------:R-:W-:Y:S01]  /*1ba0*/  FMUL.FTZ R96, R33, R96 ;  /* 0x0000006021607220 */ /* 0x000fe20000410000 */
[----:B------:R-:W-:Y:S01]  /*1bb0*/  FFMA.FTZ R26, R45, R93, R26 ;  /* 0x0000005d2d1a7223 */ /* 0x000fe2000001001a */
[----:B------:R-:W-:Y:S01]  /*1bc0*/  FFMA.FTZ R19, R38, R16, R19 ;  /* 0x0000001026137223 */ /* 0x000fe20000010013 */
[----:B------:R-:W-:Y:S01]  /*1bd0*/  FMUL.FTZ R16, R5, R101 ;  /* 0x0000006505107220 */ /* 0x000fe20000410000 */
[----:B------:R-:W-:Y:S01]  /*1be0*/  FMUL.FTZ R103, R103, R96 ;  /* 0x0000006067677220 */ /* 0x000fe20000410000 */
[----:B------:R-:W-:Y:S01]  /*1bf0*/  FFMA.FTZ R26, R41, R99, R26 ;  /* 0x00000063291a7223 */ /* 0x000fe2000001001a */
[----:B------:R-:W-:Y:S01]  /*1c00*/  FMUL.FTZ R32, R17, R32 ;  /* 0x0000002011207220 */ /* 0x000fe20000410000 */
[----:B------:R-:W-:Y:S01]  /*1c10*/  FFMA.FTZ R19, R36, R16, R19 ;  /* 0x0000001024137223 */ /* 0x000fe20000010013 */
[----:B------:R-:W-:Y:S01]  /*1c20*/  FMUL.FTZ R16, R47, R103 ;  /* 0x000000672f107220 */ /* 0x000fe20000410000 */
[----:B------:R-:W-:Y:S01]  /*1c30*/  FFMA.FTZ R26, R5, R101, R26 ;  /* 0x00000065051a7223 */ /* 0x000fe2000001001a */
[----:B------:R-:W-:Y:S01]  /*1c40*/  FMUL.FTZ R22, R22, R25 ;  /* 0x0000001916167220 */ /* 0x000fe20000410000 */
[----:B------:R-:W-:Y:S01]  /*1c50*/  FMUL.FTZ R105, R105, R32 ;  /* 0x0000002069697220 */ /* 0x000fe20000410000 */
[----:B------:R-:W-:Y:S01]  /*1c60*/  FFMA.FTZ R19, R4, R16, R19 ;  /* 0x0000001004137223 */ /* 0x000fe20000010013 */
[----:B------:R-:W-:Y:S01]  /*1c70*/  FFMA.FTZ R26, R47, R103, R26 ;  /* 0x000000672f1a7223 */ /* 0x000fe2000001001a */
[----:B------:R-:W-:Y:S01]  /*1c80*/  FMUL.FTZ R107, R107, R22 ;  /* 0x000000166b6b7220 */ /* 0x000fe20000410000 */
[CC--:B------:R-:W-:Y:S01]  /*1c90*/  FMUL.FTZ R16, R45.reuse, R105.reuse ;  /* 0x000000692d107220 */ /* 0x0c0fe20000410000 */
[----:B------:R-:W0:Y:S01]  /*1ca0*/  @!P0 S2R R25, SR_CgaCtaId ;  /* 0x0000000000198919 */ /* 0x000e220000008800 */
[----:B------:R-:W-:Y:S01]  /*1cb0*/  FFMA.FTZ R26, R45, R105, R26 ;  /* 0x000000692d1a7223 */ /* 0x000fe2000001001a */
[----:B------:R-:W-:Y:S01]  /*1cc0*/  FMUL.FTZ R17, R41, R107 ;  /* 0x0000006b29117220 */ /* 0x000fe20000410000 */
[----:B------:R-:W-:-:S02]  /*1cd0*/  FFMA.FTZ R19, R2, R16, R19 ;  /* 0x0000001002137223 */ /* 0x000fc40000010013 */
[----:B------:R-:W-:Y:S02]  /*1ce0*/  FFMA.FTZ R26, R41, R107, R26 ;  /* 0x0000006b291a7223 */ /* 0x000fe4000001001a */
[----:B------:R-:W-:-:S03]  /*1cf0*/  FFMA.FTZ R17, R0, R17, R19 ;  /* 0x0000001100117223 */ /* 0x000fc60000010013 */
        /* <DEDUP_REMOVED lines=8> */
[----:B------:R-:W1:Y:S01]  /*1d80*/  SHFL.BFLY PT, R23, R18, 0x4, 0x1f ;  /* 0x0c801f0012177f89 */ /* 0x000e6200000e0000 */
[----:B------:R-:W-:-:S03]  /*1d90*/  @!P0 SHF.R.U32.HI R16, RZ, 0x2, R79 ;  /* 0x00000002ff108819 */ /* 0x000fc6000001164f */
[----:B------:R-:W2:Y:S01]  /*1da0*/  SHFL.BFLY PT, R20, R21, 0x4, 0x1f ;  /* 0x0c801f0015147f89 */ /* 0x000ea200000e0000 */
[----:B------:R-:W-:Y:S01]  /*1db0*/  @!P0 LOP3.LUT R16, R16, 0x3ffffff8, RZ, 0xc0, !PT ;  /* 0x3ffffff810108812 */ /* 0x000fe200078ec0ff */
[----:B-1----:R-:W-:Y:S01]  /*1dc0*/  FADD.FTZ R23, R18, R23 ;  /* 0x0000001712177221 */ /* 0x002fe20000010000 */
[----:B------:R-:W-:Y:S01]  /*1dd0*/  @!P0 MOV R18, 0x400 ;  /* 0x0000040000128802 */ /* 0x000fe20000000f00 */
[----:B--2---:R-:W-:-:S03]  /*1de0*/  FADD.FTZ R20, R21, R20 ;  /* 0x0000001415147221 */ /* 0x004fc60000010000 */
[----:B------:R-:W1:Y:S01]  /*1df0*/  SHFL.BFLY PT, R22, R23, 0x2, 0x1f ;  /* 0x0c401f0017167f89 */ /* 0x000e6200000e0000 */
[----:B------:R-:W-:-:S03]  /*1e00*/  @!P0 IADD3 R18, R18, 0x2800, RZ ;  /* 0x0000280012128810 */ /* 0x000fc60007ffe0ff */
[----:B------:R-:W2:Y:S01]  /*1e10*/  SHFL.BFLY PT, R17, R20, 0x2, 0x1f ;  /* 0x0c401f0014117f89 */ /* 0x000ea200000e0000 */
[----:B0-----:R-:W-:-:S04]  /*1e20*/  @!P0 LEA R21, R25, R18, 0x18 ;  /* 0x0000001219158211 */ /* 0x001fc800078ec0ff */
[----:B------:R-:W-:Y:S01]  /*1e30*/  @!P0 IADD3 R21, R16, R21, RZ ;  /* 0x0000001510158210 */ /* 0x000fe20007ffe0ff */
[----:B-1----:R-:W-:Y:S01]  /*1e40*/  FADD.FTZ R22, R23, R22 ;  /* 0x0000001617167221 */ /* 0x002fe20000010000 */
[----:B--2---:R-:W-:-:S04]  /*1e50*/  FADD.FTZ R24, R20, R17 ;  /* 0x0000001114187221 */ /* 0x004fc80000010000 */
[----:B------:R-:W0:Y:S04]  /*1e60*/  SHFL.BFLY PT, R17, R22, 0x1, 0x1f ;  /* 0x0c201f0016117f89 */ /* 0x000e2800000e0000 */
[----:B------:R-:W1:Y:S01]  /*1e70*/  SHFL.BFLY PT, R19, R24, 0x1, 0x1f ;  /* 0x0c201f0018137f89 */ /* 0x000e6200000e0000 */
[----:B0-----:R-:W-:Y:S01]  /*1e80*/  FADD.FTZ R16, R22, R17 ;  /* 0x0000001116107221 */ /* 0x001fe20000010000 */
[----:B-1----:R-:W-:Y:S01]  /*1e90*/  FADD.FTZ R17, R24, R19 ;  /* 0x0000001318117221 */ /* 0x002fe20000010000 */
[----:B------:R-:W-:Y:S01]  /*1ea0*/  FFMA.FTZ R19, R3, R86, R10 ;  /* 0x0000005603137223 */ /* 0x000fe2000001000a */
[----:B------:R-:W-:Y:S01]  /*1eb0*/  FADD.FTZ R10, R86, R11 ;  /* 0x0000000b560a7221 */ /* 0x000fe20000010000 */
[----:B------:R-:W-:Y:S01]  /*1ec0*/  FFMA.FTZ R11, R43, R84, R8 ;  /* 0x000000542b0b7223 */ /* 0x000fe20000010008 */
[----:B------:R-:W-:Y:S01]  /*1ed0*/  FADD.FTZ R8, R84, R9 ;  /* 0x0000000954087221 */ /* 0x000fe20000010000 */
[----:B------:R0:W-:Y:S01]  /*1ee0*/  @!P0 STS.64 [R21], R16 ;  /* 0x0000001015008388 */ /* 0x0001e20000000a00 */
[----:B------:R-:W-:Y:S01]  /*1ef0*/  BAR.SYNC.DEFER_BLOCKING 0x0 ;  /* 0x0000000000007b1d */ /* 0x000fe20000010000 */
[----:B------:R-:W-:Y:S01]  /*1f00*/  IADD3 R90, P0, R31, 0x70, RZ ;  /* 0x000000701f5a7810 */ /* 0x000fe20007f1e0ff */
[----:B------:R-:W-:Y:S01]  /*1f10*/  FFMA.FTZ R9, R39, R82, R6 ;  /* 0x0000005227097223 */ /* 0x000fe20000010006 */
[----:B------:R-:W-:Y:S01]  /*1f20*/  FADD.FTZ R6, R82, R7 ;  /* 0x0000000752067221 */ /* 0x000fe20000010000 */
[----:B------:R-:W-:Y:S01]  /*1f30*/  FFMA.FTZ R7, R37, R88, R14 ;  /* 0x0000005825077223 */ /* 0x000fe2000001000e */
[----:B------:R-:W-:Y:S01]  /*1f40*/  IADD3.X R92, RZ, R30, RZ, P0, !PT ;  /* 0x0000001eff5c7210 */ /* 0x000fe200007fe4ff */
[----:B------:R-:W-:Y:S01]  /*1f50*/  FADD.FTZ R14, R88, R15 ;  /* 0x0000000f580e7221 */ /* 0x000fe20000010000 */
[----:B------:R-:W-:Y:S01]  /*1f60*/  ISETP.GE.U32.AND P0, PT, R90, UR10, PT ;  /* 0x0000000a5a007c0c */ /* 0x000fe2000bf06070 */
[----:B------:R-:W-:Y:S01]  /*1f70*/  FFMA.FTZ R11, R50, R89, R11 ;  /* 0x00000059320b7223 */ /* 0x000fe2000001000b */
[----:B------:R-:W-:Y:S01]  /*1f80*/  FFMA.FTZ R19, R52, R81, R19 ;  /* 0x0000005134137223 */ /* 0x000fe20000010013 */
[----:B------:R-:W-:Y:S01]  /*1f90*/  FADD.FTZ R10, R10, R81 ;  /* 0x000000510a0a7221 */ /* 0x000fe20000010000 */
[----:B------:R-:W-:Y:S01]  /*1fa0*/  ISETP.GE.AND.EX P0, PT, R92, UR6, PT, P0 ;  /* 0x000000065c007c0c */ /* 0x000fe2000bf06300 */
[----:B------:R-:W-:Y:S01]  /*1fb0*/  FADD.FTZ R8, R8, R89 ;  /* 0x0000005908087221 */ /* 0x000fe20000010000 */
[----:B------:R-:W-:Y:S01]  /*1fc0*/  FFMA.FTZ R9, R48, R87, R9 ;  /* 0x0000005730097223 */ /* 0x000fe20000010009 */
[----:B------:R-:W-:Y:S01]  /*1fd0*/  FADD.FTZ R6, R6, R87 ;  /* 0x0000005706067221 */ /* 0x000fe20000010000 */
[----:B------:R-:W-:Y:S01]  /*1fe0*/  FFMA.FTZ R7, R46, R91, R7 ;  /* 0x0000005b2e077223 */ /* 0x000fe20000010007 */
[----:B------:R-:W-:Y:S01]  /*1ff0*/  FADD.FTZ R14, R14, R91 ;  /* 0x0000005b0e0e7221 */ /* 0x000fe20000010000 */
[----:B------:R-:W-:Y:S01]  /*2000*/  FFMA.FTZ R15, R42, R95, R11 ;  /* 0x0000005f2a0f7223 */ /* 0x000fe2000001000b */
[----:B------:R-:W-:Y:S01]  /*2010*/  FFMA.FTZ R19, R44, R97, R19 ;  /* 0x000000612c137223 */ /* 0x000fe20000010013 */
[----:B0-----:R-:W-:Y:S01]  /*2020*/  FADD.FTZ R16, R10, R97 ;  /* 0x000000610a107221 */ /* 0x001fe20000010000 */
[----:B------:R-:W-:Y:S01]  /*2030*/  FADD.FTZ R18, R8, R95 ;  /* 0x0000005f08127221 */ /* 0x000fe20000010000 */
[----:B------:R-:W-:Y:S01]  /*2040*/  FFMA.FTZ R17, R40, R93, R9 ;  /* 0x0000005d28117223 */ /* 0x000fe20000010009 */
[----:B------:R-:W-:Y:S01]  /*2050*/  FADD.FTZ R20, R6, R93 ;  /* 0x0000005d06147221 */ /* 0x000fe20000010000 */
[----:B------:R-:W-:Y:S01]  /*2060*/  FFMA.FTZ R21, R38, R99, R7 ;  /* 0x0000006326157223 */ /* 0x000fe20000010007 */
[----:B------:R-:W-:Y:S01]  /*2070*/  FADD.FTZ R22, R14, R99 ;  /* 0x000000630e167221 */ /* 0x000fe20000010000 */
[----:B------:R-:W-:Y:S01]  /*2080*/  FFMA.FTZ R8, R4, R103, R15 ;  /* 0x0000006704087223 */ /* 0x000fe2000001000f */
[----:B------:R-:W-:Y:S01]  /*2090*/  FFMA.FTZ R10, R36, R101, R19 ;  /* 0x00000065240a7223 */ /* 0x000fe20000010013 */
[----:B------:R-:W-:Y:S01]  /*20a0*/  FADD.FTZ R11, R16, R101 ;  /* 0x00000065100b7221 */ /* 0x000fe20000010000 */
[----:B------:R-:W-:Y:S01]  /*20b0*/  FADD.FTZ R9, R18, R103 ;  /* 0x0000006712097221 */ /* 0x000fe20000010000 */
[----:B------:R-:W-:Y:S01]  /*20c0*/  FFMA.FTZ R6, R2, R105, R17 ;  /* 0x0000006902067223 */ /* 0x000fe20000010011 */
[----:B------:R-:W-:Y:S01]  /*20d0*/  FADD.FTZ R7, R20, R105 ;  /* 0x0000006914077221 */ /* 0x000fe20000010000 */
[----:B------:R-:W-:Y:S01]  /*20e0*/  FFMA.FTZ R14, R0, R107, R21 ;  /* 0x0000006b000e7223 */ /* 0x000fe20000010015 */
[----:B------:R-:W-:Y:S01]  /*20f0*/  FADD.FTZ R15, R22, R107 ;  /* 0x0000006b160f7221 */ /* 0x000fe20000010000 */
[----:B------:R-:W-:Y:S06]  /*2100*/  @!P0 BRA `(.L_x_308) ;  /* 0x0000000400448947 */ /* 0x000fec0003800000 */
        /* <DEDUP_REMOVED lines=81> */
.L_x_308:
[----:B------:R-:W-:Y:S05]  /*2620*/  BSYNC B1 ;  /* 0x0000000000017941 */ /* 0x000fea0003800000 */
.L_x_307:
[----:B------:R-:W-:Y:S04]  /*2630*/  BSSY B1, `(.L_x_309) ;  /* 0x0000023000017945 */ /* 0x000fe80003800000 */
[----:B------:R-:W-:Y:S05]  /*2640*/  @P2 BRA `(.L_x_310) ;  /* 0x0000000000842947 */ /* 0x000fea0003800000 */
[----:B------:R-:W-:Y:S01]  /*2650*/  ISETP.GT.U32.AND P1, PT, R79, 0x9, PT ;  /* 0x000000094f00780c */ /* 0x000fe20003f24070 */
[----:B------:R-:W-:-:S12]  /*2660*/  UMOV UR4, 0xffffffff ;  /* 0xffffffff00047882 */ /* 0x000fd80000000000 */
[----:B------:R-:W1:Y:S01]  /*2670*/  @!P1 S2R R17, SR_CgaCtaId ;  /* 0x0000000000119919 */ /* 0x000e620000008800 */
[----:B0-----:R-:W-:-:S04]  /*2680*/  @!P1 MOV R16, 0x400 ;  /* 0x0000040000109802 */ /* 0x001fc80000000f00 */
        /* <DEDUP_REMOVED lines=21> */
.L_x_331:
        /* <DEDUP_REMOVED lines=8> */
.L_x_310:
[----:B------:R-:W-:Y:S05]  /*2860*/  BSYNC B1 ;  /* 0x0000000000017941 */ /* 0x000fea0003800000 */
.L_x_309:
        /* <DEDUP_REMOVED lines=12> */
[----:B0-2---:R0:W5:Y:S02]  /*2930*/  ATOM.E.ADD.STRONG.GPU PT, R16, desc[UR8][R12.64], R57 ;  /* 0x000000390c10798a */ /* 0x00516400081ee1c8 */
.L_x_314:
[----:B------:R-:W2:Y:S04]  /*2940*/  LD.E.STRONG.GPU R17, desc[UR8][R12.64] ;  /* 0x000000080c117980 */ /* 0x000ea8000c10f900 */
[----:B--2---:R-:W-:Y:S01]  /*2950*/  CCTL.IVALL ;  /* 0x00000000ff00798f */ /* 0x004fe20002000000 */
[----:B------:R-:W-:Y:S05]  /*2960*/  YIELD ;  /* 0x0000000000007946 */ /* 0x000fea0003800000 */
[----:B-----5:R-:W-:-:S04]  /*2970*/  LOP3.LUT R17, R17, R16, RZ, 0x3c, !PT ;  /* 0x0000001011117212 */ /* 0x020fc800078e3cff */
[----:B------:R-:W-:-:S13]  /*2980*/  ISETP.GT.AND P1, PT, R17, -0x1, PT ;  /* 0xffffffff1100780c */ /* 0x000fda0003f24270 */
[----:B------:R-:W-:Y:S05]  /*2990*/  @P1 BRA `(.L_x_314) ;  /* 0xfffffffc00e81947 */ /* 0x000fea000383ffff */
.L_x_313:
[----:B------:R-:W-:Y:S05]  /*29a0*/  WARPSYNC.ALL ;  /* 0x0000000000007948 */ /* 0x000fea0003800000 */
[----:B------:R-:W-:Y:S06]  /*29b0*/  BAR.SYNC.DEFER_BLOCKING 0x0 ;  /* 0x0000000000007b1d */ /* 0x000fec0000010000 */
.L_x_312:
[----:B------:R-:W3:Y:S01]  /*29c0*/  S2UR UR5, SR_CgaCtaId ;  /* 0x00000000000579c3 */ /* 0x000ee20000008800 */
[----:B------:R-:W-:Y:S01]  /*29d0*/  UMOV UR4, 0x400 ;  /* 0x0000040000047882 */ /* 0x000fe20000000000 */
[----:B------:R-:W-:Y:S01]  /*29e0*/  IADD3 R83, -R85, R83, RZ ;  /* 0x0000005355537210 */ /* 0x000fe20007ffe1ff */
[----:B------:R-:W-:Y:S01]  /*29f0*/  UIADD3 UR4, UR4, 0x2850, URZ ;  /* 0x0000285004047890 */ /* 0x000fe2000fffe03f */
[----:B------:R-:W-:Y:S02]  /*2a00*/  MOV R31, R90 ;  /* 0x0000005a001f7202 */ /* 0x000fe40000000f00 */
[----:B------:R-:W-:Y:S01]  /*2a10*/  MOV R30, R92 ;  /* 0x0000005c001e7202 */ /* 0x000fe20000000f00 */
[----:B---3--:R-:W-:-:S06]  /*2a20*/  ULEA UR4, UR5, UR4, 0x18 ;  /* 0x0000000405047291 */ /* 0x008fcc000f8ec03f */
[----:B0-2---:R-:W-:Y:S01]  /*2a30*/  LEA R16, R83, UR4, 0x3 ;  /* 0x0000000453107c11 */ /* 0x005fe2000f8e18ff */
[----:B------:R-:W-:-:S05]  /*2a40*/  ULDC.64 UR4, c[0x0][0x210] ;  /* 0x0000840000047ab9 */ /* 0x000fca0000000a00 */
[----:B------:R-:W0:Y:S02]  /*2a50*/  LDS.64 R16, [R16] ;  /* 0x0000000010107984 */ /* 0x000e240000000a00 */
[--C-:B0-----:R-:W-:Y:S01]  /*2a60*/  FFMA.FTZ R86, R5, R86, -R16.reuse ;  /* 0x0000005605567223 */ /* 0x101fe20000010810 */
[--C-:B------:R-:W-:Y:S01]  /*2a70*/  FFMA.FTZ R84, R47, R84, -R16.reuse ;  /* 0x000000542f547223 */ /* 0x100fe20000010810 */
[--C-:B------:R-:W-:Y:S01]  /*2a80*/  FFMA.FTZ R81, R5, R81, -R16.reuse ;  /* 0x0000005105517223 */ /* 0x100fe20000010810 */
[----:B------:R-:W-:Y:S01]  /*2a90*/  FFMA.FTZ R89, R47, R89, -R16 ;  /* 0x000000592f597223 */ /* 0x000fe20000010810 */
[-C--:B------:R-:W-:Y:S01]  /*2aa0*/  FFMA.FTZ R86, R3, -R17.reuse, R86 ;  /* 0x8000001103567223 */ /* 0x080fe20000010056 */
[----:B------:R-:W-:Y:S01]  /*2ab0*/  FFMA.FTZ R84, R43, -R17, R84 ;  /* 0x800000112b547223 */ /* 0x000fe20000010054 */
[--C-:B------:R-:W-:Y:S01]  /*2ac0*/  FFMA.FTZ R82, R45, R82, -R16.reuse ;  /* 0x000000522d527223 */ /* 0x100fe20000010810 */
[--C-:B------:R-:W-:Y:S01]  /*2ad0*/  FFMA.FTZ R88, R41, R88, -R16.reuse ;  /* 0x0000005829587223 */ /* 0x100fe20000010810 */
[--C-:B------:R-:W-:Y:S01]  /*2ae0*/  FFMA.FTZ R97, R5, R97, -R16.reuse ;  /* 0x0000006105617223 */ /* 0x100fe20000010810 */
[C---:B------:R-:W-:Y:S01]  /*2af0*/  FMUL.FTZ R86, R49.reuse, R86 ;  /* 0x0000005631567220 */ /* 0x040fe20000410000 */
[----:B------:R-:W-:Y:S01]  /*2b00*/  FMUL.FTZ R3, R49, R84 ;  /* 0x0000005431037220 */ /* 0x000fe20000410000 */
[--C-:B------:R-:W-:Y:S01]  /*2b10*/  FFMA.FTZ R5, R5, R101, -R16.reuse ;  /* 0x0000006505057223 */ /* 0x100fe20000010810 */
[--C-:B------:R-:W-:Y:S01]  /*2b20*/  FFMA.FTZ R95, R47, R95, -R16.reuse ;  /* 0x0000005f2f5f7223 */ /* 0x100fe20000010810 */
[C-C-:B------:R-:W-:Y:S01]  /*2b30*/  FFMA.FTZ R87, R45.reuse, R87, -R16.reuse ;  /* 0x000000572d577223 */ /* 0x140fe20000010810 */
[----:B------:R-:W-:Y:S01]  /*2b40*/  FFMA.FTZ R93, R45, R93, -R16 ;  /* 0x0000005d2d5d7223 */ /* 0x000fe20000010810 */
[-C--:B------:R-:W-:Y:S01]  /*2b50*/  FFMA.FTZ R82, R39, -R17.reuse, R82 ;  /* 0x8000001127527223 */ /* 0x080fe20000010052 */
[-C--:B------:R-:W-:Y:S01]  /*2b60*/  FFMA.FTZ R88, R37, -R17.reuse, R88 ;  /* 0x8000001125587223 */ /* 0x080fe20000010058 */
[-C--:B------:R-:W-:Y:S01]  /*2b70*/  FFMA.FTZ R52, R52, -R17.reuse, R81 ;  /* 0x8000001134347223 */ /* 0x080fe20000010051 */
[----:B------:R-:W-:Y:S01]  /*2b80*/  FFMA.FTZ R50, R50, -R17, R89 ;  /* 0x8000001132327223 */ /* 0x000fe20000010059 */
[--C-:B------:R-:W-:Y:S01]  /*2b90*/  FFMA.FTZ R47, R47, R103, -R16.reuse ;  /* 0x000000672f2f7223 */ /* 0x100fe20000010810 */
[--C-:B------:R-:W-:Y:S01]  /*2ba0*/  FFMA.FTZ R45, R45, R105, -R16.reuse ;  /* 0x000000692d2d7223 */ /* 0x100fe20000010810 */
[C-C-:B------:R-:W-:Y:S01]  /*2bb0*/  FFMA.FTZ R91, R41.reuse, R91, -R16.reuse ;  /* 0x0000005b295b7223 */ /* 0x140fe20000010810 */
[C-C-:B------:R-:W-:Y:S01]  /*2bc0*/  FFMA.FTZ R99, R41.reuse, R99, -R16.reuse ;  /* 0x0000006329637223 */ /* 0x140fe20000010810 */
[----:B------:R-:W-:Y:S01]  /*2bd0*/  FFMA.FTZ R41, R41, R107, -R16 ;  /* 0x0000006b29297223 */ /* 0x000fe20000010810 */
[-C--:B------:R-:W-:Y:S01]  /*2be0*/  FFMA.FTZ R36, R36, -R17.reuse, R5 ;  /* 0x8000001124247223 */ /* 0x080fe20000010005 */
[----:B------:R-:W-:Y:S01]  /*2bf0*/  F2FP.F16.F32.PACK_AB R86, R3, R86 ;  /* 0x000000560356723e */ /* 0x000fe200000000ff */
[C---:B------:R-:W-:Y:S01]  /*2c00*/  FMUL.FTZ R82, R49.reuse, R82 ;  /* 0x0000005231527220 */ /* 0x040fe20000410000 */
[C---:B------:R-:W-:Y:S01]  /*2c10*/  FMUL.FTZ R3, R49.reuse, R88 ;  /* 0x0000005831037220 */ /* 0x040fe20000410000 */
[C---:B------:R-:W-:Y:S01]  /*2c20*/  FMUL.FTZ R52, R49.reuse, R52 ;  /* 0x0000003431347220 */ /* 0x040fe20000410000 */
[----:B------:R-:W-:Y:S01]  /*2c30*/  FMUL.FTZ R5, R49, R50 ;  /* 0x0000003231057220 */ /* 0x000fe20000410000 */
[-C--:B------:R-:W-:Y:S01]  /*2c40*/  FFMA.FTZ R48, R48, -R17.reuse, R87 ;  /* 0x8000001130307223 */ /* 0x080fe20000010057 */
        /* <DEDUP_REMOVED lines=8> */
[----:B------:R-:W-:Y:S01]  /*2cd0*/  IADD3 R16, P1, R53, UR4, RZ ;  /* 0x0000000435107c10 */ /* 0x000fe2000ff3e0ff */
[C---:B------:R-:W-:Y:S01]  /*2ce0*/  FMUL.FTZ R48, R49.reuse, R48 ;  /* 0x0000003031307220 */ /* 0x040fe20000410000 */
[C---:B-1----:R-:W-:Y:S01]  /*2cf0*/  FMUL.FTZ R19, R49.reuse, R46 ;  /* 0x0000002e31137220 */ /* 0x042fe20000410000 */
[C---:B------:R-:W-:Y:S01]  /*2d00*/  FMUL.FTZ R44, R49.reuse, R44 ;  /* 0x0000002c312c7220 */ /* 0x040fe20000410000 */
[C---:B------:R-:W-:Y:S01]  /*2d10*/  FMUL.FTZ R21, R49.reuse, R42 ;  /* 0x0000002a31157220 */ /* 0x040fe20000410000 */
[C---:B------:R-:W-:Y:S01]  /*2d20*/  FMUL.FTZ R40, R49.reuse, R40 ;  /* 0x0000002831287220 */ /* 0x040fe20000410000 */
[C---:B------:R-:W-:Y:S01]  /*2d30*/  FMUL.FTZ R23, R49.reuse, R38 ;  /* 0x0000002631177220 */ /* 0x040fe20000410000 */
[C---:B------:R-:W-:Y:S01]  /*2d40*/  FMUL.FTZ R36, R49.reuse, R36 ;  /* 0x0000002431247220 */ /* 0x040fe20000410000 */
[C---:B------:R-:W-:Y:S01]  /*2d50*/  FMUL.FTZ R25, R49.reuse, R4 ;  /* 0x0000000431197220 */ /* 0x040fe20000410000 */
[----:B------:R-:W-:Y:S01]  /*2d60*/  FMUL.FTZ R2, R49, R2 ;  /* 0x0000000231027220 */ /* 0x000fe20000410000 */
[----:B------:R-:W-:Y:S01]  /*2d70*/  F2FP.F16.F32.PACK_AB R82, R3, R82 ;  /* 0x000000520352723e */ /* 0x000fe200000000ff */
[----:B------:R-:W-:Y:S01]  /*2d80*/  FMUL.FTZ R49, R49, R0 ;  /* 0x0000000031317220 */ /* 0x000fe20000410000 */
[----:B------:R-:W-:-:S02]  /*2d90*/  F2FP.F16.F32.PACK_AB R52, R5, R52 ;  /* 0x000000340534723e */ /* 0x000fc400000000ff */
[----:B------:R-:W-:Y:S02]  /*2da0*/  IADD3.X R17, R51, UR5, RZ, P1, !PT ;  /* 0x0000000533117c10 */ /* 0x000fe40008ffe4ff */
[----:B------:R-:W-:Y:S02]  /*2db0*/  PRMT R0, R86, 0x7632, R0 ;  /* 0x0000763256007816 */ /* 0x000fe40000000000 */
[----:B------:R-:W-:Y:S01]  /*2dc0*/  PRMT R3, R82, 0x7632, R3 ;  /* 0x0000763252037816 */ /* 0x000fe20000000003 */
[----:B------:R-:W-:Y:S01]  /*2dd0*/  STG.E.U16 desc[UR8][R16.64], R86 ;  /* 0x0000005610007986 */ /* 0x000fe2000c101508 */
[----:B------:R-:W-:Y:S02]  /*2de0*/  PRMT R4, R52, 0x7632, R4 ;  /* 0x0000763234047816 */ /* 0x000fe40000000004 */
[----:B------:R-:W-:Y:S01]  /*2df0*/  F2FP.F16.F32.PACK_AB R48, R19, R48 ;  /* 0x000000301330723e */ /* 0x000fe200000000ff */
[----:B------:R0:W-:Y:S01]  /*2e00*/  STG.E.U16 desc[UR8][R16.64+0x2], R0 ;  /* 0x0000020010007986 */ /* 0x0001e2000c101508 */
[----:B------:R-:W-:-:S02]  /*2e10*/  F2FP.F16.F32.PACK_AB R44, R21, R44 ;  /* 0x0000002c152c723e */ /* 0x000fc400000000ff */
[----:B------:R-:W-:Y:S01]  /*2e20*/  F2FP.F16.F32.PACK_AB R40, R23, R40 ;  /* 0x000000281728723e */ /* 0x000fe200000000ff */
[----:B------:R1:W-:Y:S01]  /*2e30*/  STG.E.U16 desc[UR8][R16.64+0x6], R3 ;  /* 0x0000060310007986 */ /* 0x0003e2000c101508 */
[----:B------:R-:W-:Y:S02]  /*2e40*/  F2FP.F16.F32.PACK_AB R36, R25, R36 ;  /* 0x000000241924723e */ /* 0x000fe400000000ff */
[----:B------:R-:W-:Y:S01]  /*2e50*/  F2FP.F16.F32.PACK_AB R2, R49, R2 ;  /* 0x000000023102723e */ /* 0x000fe200000000ff */
[----:B------:R2:W-:Y:S01]  /*2e60*/  STG.E.U16 desc[UR8][R16.64+0xa002], R4 ;  /* 0x00a0020410007986 */ /* 0x0005e2000c101508 */
[----:B------:R-:W-:Y:S02]  /*2e70*/  PRMT R5, R44, 0x7632, R5 ;  /* 0x000076322c057816 */ /* 0x000fe40000000005 */
[----:B------:R-:W-:Y:S01]  /*2e80*/  PRMT R18, R2, 0x7632, R18 ;  /* 0x0000763202127816 */ /* 0x000fe20000000012 */
[----:B------:R3:W-:Y:S01]  /*2e90*/  STG.E.U16 desc[UR8][R16.64+0x4], R82 ;  /* 0x0000045210007986 */ /* 0x0007e2000c101508 */
[----:B0-----:R-:W-:-:S02]  /*2ea0*/  PRMT R0, R48, 0x7632, R0 ;  /* 0x0000763230007816 */ /* 0x001fc40000000000 */
[----:B-1----:R-:W-:Y:S01]  /*2eb0*/  PRMT R3, R40, 0x7632, R3 ;  /* 0x0000763228037816 */ /* 0x002fe20000000003 */
[----:B------:R3:W-:Y:S01]  /*2ec0*/  STG.E.U16 desc[UR8][R16.64+0xa000], R52 ;  /* 0x00a0003410007986 */ /* 0x0007e2000c101508 */
[----:B--2---:R-:W-:-:S03]  /*2ed0*/  PRMT R4, R36, 0x7632, R4 ;  /* 0x0000763224047816 */ /* 0x004fc60000000004 */
        /* <DEDUP_REMOVED lines=11> */
.L_x_306:
[----:B------:R-:W-:Y:S05]  /*2f90*/  BSYNC B0 ;  /* 0x0000000000007941 */ /* 0x000fea0003800000 */
.L_x_302:
[----:B0--3--:R-:W0:Y:S01]  /*2fa0*/  S2R R3, SR_CTAID.Y ;  /* 0x0000000000037919 */ /* 0x009e220000002600 */
        /* <DEDUP_REMOVED lines=30> */
.L_x_321:
        /* <DEDUP_REMOVED lines=15> */
.L_x_317:
[----:B------:R-:W-:Y:S05]  /*3280*/  BSYNC B0 ;  /* 0x0000000000007941 */ /* 0x000fea0003800000 */
.L_x_316:
        /* <DEDUP_REMOVED lines=15> */
.L_x_320:
        /* <DEDUP_REMOVED lines=34> */
.L_x_341:
[----:B------:R-:W-:Y:S01]  /*35a0*/  ISETP.NE.AND P1, PT, R11, RZ, PT ;  /* 0x000000ff0b00720c */ /* 0x000fe20003f25270 */
[----:B--2---:R-:W-:Y:S01]  /*35b0*/  FADD.FTZ R3, R2, R22 ;  /* 0x0000001602037221 */ /* 0x004fe20000010000 */
[----:B------:R-:W-:Y:S02]  /*35c0*/  IADD3 R12, R12, 0x14, RZ ;  /* 0x000000140c0c7810 */ /* 0x000fe40007ffe0ff */
[----:B------:R-:W-:-:S09]  /*35d0*/  IADD3 R13, R13, 0x14, RZ ;  /* 0x000000140d0d7810 */ /* 0x000fd20007ffe0ff */
[----:B------:R-:W-:Y:S02]  /*35e0*/  @!P1 F2FP.F16.F32.PACK_AB R2, RZ, R16 ;  /* 0x00000010ff02923e */ /* 0x000fe400000000ff */
[----:B------:R-:W-:Y:S02]  /*35f0*/  @!P1 F2FP.F16.F32.PACK_AB R3, RZ, R3 ;  /* 0x00000003ff03923e */ /* 0x000fe400000000ff */
        /* <DEDUP_REMOVED lines=14> */
.L_x_318:
[----:B------:R-:W-:Y:S01]  /*36e0*/  IADD3 R7, R7, 0xe0, RZ ;  /* 0x000000e007077810 */ /* 0x000fe20007ffe0ff */
[----:B------:R-:W-:Y:S05]  /*36f0*/  WARPSYNC.ALL ;  /* 0x0000000000007948 */ /* 0x000fea0003800000 */
[----:B------:R-:W-:Y:S01]  /*3700*/  BAR.SYNC.DEFER_BLOCKING 0x0 ;  /* 0x0000000000007b1d */ /* 0x000fe20000010000 */
[----:B------:R-:W-:-:S13]  /*3710*/  ISETP.GE.AND P1, PT, R7, R0, PT ;  /* 0x000000000700720c */ /* 0x000fda0003f26270 */
[----:B------:R-:W-:Y:S05]  /*3720*/  @!P1 BRA `(.L_x_321) ;  /* 0xfffffff800989947 */ /* 0x000fea000383ffff */
[----:B------:R-:W-:Y:S05]  /*3730*/  EXIT ;  /* 0x000000000000794d */ /* 0x000fea0003800000 */
.L_x_311:
        /* <DEDUP_REMOVED lines=8> */
.L_x_323:
[----:B------:R-:W-:Y:S05]  /*37c0*/  BSYNC B2 ;  /* 0x0000000000027941 */ /* 0x000fea0003800000 */
.L_x_322:
        /* <DEDUP_REMOVED lines=8> */
.L_x_324:
[----:B------:R-:W-:Y:S01]  /*3850*/  FADD.FTZ R23, R23, R16 ;  /* 0x0000001017177221 */ /* 0x000fe20000010000 */
[----:B------:R-:W-:-:S04]  /*3860*/  HFMA2.MMA R20, -RZ, RZ, 0, 2.384185791015625e-07 ;  /* 0x00000004ff147435 */ /* 0x000fc800000001ff */
[----:B------:R-:W-:Y:S02]  /*3870*/  MOV R21, R23 ;  /* 0x0000001700157202 */ /* 0x000fe40000000f00 */
[----:B------:R-:W-:-:S07]  /*3880*/  MOV R24, R22 ;  /* 0x0000001600187202 */ /* 0x000fce0000000f00 */
[----:B------:R-:W-:Y:S05]  /*3890*/  WARPSYNC.COLLECTIVE R18, `(.L_x_325) ;  /* 0x0000000012087348 */ /* 0x000fea0003c00000 */
[----:B------:R0:W1:Y:S02]  /*38a0*/  SHFL.BFLY P1, R22, R21, R20, R19 ;  /* 0x0c00001415167389 */ /* 0x0000640000020013 */
[----:B01----:R-:W-:Y:S01]  /*38b0*/  ENDCOLLECTIVE ;  /* 0x000000000000791b */ /* 0x003fe20003800000 */
.L_x_325:
[----:B------:R-:W-:-:S05]  /*38c0*/  FADD.FTZ R24, R24, R17 ;  /* 0x0000001118187221 */ /* 0x000fca0000010000 */
[----:B------:R-:W-:Y:S02]  /*38d0*/  MOV R21, R24 ;  /* 0x0000001800157202 */ /* 0x000fe40000000f00 */
[----:B------:R-:W-:-:S07]  /*38e0*/  MOV R26, R22 ;  /* 0x00000016001a7202 */ /* 0x000fce0000000f00 */
[----:B------:R-:W-:Y:S05]  /*38f0*/  WARPSYNC.COLLECTIVE R18, `(.L_x_326) ;  /* 0x0000000012087348 */ /* 0x000fea0003c00000 */
[----:B------:R0:W1:Y:S02]  /*3900*/  SHFL.BFLY P1, R22, R21, R20, R19 ;  /* 0x0c00001415167389 */ /* 0x0000640000020013 */
[----:B01----:R-:W-:Y:S01]  /*3910*/  ENDCOLLECTIVE ;  /* 0x000000000000791b */ /* 0x003fe20003800000 */
.L_x_326:
[----:B------:R-:W-:Y:S01]  /*3920*/  FADD.FTZ R26, R23, R26 ;  /* 0x0000001a171a7221 */ /* 0x000fe20000010000 */
[----:B------:R-:W-:-:S04]  /*3930*/  HFMA2.MMA R20, -RZ, RZ, 0, 1.1920928955078125e-07 ;  /* 0x00000002ff147435 */ /* 0x000fc800000001ff */
[----:B------:R-:W-:Y:S02]  /*3940*/  MOV R21, R26 ;  /* 0x0000001a00157202 */ /* 0x000fe40000000f00 */
[----:B------:R-:W-:-:S07]  /*3950*/  MOV R25, R22 ;  /* 0x0000001600197202 */ /* 0x000fce0000000f00 */
[----:B------:R-:W-:Y:S05]  /*3960*/  WARPSYNC.COLLECTIVE R18, `(.L_x_327) ;  /* 0x0000000012087348 */ /* 0x000fea0003c00000 */
[----:B------:R0:W1:Y:S02]  /*3970*/  SHFL.BFLY P1, R22, R21, R20, R19 ;  /* 0x0c00001415167389 */ /* 0x0000640000020013 */
[----:B01----:R-:W-:Y:S01]  /*3980*/  ENDCOLLECTIVE ;  /* 0x000000000000791b */ /* 0x003fe20003800000 */
.L_x_327:
[----:B------:R-:W-:-:S05]  /*3990*/  FADD.FTZ R25, R24, R25 ;  /* 0x0000001918197221 */ /* 0x000fca0000010000 */
[----:B------:R-:W-:Y:S02]  /*39a0*/  MOV R21, R25 ;  /* 0x0000001900157202 */ /* 0x000fe40000000f00 */
[----:B------:R-:W-:-:S07]  /*39b0*/  MOV R27, R22 ;  /* 0x00000016001b7202 */ /* 0x000fce0000000f00 */
[----:B------:R-:W-:Y:S05]  /*39c0*/  WARPSYNC.COLLECTIVE R18, `(.L_x_328) ;  /* 0x0000000012087348 */ /* 0x000fea0003c00000 */
[----:B------:R0:W1:Y:S02]  /*39d0*/  SHFL.BFLY P1, R22, R21, R20, R19 ;  /* 0x0c00001415167389 */ /* 0x0000640000020013 */
[----:B01----:R-:W-:Y:S01]  /*39e0*/  ENDCOLLECTIVE ;  /* 0x000000000000791b */ /* 0x003fe20003800000 */
.L_x_328:
[----:B------:R-:W-:Y:S01]  /*39f0*/  FADD.FTZ R27, R26, R27 ;  /* 0x0000001b1a1b7221 */ /* 0x000fe20000010000 */
[----:B------:R-:W-:-:S04]  /*3a00*/  HFMA2.MMA R20, -RZ, RZ, 0, 5.9604644775390625e-08 ;  /* 0x00000001ff147435 */ /* 0x000fc800000001ff */
[----:B------:R-:W-:Y:S02]  /*3a10*/  MOV R21, R27 ;  /* 0x0000001b00157202 */ /* 0x000fe40000000f00 */
[----:B------:R-:W-:-:S07]  /*3a20*/  MOV R28, R22 ;  /* 0x00000016001c7202 */ /* 0x000fce0000000f00 */
[----:B------:R-:W-:Y:S05]  /*3a30*/  WARPSYNC.COLLECTIVE R18, `(.L_x_329) ;  /* 0x0000000012087348 */ /* 0x000fea0003c00000 */
[----:B------:R0:W1:Y:S02]  /*3a40*/  SHFL.BFLY P1, R22, R21, R20, R19 ;  /* 0x0c00001415167389 */ /* 0x0000640000020013 */
[----:B01----:R-:W-:Y:S01]  /*3a50*/  ENDCOLLECTIVE ;  /* 0x000000000000791b */ /* 0x003fe20003800000 */
.L_x_329:
[----:B------:R-:W-:-:S05]  /*3a60*/  FADD.FTZ R28, R25, R28 ;  /* 0x0000001c191c7221 */ /* 0x000fca0000010000 */
[----:B------:R-:W-:Y:S02]  /*3a70*/  MOV R21, R28 ;  /* 0x0000001c00157202 */ /* 0x000fe40000000f00 */
[----:B------:R-:W-:-:S07]  /*3a80*/  MOV R16, R22 ;  /* 0x0000001600107202 */ /* 0x000fce0000000f00 */
[----:B------:R-:W-:Y:S05]  /*3a90*/  WARPSYNC.COLLECTIVE R18, `(.L_x_330) ;  /* 0x0000000012087348 */ /* 0x000fea0003c00000 */
[----:B------:R0:W1:Y:S02]  /*3aa0*/  SHFL.BFLY P1, R22, R21, R20, R19 ;  /* 0x0c00001415167389 */ /* 0x0000640000020013 */
[----:B01----:R-:W-:Y:S01]  /*3ab0*/  ENDCOLLECTIVE ;  /* 0x000000000000791b */ /* 0x003fe20003800000 */
.L_x_330:
[----:B------:R-:W-:Y:S01]  /*3ac0*/  FADD.FTZ R16, R27, R16 ;  /* 0x000000101b107221 */ /* 0x000fe20000010000 */
[----:B------:R-:W-:Y:S06]  /*3ad0*/  BRA `(.L_x_331) ;  /* 0xffffffec00407947 */ /* 0x000fec000383ffff */
.L_x_319:
        /* <DEDUP_REMOVED lines=8> */
.L_x_333:
[----:B------:R-:W-:Y:S05]  /*3b60*/  BSYNC B0 ;  /* 0x0000000000007941 */ /* 0x000fea0003800000 */
.L_x_332:
        /* <DEDUP_REMOVED lines=8> */
.L_x_334:
[----:B------:R-:W-:Y:S01]  /*3bf0*/  FADD.FTZ R5, R5, R2 ;  /* 0x0000000205057221 */ /* 0x000fe20000010000 */
[----:B------:R-:W-:-:S04]  /*3c00*/  HFMA2.MMA R20, -RZ, RZ, 0, 2.384185791015625e-07 ;  /* 0x00000004ff147435 */ /* 0x000fc800000001ff */
[----:B------:R-:W-:Y:S02]  /*3c10*/  MOV R21, R5 ;  /* 0x0000000500157202 */ /* 0x000fe40000000f00 */
[----:B------:R-:W-:-:S07]  /*3c20*/  MOV R4, R22 ;  /* 0x0000001600047202 */ /* 0x000fce0000000f00 */
[----:B------:R-:W-:Y:S05]  /*3c30*/  WARPSYNC.COLLECTIVE R18, `(.L_x_335) ;  /* 0x0000000012087348 */ /* 0x000fea0003c00000 */
[----:B------:R0:W1:Y:S02]  /*3c40*/  SHFL.BFLY P1, R22, R21, R20, R19 ;  /* 0x0c00001415167389 */ /* 0x0000640000020013 */
[----:B01----:R-:W-:Y:S01]  /*3c50*/  ENDCOLLECTIVE ;  /* 0x000000000000791b */ /* 0x003fe20003800000 */
.L_x_335:
[----:B------:R-:W-:-:S05]  /*3c60*/  FADD.FTZ R4, R4, R3 ;  /* 0x0000000304047221 */ /* 0x000fca0000010000 */
[----:B------:R-:W-:Y:S02]  /*3c70*/  MOV R21, R4 ;  /* 0x0000000400157202 */ /* 0x000fe40000000f00 */
[----:B------:R-:W-:-:S07]  /*3c80*/  MOV R14, R22 ;  /* 0x00000016000e7202 */ /* 0x000fce0000000f00 */
[----:B------:R-:W-:Y:S05]  /*3c90*/  WARPSYNC.COLLECTIVE R18, `(.L_x_336) ;  /* 0x0000000012087348 */ /* 0x000fea0003c00000 */
[----:B------:R0:W1:Y:S02]  /*3ca0*/  SHFL.BFLY P1, R22, R21, R20, R19 ;  /* 0x0c00001415167389 */ /* 0x0000640000020013 */
[----:B01----:R-:W-:Y:S01]  /*3cb0*/  ENDCOLLECTIVE ;  /* 0x000000000000791b */ /* 0x003fe20003800000 */
.L_x_336:
[----:B------:R-:W-:Y:S01]  /*3cc0*/  FADD.FTZ R14, R5, R14 ;  /* 0x0000000e050e7221 */ /* 0x000fe20000010000 */
[----:B------:R-:W-:-:S04]  /*3cd0*/  HFMA2.MMA R20, -RZ, RZ, 0, 1.1920928955078125e-07 ;  /* 0x00000002ff147435 */ /* 0x000fc800000001ff */
[----:B------:R-:W-:Y:S02]  /*3ce0*/  MOV R21, R14 ;  /* 0x0000000e00157202 */ /* 0x000fe40000000f00 */
[----:B------:R-:W-:-:S07]  /*3cf0*/  MOV R15, R22 ;  /* 0x00000016000f7202 */ /* 0x000fce0000000f00 */
[----:B------:R-:W-:Y:S05]  /*3d00*/  WARPSYNC.COLLECTIVE R18, `(.L_x_337) ;  /* 0x0000000012087348 */ /* 0x000fea0003c00000 */
[----:B------:R0:W1:Y:S02]  /*3d10*/  SHFL.BFLY P1, R22, R21, R20, R19 ;  /* 0x0c00001415167389 */ /* 0x0000640000020013 */
[----:B01----:R-:W-:Y:S01]  /*3d20*/  ENDCOLLECTIVE ;  /* 0x000000000000791b */ /* 0x003fe20003800000 */
.L_x_337:
[----:B------:R-:W-:-:S05]  /*3d30*/  FADD.FTZ R15, R4, R15 ;  /* 0x0000000f040f7221 */ /* 0x000fca0000010000 */
[----:B------:R-:W-:Y:S02]  /*3d40*/  MOV R21, R15 ;  /* 0x0000000f00157202 */ /* 0x000fe40000000f00 */
[----:B------:R-:W-:-:S07]  /*3d50*/  MOV R17, R22 ;  /* 0x0000001600117202 */ /* 0x000fce0000000f00 */
[----:B------:R-:W-:Y:S05]  /*3d60*/  WARPSYNC.COLLECTIVE R18, `(.L_x_338) ;  /* 0x0000000012087348 */ /* 0x000fea0003c00000 */
[----:B------:R0:W1:Y:S02]  /*3d70*/  SHFL.BFLY P1, R22, R21, R20, R19 ;  /* 0x0c00001415167389 */ /* 0x0000640000020013 */
[----:B01----:R-:W-:Y:S01]  /*3d80*/  ENDCOLLECTIVE ;  /* 0x000000000000791b */ /* 0x003fe20003800000 */
.L_x_338:
[----:B------:R-:W-:Y:S01]  /*3d90*/  FADD.FTZ R17, R14, R17 ;  /* 0x000000110e117221 */ /* 0x000fe20000010000 */
[----:B------:R-:W-:-:S04]  /*3da0*/  HFMA2.MMA R20, -RZ, RZ, 0, 5.9604644775390625e-08 ;  /* 0x00000001ff147435 */ /* 0x000fc800000001ff */
[----:B------:R-:W-:Y:S02]  /*3db0*/  MOV R21, R17 ;  /* 0x0000001100157202 */ /* 0x000fe40000000f00 */
[----:B------:R-:W-:-:S07]  /*3dc0*/  MOV R2, R22 ;  /* 0x0000001600027202 */ /* 0x000fce0000000f00 */
[----:B------:R-:W-:Y:S05]  /*3dd0*/  WARPSYNC.COLLECTIVE R18, `(.L_x_339) ;  /* 0x0000000012087348 */ /* 0x000fea0003c00000 */
[----:B------:R0:W1:Y:S02]  /*3de0*/  SHFL.BFLY P1, R22, R21, R20, R19 ;  /* 0x0c00001415167389 */ /* 0x0000640000020013 */
[----:B01----:R-:W-:Y:S01]  /*3df0*/  ENDCOLLECTIVE ;  /* 0x000000000000791b */ /* 0x003fe20003800000 */
.L_x_339:
[----:B------:R-:W-:-:S05]  /*3e00*/  FADD.FTZ R2, R15, R2 ;  /* 0x000000020f027221 */ /* 0x000fca0000010000 */
[----:B------:R-:W-:Y:S02]  /*3e10*/  MOV R21, R2 ;  /* 0x0000000200157202 */ /* 0x000fe40000000f00 */
[----:B------:R-:W-:-:S07]  /*3e20*/  MOV R16, R22 ;  /* 0x0000001600107202 */ /* 0x000fce0000000f00 */
[----:B------:R-:W-:Y:S05]  /*3e30*/  WARPSYNC.COLLECTIVE R18, `(.L_x_340) ;  /* 0x0000000012087348 */ /* 0x000fea0003c00000 */
[----:B------:R0:W1:Y:S02]  /*3e40*/  SHFL.BFLY P1, R22, R21, R20, R19 ;  /* 0x0c00001415167389 */ /* 0x0000640000020013 */
[----:B01----:R-:W-:Y:S01]  /*3e50*/  ENDCOLLECTIVE ;  /* 0x000000000000791b */ /* 0x003fe20003800000 */
.L_x_340:
[----:B------:R-:W-:Y:S01]  /*3e60*/  FADD.FTZ R16, R17, R16 ;  /* 0x0000001011107221 */ /* 0x000fe20000010000 */
[----:B------:R-:W-:Y:S06]  /*3e70*/  BRA `(.L_x_341) ;  /* 0xfffffff400c87947 */ /* 0x000fec000383ffff */
.L_x_342:
        /* <DEDUP_REMOVED lines=16> */
.L_x_450:


//--------------------- .text._ZN13group_norm_v218gn_bwd_cuda_kernelI6__halfLi320ELi1ELi16ELi80ELi64ELb1ELb1ELi64ELi80ELi80ELi4ELb1ELi144ELb0ELb0ELNS_15WgradSyncMethodE3ENS_16CompileConditionILi900EEEEEvPT_S6_S6_PKS5_S8_S8_S8_PKfflPfPj --------------------------
	.section	.text._ZN13group_norm_v218gn_bwd_cuda_kernelI6__halfLi320ELi1ELi16ELi80ELi64ELb1ELb1ELi64ELi80ELi80ELi4ELb1ELi144ELb0ELb0ELNS_15WgradSyncMethodE3ENS_16CompileConditionILi900EEEEEvPT_S6_S6_PKS5_S8_S8_S8_PKfflPfPj,"ax",@progbits
	.align	128
        .global         _ZN13group_norm_v218gn_bwd_cuda_kernelI6__halfLi320ELi1ELi16ELi80ELi64ELb1ELb1ELi64ELi80ELi80ELi4ELb1ELi144ELb0ELb0ELNS_15WgradSyncMethodE3ENS_16CompileConditionILi900EEEEEvPT_S6_S6_PKS5_S8_S8_S8_PKfflPfPj
        .type           _ZN13group_norm_v218gn_bwd_cuda_kernelI6__halfLi320ELi1ELi16ELi80ELi64ELb1ELb1ELi64ELi80ELi80ELi4ELb1ELi144ELb0ELb0ELNS_15WgradSyncMethodE3ENS_16CompileConditionILi900EEEEEvPT_S6_S6_PKS5_S8_S8_S8_PKfflPfPj,@function
        .size           _ZN13group_norm_v218gn_bwd_cuda_kernelI6__halfLi320ELi1ELi16ELi80ELi64ELb1ELb1ELi64ELi80ELi80ELi4ELb1ELi144ELb0ELb0ELNS_15WgradSyncMethodE3ENS_16CompileConditionILi900EEEEEvPT_S6_S6_PKS5_S8_S8_S8_PKfflPfPj,(.L_x_451 - _ZN13group_norm_v218gn_bwd_cuda_kernelI6__halfLi320ELi1ELi16ELi80ELi64ELb1ELb1ELi64ELi80ELi80ELi4ELb1ELi144ELb0ELb0ELNS_15WgradSyncMethodE3ENS_16CompileConditionILi900EEEEEvPT_S6_S6_PKS5_S8_S8_S8_PKfflPfPj)
        .other          _ZN13group_norm_v218gn_bwd_cuda_kernelI6__halfLi320ELi1ELi16ELi80ELi64ELb1ELb1ELi64ELi80ELi80ELi4ELb1ELi144ELb0ELb0ELNS_15WgradSyncMethodE3ENS_16CompileConditionILi900EEEEEvPT_S6_S6_PKS5_S8_S8_S8_PKfflPfPj,@"STO_CUDA_ENTRY STV_DEFAULT"
_ZN13group_norm_v218gn_bwd_cuda_kernelI6__halfLi320ELi1ELi16ELi80ELi64ELb1ELb1ELi64ELi80ELi80ELi4ELb1ELi144ELb0ELb0ELNS_15WgradSyncMethodE3ENS_16CompileConditionILi900EEEEEvPT_S6_S6_PKS5_S8_S8_S8_PKfflPfPj:
.text._ZN13group_norm_v218gn_bwd_cuda_kernelI6__halfLi320ELi1ELi16ELi80ELi64ELb1ELb1ELi64ELi80ELi80ELi4ELb1ELi144ELb0ELb0ELNS_15WgradSyncMethodE3ENS_16CompileConditionILi900EEEEEvPT_S6_S6_PKS5_S8_S8_S8_PKfflPfPj:
        /* <DEDUP_REMOVED lines=30> */
.L_x_346:
[----:B------:R-:W2:Y:S04]  /*01e0*/  LD.E.STRONG.GPU R0, desc[UR8][R2.64] ;  /* 0x0000000802007980 */ /* 0x000ea8000c10f900 */
[----:B--2---:R-:W-:Y:S01]  /*01f0*/  CCTL.IVALL ;  /* 0x00000000ff00798f */ /* 0x004fe20002000000 */
[----:B------:R-:W-:Y:S05]  /*0200*/  YIELD ;  /* 0x0000000000007946 */ /* 0x000fea0003800000 */
[----:B-----5:R-:W-:-:S04]  /*0210*/  LOP3.LUT R0, R0, R5, RZ, 0x3c, !PT ;  /* 0x0000000500007212 */ /* 0x020fc800078e3cff */
[----:B------:R-:W-:-:S13]  /*0220*/  ISETP.GT.AND P0, PT, R0, -0x1, PT ;  /* 0xffffffff0000780c */ /* 0x000fda0003f04270 */
[----:B------:R-:W-:Y:S05]  /*0230*/  @P0 BRA `(.L_x_346) ;  /* 0xfffffffc00e80947 */ /* 0x000fea000383ffff */
.L_x_345:
[----:B------:R-:W-:Y:S05]  /*0240*/  WARPSYNC.ALL ;  /* 0x0000000000007948 */ /* 0x000fea0003800000 */
[----:B------:R-:W-:Y:S06]  /*0250*/  BAR.SYNC.DEFER_BLOCKING 0x0 ;  /* 0x0000000000007b1d */ /* 0x000fec0000010000 */
[----:B------:R-:W-:Y:S05]  /*0260*/  BRA `(.L_x_347) ;  /* 0x0000002c00487947 */ /* 0x000fea0003800000 */
.L_x_344:
        /* <DEDUP_REMOVED lines=111> */
.L_x_356:
        /* <DEDUP_REMOVED lines=460> */
.L_x_349:
[----:B------:R-:W-:Y:S05]  /*2620*/  BSYNC B1 ;  /* 0x0000000000017941 */ /* 0x000fea0003800000 */
.L_x_348:
        /* <DEDUP_REMOVED lines=27> */
.L_x_372:
        /* <DEDUP_REMOVED lines=8> */
.L_x_351:
[----:B------:R-:W-:Y:S05]  /*2860*/  BSYNC B1 ;  /* 0x0000000000017941 */ /* 0x000fea0003800000 */
.L_x_350:
        /* <DEDUP_REMOVED lines=13> */
.L_x_355:
[----:B------:R-:W2:Y:S04]  /*2940*/  LD.E.STRONG.GPU R17, desc[UR8][R12.64] ;  /* 0x000000080c117980 */ /* 0x000ea8000c10f900 */
[----:B--2---:R-:W-:Y:S01]  /*2950*/  CCTL.IVALL ;  /* 0x00000000ff00798f */ /* 0x004fe20002000000 */
[----:B------:R-:W-:Y:S05]  /*2960*/  YIELD ;  /* 0x0000000000007946 */ /* 0x000fea0003800000 */
[----:B-----5:R-:W-:-:S04]  /*2970*/  LOP3.LUT R17, R17, R16, RZ, 0x3c, !PT ;  /* 0x0000001011117212 */ /* 0x020fc800078e3cff */
[----:B------:R-:W-:-:S13]  /*2980*/  ISETP.GT.AND P1, PT, R17, -0x1, PT ;  /* 0xffffffff1100780c */ /* 0x000fda0003f24270 */
[----:B------:R-:W-:Y:S05]  /*2990*/  @P1 BRA `(.L_x_355) ;  /* 0xfffffffc00e81947 */ /* 0x000fea000383ffff */
.L_x_354:
[----:B------:R-:W-:Y:S05]  /*29a0*/  WARPSYNC.ALL ;  /* 0x0000000000007948 */ /* 0x000fea0003800000 */
[----:B------:R-:W-:Y:S06]  /*29b0*/  BAR.SYNC.DEFER_BLOCKING 0x0 ;  /* 0x0000000000007b1d */ /* 0x000fec0000010000 */
.L_x_353:
        /* <DEDUP_REMOVED lines=93> */
.L_x_347:
[----:B------:R-:W-:Y:S05]  /*2f90*/  BSYNC B0 ;  /* 0x0000000000007941 */ /* 0x000fea0003800000 */
.L_x_343:
        /* <DEDUP_REMOVED lines=31> */
.L_x_362:
        /* <DEDUP_REMOVED lines=15> */
.L_x_358:
[----:B------:R-:W-:Y:S05]  /*3280*/  BSYNC B0 ;  /* 0x0000000000007941 */ /* 0x000fea0003800000 */
.L_x_357:
        /* <DEDUP_REMOVED lines=15> */
.L_x_361:
        /* <DEDUP_REMOVED lines=34> */
.L_x_382:
        /* <DEDUP_REMOVED lines=20> */
.L_x_359:
[----:B------:R-:W-:Y:S01]  /*36e0*/  IADD3 R7, R7, 0x120, RZ ;  /* 0x0000012007077810 */ /* 0x000fe20007ffe0ff */
[----:B------:R-:W-:Y:S05]  /*36f0*/  WARPSYNC.ALL ;  /* 0x0000000000007948 */ /* 0x000fea0003800000 */
[----:B------:R-:W-:Y:S01]  /*3700*/  BAR.SYNC.DEFER_BLOCKING 0x0 ;  /* 0x0000000000007b1d */ /* 0x000fe20000010000 */
[----:B------:R-:W-:-:S13]  /*3710*/  ISETP.GE.AND P1, PT, R7, R0, PT ;  /* 0x000000000700720c */ /* 0x000fda0003f26270 */
[----:B------:R-:W-:Y:S05]  /*3720*/  @!P1 BRA `(.L_x_362) ;  /* 0xfffffff800989947 */ /* 0x000fea000383ffff */
[----:B------:R-:W-:Y:S05]  /*3730*/  EXIT ;  /* 0x000000000000794d */ /* 0x000fea0003800000 */
.L_x_352:
        /* <DEDUP_REMOVED lines=8> */
.L_x_364:
[----:B------:R-:W-:Y:S05]  /*37c0*/  BSYNC B2 ;  /* 0x0000000000027941 */ /* 0x000fea0003800000 */
.L_x_363:
        /* <DEDUP_REMOVED lines=8> */
.L_x_365:
[----:B------:R-:W-:Y:S01]  /*3850*/  FADD.FTZ R23, R23, R16 ;  /* 0x0000001017177221 */ /* 0x000fe20000010000 */
[----:B------:R-:W-:-:S04]  /*3860*/  HFMA2.MMA R20, -RZ, RZ, 0, 2.384185791015625e-07 ;  /* 0x00000004ff147435 */ /* 0x000fc800000001ff */
[----:B------:R-:W-:Y:S02]  /*3870*/  MOV R21, R23 ;  /* 0x0000001700157202 */ /* 0x000fe40000000f00 */
[----:B------:R-:W-:-:S07]  /*3880*/  MOV R24, R22 ;  /* 0x0000001600187202 */ /* 0x000fce0000000f00 */
[----:B------:R-:W-:Y:S05]  /*3890*/  WARPSYNC.COLLECTIVE R18, `(.L_x_366) ;  /* 0x0000000012087348 */ /* 0x000fea0003c00000 */
[----:B------:R0:W1:Y:S02]  /*38a0*/  SHFL.BFLY P1, R22, R21, R20, R19 ;  /* 0x0c00001415167389 */ /* 0x0000640000020013 */
[----:B01----:R-:W-:Y:S01]  /*38b0*/  ENDCOLLECTIVE ;  /* 0x000000000000791b */ /* 0x003fe20003800000 */
.L_x_366:
[----:B------:R-:W-:-:S05]  /*38c0*/  FADD.FTZ R24, R24, R17 ;  /* 0x0000001118187221 */ /* 0x000fca0000010000 */
[----:B------:R-:W-:Y:S02]  /*38d0*/  MOV R21, R24 ;  /* 0x0000001800157202 */ /* 0x000fe40000000f00 */
[----:B------:R-:W-:-:S07]  /*38e0*/  MOV R26, R22 ;  /* 0x00000016001a7202 */ /* 0x000fce0000000f00 */
[----:B------:R-:W-:Y:S05]  /*38f0*/  WARPSYNC.COLLECTIVE R18, `(.L_x_367) ;  /* 0x0000000012087348 */ /* 0x000fea0003c00000 */
[----:B------:R0:W1:Y:S02]  /*3900*/  SHFL.BFLY P1, R22, R21, R20, R19 ;  /* 0x0c00001415167389 */ /* 0x0000640000020013 */
[----:B01----:R-:W-:Y:S01]  /*3910*/  ENDCOLLECTIVE ;  /* 0x000000000000791b */ /* 0x003fe20003800000 */
.L_x_367:
[----:B------:R-:W-:Y:S01]  /*3920*/  FADD.FTZ R26, R23, R26 ;  /* 0x0000001a171a7221 */ /* 0x000fe20000010000 */
[----:B------:R-:W-:-:S04]  /*3930*/  HFMA2.MMA R20, -RZ, RZ, 0, 1.1920928955078125e-07 ;  /* 0x00000002ff147435 */ /* 0x000fc800000001ff */
[----:B------:R-:W-:Y:S02]  /*3940*/  MOV R21, R26 ;  /* 0x0000001a00157202 */ /* 0x000fe40000000f00 */
[----:B------:R-:W-:-:S07]  /*3950*/  MOV R25, R22 ;  /* 0x0000001600197202 */ /* 0x000fce0000000f00 */
[----:B------:R-:W-:Y:S05]  /*3960*/  WARPSYNC.COLLECTIVE R18, `(.L_x_368) ;  /* 0x0000000012087348 */ /* 0x000fea0003c00000 */
[----:B------:R0:W1:Y:S02]  /*3970*/  SHFL.BFLY P1, R22, R21, R20, R19 ;  /* 0x0c00001415167389 */ /* 0x0000640000020013 */
[----:B01----:R-:W-:Y:S01]  /*3980*/  ENDCOLLECTIVE ;  /* 0x000000000000791b */ /* 0x003fe20003800000 */
.L_x_368:
[----:B------:R-:W-:-:S05]  /*3990*/  FADD.FTZ R25, R24, R25 ;  /* 0x0000001918197221 */ /* 0x000fca0000010000 */
[----:B------:R-:W-:Y:S02]  /*39a0*/  MOV R21, R25 ;  /* 0x0000001900157202 */ /* 0x000fe40000000f00 */
[----:B------:R-:W-:-:S07]  /*39b0*/  MOV R27, R22 ;  /* 0x00000016001b7202 */ /* 0x000fce0000000f00 */
[----:B------:R-:W-:Y:S05]  /*39c0*/  WARPSYNC.COLLECTIVE R18, `(.L_x_369) ;  /* 0x0000000012087348 */ /* 0x000fea0003c00000 */
[----:B------:R0:W1:Y:S02]  /*39d0*/  SHFL.BFLY P1, R22, R21, R20, R19 ;  /* 0x0c00001415167389 */ /* 0x0000640000020013 */
[----:B01----:R-:W-:Y:S01]  /*39e0*/  ENDCOLLECTIVE ;  /* 0x000000000000791b */ /* 0x003fe20003800000 */
.L_x_369:
[----:B------:R-:W-:Y:S01]  /*39f0*/  FADD.FTZ R27, R26, R27 ;  /* 0x0000001b1a1b7221 */ /* 0x000fe20000010000 */
[----:B------:R-:W-:-:S04]  /*3a00*/  HFMA2.MMA R20, -RZ, RZ, 0, 5.9604644775390625e-08 ;  /* 0x00000001ff147435 */ /* 0x000fc800000001ff */
[----:B------:R-:W-:Y:S02]  /*3a10*/  MOV R21, R27 ;  /* 0x0000001b00157202 */ /* 0x000fe40000000f00 */
[----:B------:R-:W-:-:S07]  /*3a20*/  MOV R28, R22 ;  /* 0x00000016001c7202 */ /* 0x000fce0000000f00 */
[----:B------:R-:W-:Y:S05]  /*3a30*/  WARPSYNC.COLLECTIVE R18, `(.L_x_370) ;  /* 0x0000000012087348 */ /* 0x000fea0003c00000 */
[----:B------:R0:W1:Y:S02]  /*3a40*/  SHFL.BFLY P1, R22, R21, R20, R19 ;  /* 0x0c00001415167389 */ /* 0x0000640000020013 */
[----:B01----:R-:W-:Y:S01]  /*3a50*/  ENDCOLLECTIVE ;  /* 0x000000000000791b */ /* 0x003fe20003800000 */
.L_x_370:
[----:B------:R-:W-:-:S05]  /*3a60*/  FADD.FTZ R28, R25, R28 ;  /* 0x0000001c191c7221 */ /* 0x000fca0000010000 */
[----:B------:R-:W-:Y:S02]  /*3a70*/  MOV R21, R28 ;  /* 0x0000001c00157202 */ /* 0x000fe40000000f00 */
[----:B------:R-:W-:-:S07]  /*3a80*/  MOV R16, R22 ;  /* 0x0000001600107202 */ /* 0x000fce0000000f00 */
[----:B------:R-:W-:Y:S05]  /*3a90*/  WARPSYNC.COLLECTIVE R18, `(.L_x_371) ;  /* 0x0000000012087348 */ /* 0x000fea0003c00000 */
[----:B------:R0:W1:Y:S02]  /*3aa0*/  SHFL.BFLY P1, R22, R21, R20, R19 ;  /* 0x0c00001415167389 */ /* 0x0000640000020013 */
[----:B01----:R-:W-:Y:S01]  /*3ab0*/  ENDCOLLECTIVE ;  /* 0x000000000000791b */ /* 0x003fe20003800000 */
.L_x_371:
[----:B------:R-:W-:Y:S01]  /*3ac0*/  FADD.FTZ R16, R27, R16 ;  /* 0x000000101b107221 */ /* 0x000fe20000010000 */
[----:B------:R-:W-:Y:S06]  /*3ad0*/  BRA `(.L_x_372) ;  /* 0xffffffec00407947 */ /* 0x000fec000383ffff */
.L_x_360:
        /* <DEDUP_REMOVED lines=8> */
.L_x_374:
[----:B------:R-:W-:Y:S05]  /*3b60*/  BSYNC B0 ;  /* 0x0000000000007941 */ /* 0x000fea0003800000 */
.L_x_373:
        /* <DEDUP_REMOVED lines=8> */
.L_x_375:
[----:B------:R-:W-:Y:S01]  /*3bf0*/  FADD.FTZ R5, R5, R2 ;  /* 0x0000000205057221 */ /* 0x000fe20000010000 */
[----:B------:R-:W-:-:S04]  /*3c00*/  HFMA2.MMA R20, -RZ, RZ, 0, 2.384185791015625e-07 ;  /* 0x00000004ff147435 */ /* 0x000fc800000001ff */
[----:B------:R-:W-:Y:S02]  /*3c10*/  MOV R21, R5 ;  /* 0x0000000500157202 */ /* 0x000fe40000000f00 */
[----:B------:R-:W-:-:S07]  /*3c20*/  MOV R4, R22 ;  /* 0x0000001600047202 */ /* 0x000fce0000000f00 */
[----:B------:R-:W-:Y:S05]  /*3c30*/  WARPSYNC.COLLECTIVE R18, `(.L_x_376) ;  /* 0x0000000012087348 */ /* 0x000fea0003c00000 */
[----:B------:R0:W1:Y:S02]  /*3c40*/  SHFL.BFLY P1, R22, R21, R20, R19 ;  /* 0x0c00001415167389 */ /* 0x0000640000020013 */
[----:B01----:R-:W-:Y:S01]  /*3c50*/  ENDCOLLECTIVE ;  /* 0x000000000000791b */ /* 0x003fe20003800000 */
.L_x_376:
[----:B------:R-:W-:-:S05]  /*3c60*/  FADD.FTZ R4, R4, R3 ;  /* 0x0000000304047221 */ /* 0x000fca0000010000 */
[----:B------:R-:W-:Y:S02]  /*3c70*/  MOV R21, R4 ;  /* 0x0000000400157202 */ /* 0x000fe40000000f00 */
[----:B------:R-:W-:-:S07]  /*3c80*/  MOV R14, R22 ;  /* 0x00000016000e7202 */ /* 0x000fce0000000f00 */
[----:B------:R-:W-:Y:S05]  /*3c90*/  WARPSYNC.COLLECTIVE R18, `(.L_x_377) ;  /* 0x0000000012087348 */ /* 0x000fea0003c00000 */
[----:B------:R0:W1:Y:S02]  /*3ca0*/  SHFL.BFLY P1, R22, R21, R20, R19 ;  /* 0x0c00001415167389 */ /* 0x0000640000020013 */
[----:B01----:R-:W-:Y:S01]  /*3cb0*/  ENDCOLLECTIVE ;  /* 0x000000000000791b */ /* 0x003fe20003800000 */
.L_x_377:
[----:B------:R-:W-:Y:S01]  /*3cc0*/  FADD.FTZ R14, R5, R14 ;  /* 0x0000000e050e7221 */ /* 0x000fe20000010000 */
[----:B------:R-:W-:-:S04]  /*3cd0*/  HFMA2.MMA R20, -RZ, RZ, 0, 1.1920928955078125e-07 ;  /* 0x00000002ff147435 */ /* 0x000fc800000001ff */
[----:B------:R-:W-:Y:S02]  /*3ce0*/  MOV R21, R14 ;  /* 0x0000000e00157202 */ /* 0x000fe40000000f00 */
[----:B------:R-:W-:-:S07]  /*3cf0*/  MOV R15, R22 ;  /* 0x00000016000f7202 */ /* 0x000fce0000000f00 */
[----:B------:R-:W-:Y:S05]  /*3d00*/  WARPSYNC.COLLECTIVE R18, `(.L_x_378) ;  /* 0x0000000012087348 */ /* 0x000fea0003c00000 */
[----:B------:R0:W1:Y:S02]  /*3d10*/  SHFL.BFLY P1, R22, R21, R20, R19 ;  /* 0x0c00001415167389 */ /* 0x0000640000020013 */
[----:B01----:R-:W-:Y:S01]  /*3d20*/  ENDCOLLECTIVE ;  /* 0x000000000000791b */ /* 0x003fe20003800000 */
.L_x_378:
[----:B------:R-:W-:-:S05]  /*3d30*/  FADD.FTZ R15, R4, R15 ;  /* 0x0000000f040f7221 */ /* 0x000fca0000010000 */
[----:B------:R-:W-:Y:S02]  /*3d40*/  MOV R21, R15 ;  /* 0x0000000f00157202 */ /* 0x000fe40000000f00 */
[----:B------:R-:W-:-:S07]  /*3d50*/  MOV R17, R22 ;  /* 0x0000001600117202 */ /* 0x000fce0000000f00 */
[----:B------:R-:W-:Y:S05]  /*3d60*/  WARPSYNC.COLLECTIVE R18, `(.L_x_379) ;  /* 0x0000000012087348 */ /* 0x000fea0003c00000 */
[----:B------:R0:W1:Y:S02]  /*3d70*/  SHFL.BFLY P1, R22, R21, R20, R19 ;  /* 0x0c00001415167389 */ /* 0x0000640000020013 */
[----:B01----:R-:W-:Y:S01]  /*3d80*/  ENDCOLLECTIVE ;  /* 0x000000000000791b */ /* 0x003fe20003800000 */
.L_x_379:
[----:B------:R-:W-:Y:S01]  /*3d90*/  FADD.FTZ R17, R14, R17 ;  /* 0x000000110e117221 */ /* 0x000fe20000010000 */
[----:B------:R-:W-:-:S04]  /*3da0*/  HFMA2.MMA R20, -RZ, RZ, 0, 5.9604644775390625e-08 ;  /* 0x00000001ff147435 */ /* 0x000fc800000001ff */
[----:B------:R-:W-:Y:S02]  /*3db0*/  MOV R21, R17 ;  /* 0x0000001100157202 */ /* 0x000fe40000000f00 */
[----:B------:R-:W-:-:S07]  /*3dc0*/  MOV R2, R22 ;  /* 0x0000001600027202 */ /* 0x000fce0000000f00 */
[----:B------:R-:W-:Y:S05]  /*3dd0*/  WARPSYNC.COLLECTIVE R18, `(.L_x_380) ;  /* 0x0000000012087348 */ /* 0x000fea0003c00000 */
[----:B------:R0:W1:Y:S02]  /*3de0*/  SHFL.BFLY P1, R22, R21, R20, R19 ;  /* 0x0c00001415167389 */ /* 0x0000640000020013 */
[----:B01----:R-:W-:Y:S01]  /*3df0*/  ENDCOLLECTIVE ;  /* 0x000000000000791b */ /* 0x003fe20003800000 */
.L_x_380:
[----:B------:R-:W-:-:S05]  /*3e00*/  FADD.FTZ R2, R15, R2 ;  /* 0x000000020f027221 */ /* 0x000fca0000010000 */
[----:B------:R-:W-:Y:S02]  /*3e10*/  MOV R21, R2 ;  /* 0x0000000200157202 */ /* 0x000fe40000000f00 */
[----:B------:R-:W-:-:S07]  /*3e20*/  MOV R16, R22 ;  /* 0x0000001600107202 */ /* 0x000fce0000000f00 */
[----:B------:R-:W-:Y:S05]  /*3e30*/  WARPSYNC.COLLECTIVE R18, `(.L_x_381) ;  /* 0x0000000012087348 */ /* 0x000fea0003c00000 */
[----:B------:R0:W1:Y:S02]  /*3e40*/  SHFL.BFLY P1, R22, R21, R20, R19 ;  /* 0x0c00001415167389 */ /* 0x0000640000020013 */
[----:B01----:R-:W-:Y:S01]  /*3e50*/  ENDCOLLECTIVE ;  /* 0x000000000000791b */ /* 0x003fe20003800000 */
.L_x_381:
[----:B------:R-:W-:Y:S01]  /*3e60*/  FADD.FTZ R16, R17, R16 ;  /* 0x0000001011107221 */ /* 0x000fe20000010000 */
[----:B------:R-:W-:Y:S06]  /*3e70*/  BRA `(.L_x_382) ;  /* 0xfffffff400c87947 */ /* 0x000fec000383ffff */
.L_x_383:
        /* <DEDUP_REMOVED lines=16> */
.L_x_451:


//--------------------- .text._ZN13group_norm_v214gn_cuda_kernelI6__halfLi320ELi1ELi32ELi40ELi64ELb0ELi64ELi40ELi40ELi4ELb0ELi116ELb0ELb0ENS_16CompileConditionILi900EEEEEvPT_PKS4_S7_S7_flPfS8_Pj --------------------------
	.section	.text._ZN13group_norm_v214gn_cuda_kernelI6__halfLi320ELi1ELi32ELi40ELi64ELb0ELi64ELi40ELi40ELi4ELb0ELi116ELb0ELb0ENS_16CompileConditionILi900EEEEEvPT_PKS4_S7_S7_flPfS8_Pj,"ax",@progbits
	.align	128
        .global         _ZN13group_norm_v214gn_cuda_kernelI6__halfLi320ELi1ELi32ELi40ELi64ELb0ELi64ELi40ELi40ELi4ELb0ELi116ELb0ELb0ENS_16CompileConditionILi900EEEEEvPT_PKS4_S7_S7_flPfS8_Pj
        .type           _ZN13group_norm_v214gn_cuda_kernelI6__halfLi320ELi1ELi32ELi40ELi64ELb0ELi64ELi40ELi40ELi4ELb0ELi116ELb0ELb0ENS_16CompileConditionILi900EEEEEvPT_PKS4_S7_S7_flPfS8_Pj,@function
        .size           _ZN13group_norm_v214gn_cuda_kernelI6__halfLi320ELi1ELi32ELi40ELi64ELb0ELi64ELi40ELi40ELi4ELb0ELi116ELb0ELb0ENS_16CompileConditionILi900EEEEEvPT_PKS4_S7_S7_flPfS8_Pj,(.L_x_452 - _ZN13group_norm_v214gn_cuda_kernelI6__halfLi320ELi1ELi32ELi40ELi64ELb0ELi64ELi40ELi40ELi4ELb0ELi116ELb0ELb0ENS_16CompileConditionILi900EEEEEvPT_PKS4_S7_S7_flPfS8_Pj)
        .other          _ZN13group_norm_v214gn_cuda_kernelI6__halfLi320ELi1ELi32ELi40ELi64ELb0ELi64ELi40ELi40ELi4ELb0ELi116ELb0ELb0ENS_16CompileConditionILi900EEEEEvPT_PKS4_S7_S7_flPfS8_Pj,@"STO_CUDA_ENTRY STV_DEFAULT"
_ZN13group_norm_v214gn_cuda_kernelI6__halfLi320ELi1ELi32ELi40ELi64ELb0ELi64ELi40ELi40ELi4ELb0ELi116ELb0ELb0ENS_16CompileConditionILi900EEEEEvPT_PKS4_S7_S7_flPfS8_Pj:
.text._ZN13group_norm_v214gn_cuda_kernelI6__halfLi320ELi1ELi32ELi40ELi64ELb0ELi64ELi40ELi40ELi4ELb0ELi116ELb0ELb0ENS_16CompileConditionILi900EEEEEvPT_PKS4_S7_S7_flPfS8_Pj:
        /* <DEDUP_REMOVED lines=24> */
[----:B------:R0:W3:Y:S01]  /*0180*/  LDG.E.64.CONSTANT R8, desc[UR6][R16.64+0x14000] ;  /* 0x0140000610087981 */ /* 0x0000e2000c1e9b00 */
[----:B------:R-:W-:Y:S02]  /*0190*/  SHF.L.U32 R4, R2, 0x1, RZ ;  /* 0x0000000102047819 */ /* 0x000fe400000006ff */
[----:B------:R-:W-:Y:S02]  /*01a0*/  SHF.R.U32.HI R3, RZ, 0x1f, R2 ;  /* 0x0000001fff037819 */ /* 0x000fe40000011602 */
[C---:B------:R-:W-:Y:S02]  /*01b0*/  IADD3 R6, P0, R4.reuse, UR4, RZ ;  /* 0x0000000404067c10 */ /* 0x040fe4000ff1e0ff */
[----:B------:R-:W-:-:S02]  /*01c0*/  IADD3 R4, P1, R4, UR8, RZ ;  /* 0x0000000804047c10 */ /* 0x000fc4000ff3e0ff */
[C---:B------:R-:W-:Y:S02]  /*01d0*/  IADD3.X R7, R3.reuse, UR5, RZ, P0, !PT ;  /* 0x0000000503077c10 */ /* 0x040fe400087fe4ff */
[----:B------:R-:W-:-:S04]  /*01e0*/  IADD3.X R5, R3, UR9, RZ, P1, !PT ;  /* 0x0000000903057c10 */ /* 0x000fc80008ffe4ff */
[----:B------:R-:W5:Y:S04]  /*01f0*/  LDG.E.64.CONSTANT R6, desc[UR6][R6.64] ;  /* 0x0000000606067981 */ /* 0x000f68000c1e9b00 */
[----:B------:R-:W5:Y:S01]  /*0200*/  LDG.E.64.CONSTANT R4, desc[UR6][R4.64] ;  /* 0x0000000604047981 */ /* 0x000f62000c1e9b00 */
[----:B------:R-:W-:-:S13]  /*0210*/  LOP3.LUT P0, RZ, R10, 0x1f, RZ, 0xc0, !PT ;  /* 0x0000001f0aff7812 */ /* 0x000fda000780c0ff */
[----:B------:R-:W1:Y:S01]  /*0220*/  @!P0 S2R R24, SR_CgaCtaId ;  /* 0x0000000000188919 */ /* 0x000e620000008800 */
[--C-:B--2---:R-:W-:Y:S02]  /*0230*/  HADD2.F32 R3, -RZ, R18.reuse.H0_H0 ;  /* 0x20000012ff037230 */ /* 0x104fe40000004100 */
[----:B------:R-:W-:Y:S02]  /*0240*/  HADD2.F32 R15, -RZ, R18.H1_H1 ;  /* 0x30000012ff0f7230 */ /* 0x000fe40000004100 */
[--C-:B0-----:R-:W-:Y:S02]  /*0250*/  HADD2.F32 R17, -RZ, R19.reuse.H0_H0 ;  /* 0x20000013ff117230 */ /* 0x101fe40000004100 */
[----:B------:R-:W-:Y:S01]  /*0260*/  FADD.FTZ R16, RZ, R3 ;  /* 0x00000003ff107221 */ /* 0x000fe20000010000 */
[----:B------:R-:W-:Y:S01]  /*0270*/  FFMA.FTZ R18, R3, R3, RZ ;  /* 0x0000000303127223 */ /* 0x000fe200000100ff */
[----:B------:R-:W-:Y:S02]  /*0280*/  HADD2.F32 R19, -RZ, R19.H1_H1 ;  /* 0x30000013ff137230 */ /* 0x000fe40000004100 */
[----:B------:R-:W-:Y:S01]  /*0290*/  FADD.FTZ R16, R16, R15 ;  /* 0x0000000f10107221 */ /* 0x000fe20000010000 */
[----:B------:R-:W-:Y:S01]  /*02a0*/  FFMA.FTZ R18, R15, R15, R18 ;  /* 0x0000000f0f127223 */ /* 0x000fe20000010012 */
[----:B---3--:R-:W-:-:S02]  /*02b0*/  HADD2.F32 R21, -RZ, R8.H0_H0 ;  /* 0x20000008ff157230 */ /* 0x008fc40000004100 */
[----:B------:R-:W-:Y:S01]  /*02c0*/  FADD.FTZ R16, R16, R17 ;  /* 0x0000001110107221 */ /* 0x000fe20000010000 */
[----:B------:R-:W-:Y:S01]  /*02d0*/  FFMA.FTZ R18, R17, R17, R18 ;  /* 0x0000001111127223 */ /* 0x000fe20000010012 */
[----:B------:R-:W-:Y:S02]  /*02e0*/  HADD2.F32 R25, -RZ, R8.H1_H1 ;  /* 0x30000008ff197230 */ /* 0x000fe40000004100 */
[----:B------:R-:W-:Y:S01]  /*02f0*/  FADD.FTZ R16, R16, R19 ;  /* 0x0000001310107221 */ /* 0x000fe20000010000 */
[----:B------:R-:W-:Y:S01]  /*0300*/  FFMA.FTZ R18, R19, R19, R18 ;  /* 0x0000001313127223 */ /* 0x000fe20000010012 */
[--C-:B------:R-:W-:Y:S02]  /*0310*/  HADD2.F32 R23, -RZ, R9.reuse.H0_H0 ;  /* 0x20000009ff177230 */ /* 0x100fe40000004100 */
[----:B------:R-:W-:Y:S01]  /*0320*/  FADD.FTZ R16, R16, R21 ;  /* 0x0000001510107221 */ /* 0x000fe20000010000 */
[----:B------:R-:W-:Y:S01]  /*0330*/  FFMA.FTZ R18, R21, R21, R18 ;  /* 0x0000001515127223 */ /* 0x000fe20000010012 */
[----:B------:R-:W-:-:S02]  /*0340*/  HADD2.F32 R27, -RZ, R9.H1_H1 ;  /* 0x30000009ff1b7230 */ /* 0x000fc40000004100 */
[----:B------:R-:W-:Y:S01]  /*0350*/  FADD.FTZ R16, R16, R25 ;  /* 0x0000001910107221 */ /* 0x000fe20000010000 */
[----:B------:R-:W-:-:S03]  /*0360*/  FFMA.FTZ R18, R25, R25, R18 ;  /* 0x0000001919127223 */ /* 0x000fc60000010012 */
        /* <DEDUP_REMOVED lines=57> */
.L_x_396:
        /* <DEDUP_REMOVED lines=10> */
.L_x_384:
        /* <DEDUP_REMOVED lines=17> */
.L_x_387:
[----:B------:R-:W-:Y:S05]  /*08b0*/  BSYNC B0 ;  /* 0x0000000000007941 */ /* 0x000fea0003800000 */
.L_x_386:
[----:B------:R-:W2:Y:S01]  /*08c0*/  S2UR UR5, SR_CgaCtaId ;  /* 0x00000000000579c3 */ /* 0x000ea20000008800 */
[----:B------:R-:W-:Y:S01]  /*08d0*/  IADD3 R0, RZ, -R0, RZ ;  /* 0x80000000ff007210 */ /* 0x000fe20007ffe0ff */
[----:B------:R-:W-:Y:S01]  /*08e0*/  UMOV UR4, 0x400 ;  /* 0x0000040000047882 */ /* 0x000fe20000000000 */
[----:B01----:R-:W-:Y:S01]  /*08f0*/  IMAD.WIDE.U32 R8, R2, -0x33333333, RZ ;  /* 0xcccccccd02087825 */ /* 0x003fe200078e00ff */
[----:B------:R-:W-:Y:S01]  /*0900*/  UIADD3 UR4, UR4, 0x50, URZ ;  /* 0x0000005004047890 */ /* 0x000fe2000fffe03f */
[----:B------:R-:W-:Y:S02]  /*0910*/  MOV R8, R0 ;  /* 0x0000000000087202 */ /* 0x000fe40000000f00 */
[--C-:B-----5:R-:W-:Y:S02]  /*0920*/  HADD2.F32 R14, -RZ, R6.reuse.H0_H0 ;  /* 0x20000006ff0e7230 */ /* 0x120fe40000004100 */
[----:B------:R-:W-:Y:S01]  /*0930*/  LEA.HI R8, R9, R8, RZ, 0x1b ;  /* 0x0000000809087211 */ /* 0x000fe200078fd8ff */
[----:B------:R-:W-:Y:S01]  /*0940*/  HADD2.F32 R6, -RZ, R6.H1_H1 ;  /* 0x30000006ff067230 */ /* 0x000fe20000004100 */
        /* <DEDUP_REMOVED lines=8> */
[----:B------:R-:W-:Y:S02]  /*09d0*/  HADD2.F32 R15, -RZ, R4.H0_H0 ;  /* 0x20000004ff0f7230 */ /* 0x000fe40000004100 */
[--C-:B------:R-:W-:Y:S01]  /*09e0*/  FADD.FTZ R17, R17, -R8.reuse ;  /* 0x8000000811117221 */ /* 0x100fe20000010000 */
[----:B------:R-:W0:Y:S01]  /*09f0*/  MUFU.RSQ R2, R2 ;  /* 0x0000000200027308 */ /* 0x000e220000001400 */
[--C-:B------:R-:W-:Y:S01]  /*0a00*/  FADD.FTZ R19, R19, -R8.reuse ;  /* 0x8000000813137221 */ /* 0x100fe20000010000 */
[--C-:B------:R-:W-:Y:S01]  /*0a10*/  FADD.FTZ R25, R25, -R8.reuse ;  /* 0x8000000819197221 */ /* 0x100fe20000010000 */
[--C-:B------:R-:W-:Y:S01]  /*0a20*/  FADD.FTZ R23, R23, -R8.reuse ;  /* 0x8000000817177221 */ /* 0x100fe20000010000 */
[----:B------:R-:W-:Y:S01]  /*0a30*/  FADD.FTZ R27, R27, -R8 ;  /* 0x800000081b1b7221 */ /* 0x000fe20000010000 */
[----:B------:R-:W-:-:S02]  /*0a40*/  ULDC.64 UR4, c[0x0][0x210] ;  /* 0x0000840000047ab9 */ /* 0x000fc40000000a00 */
[----:B------:R-:W-:-:S04]  /*0a50*/  IADD3 R12, P0, R12, UR4, RZ ;  /* 0x000000040c0c7c10 */ /* 0x000fc8000ff1e0ff */
[----:B------:R-:W-:Y:S01]  /*0a60*/  IADD3.X R13, R13, UR5, RZ, P0, !PT ;  /* 0x000000050d0d7c10 */ /* 0x000fe200087fe4ff */
[----:B0-----:R-:W-:Y:S01]  /*0a70*/  FMUL.FTZ R11, R3, R2 ;  /* 0x00000002030b7220 */ /* 0x001fe20000410000 */
[C---:B------:R-:W-:Y:S01]  /*0a80*/  FMUL.FTZ R21, R2.reuse, R21 ;  /* 0x0000001502157220 */ /* 0x040fe20000410000 */
[C---:B------:R-:W-:Y:S01]  /*0a90*/  FMUL.FTZ R3, R2.reuse, R17 ;  /* 0x0000001102037220 */ /* 0x040fe20000410000 */
[----:B------:R-:W-:Y:S01]  /*0aa0*/  FMUL.FTZ R10, R2, R9 ;  /* 0x00000009020a7220 */ /* 0x000fe20000410000 */
[--C-:B------:R-:W-:Y:S01]  /*0ab0*/  FFMA.FTZ R16, R11, R14, R15.reuse ;  /* 0x0000000e0b107223 */ /* 0x100fe2000001000f */
[----:B------:R-:W-:Y:S01]  /*0ac0*/  FFMA.FTZ R11, R14, R21, R15 ;  /* 0x000000150e0b7223 */ /* 0x000fe2000001000f */
[----:B------:R-:W-:Y:S02]  /*0ad0*/  HADD2.F32 R15, -RZ, R4.H1_H1 ;  /* 0x30000004ff0f7230 */ /* 0x000fe40000004100 */
[----:B------:R-:W-:Y:S01]  /*0ae0*/  FMUL.FTZ R8, R2, R19 ;  /* 0x0000001302087220 */ /* 0x000fe20000410000 */
[----:B------:R-:W-:-:S02]  /*0af0*/  HADD2.F32 R4, -RZ, R7.H0_H0 ;  /* 0x20000007ff047230 */ /* 0x000fc40000004100 */
[C---:B------:R-:W-:Y:S01]  /*0b00*/  FMUL.FTZ R9, R2.reuse, R25 ;  /* 0x0000001902097220 */ /* 0x040fe20000410000 */
[----:B------:R-:W-:Y:S02]  /*0b10*/  HADD2.F32 R17, -RZ, R7.H1_H1 ;  /* 0x30000007ff117230 */ /* 0x000fe40000004100 */
[C---:B------:R-:W-:Y:S01]  /*0b20*/  FMUL.FTZ R0, R2.reuse, R23 ;  /* 0x0000001702007220 */ /* 0x040fe20000410000 */
[--C-:B------:R-:W-:Y:S02]  /*0b30*/  HADD2.F32 R14, -RZ, R5.reuse.H1_H1 ;  /* 0x30000005ff0e7230 */ /* 0x100fe40000004100 */
[----:B------:R-:W-:Y:S01]  /*0b40*/  FMUL.FTZ R2, R2, R27 ;  /* 0x0000001b02027220 */ /* 0x000fe20000410000 */
[----:B------:R-:W-:Y:S02]  /*0b50*/  HADD2.F32 R7, -RZ, R5.H0_H0 ;  /* 0x20000005ff077230 */ /* 0x000fe40000004100 */
[--C-:B------:R-:W-:Y:S01]  /*0b60*/  FFMA.FTZ R5, R10, R6, R15.reuse ;  /* 0x000000060a057223 */ /* 0x100fe2000001000f */
[----:B------:R-:W-:Y:S01]  /*0b70*/  FFMA.FTZ R6, R6, R9, R15 ;  /* 0x0000000906067223 */ /* 0x000fe2000001000f */
[--C-:B------:R-:W-:Y:S01]  /*0b80*/  FFMA.FTZ R8, R8, R17, R14.reuse ;  /* 0x0000001108087223 */ /* 0x100fe2000001000e */
[----:B------:R-:W-:Y:S01]  /*0b90*/  FFMA.FTZ R17, R17, R2, R14 ;  /* 0x0000000211117223 */ /* 0x000fe2000001000e */
[--C-:B------:R-:W-:Y:S01]  /*0ba0*/  FFMA.FTZ R3, R3, R4, R7.reuse ;  /* 0x0000000403037223 */ /* 0x100fe20000010007 */
[----:B------:R-:W-:Y:S01]  /*0bb0*/  FFMA.FTZ R0, R4, R0, R7 ;  /* 0x0000000004007223 */ /* 0x000fe20000010007 */
[----:B------:R-:W-:-:S02]  /*0bc0*/  F2FP.F16.F32.PACK_AB R16, R5, R16 ;  /* 0x000000100510723e */ /* 0x000fc400000000ff */
[----:B------:R-:W-:Y:S02]  /*0bd0*/  F2FP.F16.F32.PACK_AB R11, R6, R11 ;  /* 0x0000000b060b723e */ /* 0x000fe400000000ff */
[----:B------:R-:W-:Y:S01]  /*0be0*/  F2FP.F16.F32.PACK_AB R3, R8, R3 ;  /* 0x000000030803723e */ /* 0x000fe200000000ff */
[----:B------:R-:W-:Y:S01]  /*0bf0*/  STG.E.U16 desc[UR6][R12.64], R16 ;  /* 0x000000100c007986 */ /* 0x000fe2000c101506 */
[----:B------:R-:W-:Y:S02]  /*0c00*/  F2FP.F16.F32.PACK_AB R0, R17, R0 ;  /* 0x000000001100723e */ /* 0x000fe400000000ff */
[----:B------:R-:W-:Y:S01]  /*0c10*/  PRMT R4, R16, 0x7632, R4 ;  /* 0x0000763210047816 */ /* 0x000fe20000000004 */
[----:B------:R-:W-:Y:S01]  /*0c20*/  STG.E.U16 desc[UR6][R12.64+0x4], R3 ;  /* 0x000004030c007986 */ /* 0x000fe2000c101506 */
[----:B------:R-:W-:Y:S02]  /*0c30*/  PRMT R6, R3, 0x7632, R6 ;  /* 0x0000763203067816 */ /* 0x000fe40000000006 */
[----:B------:R-:W-:Y:S01]  /*0c40*/  PRMT R2, R11, 0x7632, R2 ;  /* 0x000076320b027816 */ /* 0x000fe20000000002 */
[----:B------:R-:W-:Y:S01]  /*0c50*/  STG.E.U16 desc[UR6][R12.64+0x2], R4 ;  /* 0x000002040c007986 */ /* 0x000fe2000c101506 */
[----:B------:R-:W-:-:S03]  /*0c60*/  PRMT R5, R0, 0x7632, R5 ;  /* 0x0000763200057816 */ /* 0x000fc60000000005 */
[----:B------:R-:W-:Y:S04]  /*0c70*/  STG.E.U16 desc[UR6][R12.64+0x6], R6 ;  /* 0x000006060c007986 */ /* 0x000fe8000c101506 */
[----:B------:R-:W-:Y:S04]  /*0c80*/  STG.E.U16 desc[UR6][R12.64+0x14000], R11 ;  /* 0x0140000b0c007986 */ /* 0x000fe8000c101506 */
[----:B------:R-:W-:Y:S04]  /*0c90*/  STG.E.U16 desc[UR6][R12.64+0x14002], R2 ;  /* 0x014002020c007986 */ /* 0x000fe8000c101506 */
[----:B------:R-:W-:Y:S04]  /*0ca0*/  STG.E.U16 desc[UR6][R12.64+0x14004], R0 ;  /* 0x014004000c007986 */ /* 0x000fe8000c101506 */
[----:B------:R-:W-:Y:S01]  /*0cb0*/  STG.E.U16 desc[UR6][R12.64+0x14006], R5 ;  /* 0x014006050c007986 */ /* 0x000fe2000c101506 */
[----:B------:R-:W-:Y:S05]  /*0cc0*/  EXIT ;  /* 0x000000000000794d */ /* 0x000fea0003800000 */
.L_x_385:
[----:B------:R-:W-:Y:S01]  /*0cd0*/  HFMA2.MMA R18, -RZ, RZ, 0, 4.76837158203125e-07 ;  /* 0x00000008ff127435 */ /* 0x000fe200000001ff */
[----:B-1----:R-:W-:Y:S02]  /*0ce0*/  MOV R29, R8 ;  /* 0x00000008001d7202 */ /* 0x002fe40000000f00 */
[----:B------:R-:W-:Y:S02]  /*0cf0*/  MOV R16, 0x1f ;  /* 0x0000001f00107802 */ /* 0x000fe40000000f00 */
[----:B0-----:R-:W-:-:S07]  /*0d00*/  MOV R11, 0xffffffff ;  /* 0xffffffff000b7802 */ /* 0x001fce0000000f00 */
[----:B-----5:R-:W-:Y:S05]  /*0d10*/  WARPSYNC.COLLECTIVE R11, `(.L_x_388) ;  /* 0x000000000b087348 */ /* 0x020fea0003c00000 */
[----:B------:R0:W1:Y:S02]  /*0d20*/  SHFL.BFLY P0, R20, R29, R18, R16 ;  /* 0x0c0000121d147389 */ /* 0x0000640000000010 */
[----:B01---5:R-:W-:Y:S01]  /*0d30*/  ENDCOLLECTIVE ;  /* 0x000000000000791b */ /* 0x023fe20003800000 */
.L_x_388:
[----:B------:R-:W-:Y:S02]  /*0d40*/  MOV R29, R9 ;  /* 0x00000009001d7202 */ /* 0x000fe40000000f00 */
[----:B------:R-:W-:-:S07]  /*0d50*/  MOV R22, R20 ;  /* 0x0000001400167202 */ /* 0x000fce0000000f00 */
[----:B------:R-:W-:Y:S05]  /*0d60*/  WARPSYNC.COLLECTIVE R11, `(.L_x_389) ;  /* 0x000000000b087348 */ /* 0x000fea0003c00000 */
[----:B------:R0:W1:Y:S02]  /*0d70*/  SHFL.BFLY P0, R20, R29, R18, R16 ;  /* 0x0c0000121d147389 */ /* 0x0000640000000010 */
[----:B01----:R-:W-:Y:S01]  /*0d80*/  ENDCOLLECTIVE ;  /* 0x000000000000791b */ /* 0x003fe20003800000 */
.L_x_389:
[----:B------:R-:W-:Y:S01]  /*0d90*/  FADD.FTZ R22, R22, R8 ;  /* 0x0000000816167221 */ /* 0x000fe20000010000 */
[----:B------:R-:W-:-:S04]  /*0da0*/  HFMA2.MMA R18, -RZ, RZ, 0, 2.384185791015625e-07 ;  /* 0x00000004ff127435 */ /* 0x000fc800000001ff */
[----:B------:R-:W-:Y:S02]  /*0db0*/  MOV R29, R22 ;  /* 0x00000016001d7202 */ /* 0x000fe40000000f00 */
[----:B------:R-:W-:-:S07]  /*0dc0*/  MOV R24, R20 ;  /* 0x0000001400187202 */ /* 0x000fce0000000f00 */
[----:B------:R-:W-:Y:S05]  /*0dd0*/  WARPSYNC.COLLECTIVE R11, `(.L_x_390) ;  /* 0x000000000b087348 */ /* 0x000fea0003c00000 */
[----:B------:R0:W1:Y:S02]  /*0de0*/  SHFL.BFLY P0, R20, R29, R18, R16 ;  /* 0x0c0000121d147389 */ /* 0x0000640000000010 */
[----:B01----:R-:W-:Y:S01]  /*0df0*/  ENDCOLLECTIVE ;  /* 0x000000000000791b */ /* 0x003fe20003800000 */
.L_x_390:
[----:B------:R-:W-:-:S05]  /*0e00*/  FADD.FTZ R24, R24, R9 ;  /* 0x0000000918187221 */ /* 0x000fca0000010000 */
[----:B------:R-:W-:Y:S02]  /*0e10*/  MOV R29, R24 ;  /* 0x00000018001d7202 */ /* 0x000fe40000000f00 */
[----:B------:R-:W-:-:S07]  /*0e20*/  MOV R26, R20 ;  /* 0x00000014001a7202 */ /* 0x000fce0000000f00 */
[----:B------:R-:W-:Y:S05]  /*0e30*/  WARPSYNC.COLLECTIVE R11, `(.L_x_391) ;  /* 0x000000000b087348 */ /* 0x000fea0003c00000 */
[----:B------:R0:W1:Y:S02]  /*0e40*/  SHFL.BFLY P0, R20, R29, R18, R16 ;  /* 0x0c0000121d147389 */ /* 0x0000640000000010 */
[----:B01----:R-:W-:Y:S01]  /*0e50*/  ENDCOLLECTIVE ;  /* 0x000000000000791b */ /* 0x003fe20003800000 */
.L_x_391:
[----:B------:R-:W-:Y:S01]  /*0e60*/  FADD.FTZ R26, R22, R26 ;  /* 0x0000001a161a7221 */ /* 0x000fe20000010000 */
[----:B------:R-:W-:-:S04]  /*0e70*/  HFMA2.MMA R18, -RZ, RZ, 0, 1.1920928955078125e-07 ;  /* 0x00000002ff127435 */ /* 0x000fc800000001ff */
[----:B------:R-:W-:Y:S02]  /*0e80*/  MOV R29, R26 ;  /* 0x0000001a001d7202 */ /* 0x000fe40000000f00 */
[----:B------:R-:W-:-:S07]  /*0e90*/  MOV R28, R20 ;  /* 0x00000014001c7202 */ /* 0x000fce0000000f00 */
[----:B------:R-:W-:Y:S05]  /*0ea0*/  WARPSYNC.COLLECTIVE R11, `(.L_x_392) ;  /* 0x000000000b087348 */ /* 0x000fea0003c00000 */
[----:B------:R0:W1:Y:S02]  /*0eb0*/  SHFL.BFLY P0, R20, R29, R18, R16 ;  /* 0x0c0000121d147389 */ /* 0x0000640000000010 */
[----:B01----:R-:W-:Y:S01]  /*0ec0*/  ENDCOLLECTIVE ;  /* 0x000000000000791b */ /* 0x003fe20003800000 */
.L_x_392:
[----:B------:R-:W-:-:S05]  /*0ed0*/  FADD.FTZ R28, R24, R28 ;  /* 0x0000001c181c7221 */ /* 0x000fca0000010000 */
[----:B------:R-:W-:Y:S02]  /*0ee0*/  MOV R29, R28 ;  /* 0x0000001c001d7202 */ /* 0x000fe40000000f00 */
[----:B------:R-:W-:-:S07]  /*0ef0*/  MOV R9, R20 ;  /* 0x0000001400097202 */ /* 0x000fce0000000f00 */
[----:B------:R-:W-:Y:S05]  /*0f00*/  WARPSYNC.COLLECTIVE R11, `(.L_x_393) ;  /* 0x000000000b087348 */ /* 0x000fea0003c00000 */
[----:B------:R0:W1:Y:S02]  /*0f10*/  SHFL.BFLY P0, R20, R29, R18, R16 ;  /* 0x0c0000121d147389 */ /* 0x0000640000000010 */
[----:B01----:R-:W-:Y:S01]  /*0f20*/  ENDCOLLECTIVE ;  /* 0x000000000000791b */ /* 0x003fe20003800000 */
.L_x_393:
[----:B------:R-:W-:Y:S01]  /*0f30*/  FADD.FTZ R9, R26, R9 ;  /* 0x000000091a097221 */ /* 0x000fe20000010000 */
[----:B------:R-:W-:-:S04]  /*0f40*/  HFMA2.MMA R18, -RZ, RZ, 0, 5.9604644775390625e-08 ;  /* 0x00000001ff127435 */ /* 0x000fc800000001ff */
[----:B------:R-:W-:Y:S02]  /*0f50*/  MOV R29, R9 ;  /* 0x00000009001d7202 */ /* 0x000fe40000000f00 */
[----:B------:R-:W-:-:S07]  /*0f60*/  MOV R8, R20 ;  /* 0x0000001400087202 */ /* 0x000fce0000000f00 */
[----:B------:R-:W-:Y:S05]  /*0f70*/  WARPSYNC.COLLECTIVE R11, `(.L_x_394) ;  /* 0x000000000b087348 */ /* 0x000fea0003c00000 */
[----:B------:R0:W1:Y:S02]  /*0f80*/  SHFL.BFLY P0, R20, R29, R18, R16 ;  /* 0x0c0000121d147389 */ /* 0x0000640000000010 */
[----:B01----:R-:W-:Y:S01]  /*0f90*/  ENDCOLLECTIVE ;  /* 0x000000000000791b */ /* 0x003fe20003800000 */
.L_x_394:
[----:B------:R-:W-:-:S05]  /*0fa0*/  FADD.FTZ R28, R28, R8 ;  /* 0x000000081c1c7221 */ /* 0x000fca0000010000 */
[----:B------:R-:W-:Y:S02]  /*0fb0*/  MOV R29, R28 ;  /* 0x0000001c001d7202 */ /* 0x000fe40000000f00 */
[----:B------:R-:W-:-:S07]  /*0fc0*/  MOV R22, R20 ;  /* 0x0000001400167202 */ /* 0x000fce0000000f00 */
[----:B------:R-:W-:Y:S05]  /*0fd0*/  WARPSYNC.COLLECTIVE R11, `(.L_x_395) ;  /* 0x000000000b087348 */ /* 0x000fea0003c00000 */
[----:B------:R0:W1:Y:S02]  /*0fe0*/  SHFL.BFLY P0, R20, R29, R18, R16 ;  /* 0x0c0000121d147389 */ /* 0x0000640000000010 */
[----:B01----:R-:W-:Y:S01]  /*0ff0*/  ENDCOLLECTIVE ;  /* 0x000000000000791b */ /* 0x003fe20003800000 */
.L_x_395:
[----:B------:R-:W-:Y:S01]  /*1000*/  FADD.FTZ R8, R9, R22 ;  /* 0x0000001609087221 */ /* 0x000fe20000010000 */
[----:B------:R-:W-:Y:S06]  /*1010*/  BRA `(.L_x_396) ;  /* 0xfffffff400b87947 */ /* 0x000fec000383ffff */
.L_x_397:
        /* <DEDUP_REMOVED lines=14> */
.L_x_452:


//--------------------- .text._ZN13group_norm_v214gn_cuda_kernelI6__halfLi320ELi1ELi32ELi40ELi64ELb0ELi64ELi40ELi40ELi4ELb0ELi148ELb0ELb0ENS_16CompileConditionILi900EEEEEvPT_PKS4_S7_S7_flPfS8_Pj --------------------------
	.section	.text._ZN13group_norm_v214gn_cuda_kernelI6__halfLi320ELi1ELi32ELi40ELi64ELb0ELi64ELi40ELi40ELi4ELb0ELi148ELb0ELb0ENS_16CompileConditionILi900EEEEEvPT_PKS4_S7_S7_flPfS8_Pj,"ax",@progbits
	.align	128
        .global         _ZN13group_norm_v214gn_cuda_kernelI6__halfLi320ELi1ELi32ELi40ELi64ELb0ELi64ELi40ELi40ELi4ELb0ELi148ELb0ELb0ENS_16CompileConditionILi900EEEEEvPT_PKS4_S7_S7_flPfS8_Pj
        .type           _ZN13group_norm_v214gn_cuda_kernelI6__halfLi320ELi1ELi32ELi40ELi64ELb0ELi64ELi40ELi40ELi4ELb0ELi148ELb0ELb0ENS_16CompileConditionILi900EEEEEvPT_PKS4_S7_S7_flPfS8_Pj,@function
        .size           _ZN13group_norm_v214gn_cuda_kernelI6__halfLi320ELi1ELi32ELi40ELi64ELb0ELi64ELi40ELi40ELi4ELb0ELi148ELb0ELb0ENS_16CompileConditionILi900EEEEEvPT_PKS4_S7_S7_flPfS8_Pj,(.L_x_453 - _ZN13group_norm_v214gn_cuda_kernelI6__halfLi320ELi1ELi32ELi40ELi64ELb0ELi64ELi40ELi40ELi4ELb0ELi148ELb0ELb0ENS_16CompileConditionILi900EEEEEvPT_PKS4_S7_S7_flPfS8_Pj)
        .other          _ZN13group_norm_v214gn_cuda_kernelI6__halfLi320ELi1ELi32ELi40ELi64ELb0ELi64ELi40ELi40ELi4ELb0ELi148ELb0ELb0ENS_16CompileConditionILi900EEEEEvPT_PKS4_S7_S7_flPfS8_Pj,@"STO_CUDA_ENTRY STV_DEFAULT"
_ZN13group_norm_v214gn_cuda_kernelI6__halfLi320ELi1ELi32ELi40ELi64ELb0ELi64ELi40ELi40ELi4ELb0ELi148ELb0ELb0ENS_16CompileConditionILi900EEEEEvPT_PKS4_S7_S7_flPfS8_Pj:
.text._ZN13group_norm_v214gn_cuda_kernelI6__halfLi320ELi1ELi32ELi40ELi64ELb0ELi64ELi40ELi40ELi4ELb0ELi148ELb0ELb0ENS_16CompileConditionILi900EEEEEvPT_PKS4_S7_S7_flPfS8_Pj:
        /* <DEDUP_REMOVED lines=112> */
.L_x_410:
        /* <DEDUP_REMOVED lines=10> */
.L_x_398:
        /* <DEDUP_REMOVED lines=17> */
.L_x_401:
[----:B------:R-:W-:Y:S05]  /*08b0*/  BSYNC B0 ;  /* 0x0000000000007941 */ /* 0x000fea0003800000 */
.L_x_400:
        /* <DEDUP_REMOVED lines=65> */
.L_x_399:
[----:B------:R-:W-:Y:S01]  /*0cd0*/  HFMA2.MMA R18, -RZ, RZ, 0, 4.76837158203125e-07 ;  /* 0x00000008ff127435 */ /* 0x000fe200000001ff */
[----:B-1----:R-:W-:Y:S02]  /*0ce0*/  MOV R29, R8 ;  /* 0x00000008001d7202 */ /* 0x002fe40000000f00 */
[----:B------:R-:W-:Y:S02]  /*0cf0*/  MOV R16, 0x1f ;  /* 0x0000001f00107802 */ /* 0x000fe40000000f00 */
[----:B0-----:R-:W-:-:S07]  /*0d00*/  MOV R11, 0xffffffff ;  /* 0xffffffff000b7802 */ /* 0x001fce0000000f00 */
[----:B-----5:R-:W-:Y:S05]  /*0d10*/  WARPSYNC.COLLECTIVE R11, `(.L_x_402) ;  /* 0x000000000b087348 */ /* 0x020fea0003c00000 */
[----:B------:R0:W1:Y:S02]  /*0d20*/  SHFL.BFLY P0, R20, R29, R18, R16 ;  /* 0x0c0000121d147389 */ /* 0x0000640000000010 */
[----:B01---5:R-:W-:Y:S01]  /*0d30*/  ENDCOLLECTIVE ;  /* 0x000000000000791b */ /* 0x023fe20003800000 */
.L_x_402:
[----:B------:R-:W-:Y:S02]  /*0d40*/  MOV R29, R9 ;  /* 0x00000009001d7202 */ /* 0x000fe40000000f00 */
[----:B------:R-:W-:-:S07]  /*0d50*/  MOV R22, R20 ;  /* 0x0000001400167202 */ /* 0x000fce0000000f00 */
[----:B------:R-:W-:Y:S05]  /*0d60*/  WARPSYNC.COLLECTIVE R11, `(.L_x_403) ;  /* 0x000000000b087348 */ /* 0x000fea0003c00000 */
[----:B------:R0:W1:Y:S02]  /*0d70*/  SHFL.BFLY P0, R20, R29, R18, R16 ;  /* 0x0c0000121d147389 */ /* 0x0000640000000010 */
[----:B01----:R-:W-:Y:S01]  /*0d80*/  ENDCOLLECTIVE ;  /* 0x000000000000791b */ /* 0x003fe20003800000 */
.L_x_403:
[----:B------:R-:W-:Y:S01]  /*0d90*/  FADD.FTZ R22, R22, R8 ;  /* 0x0000000816167221 */ /* 0x000fe20000010000 */
[----:B------:R-:W-:-:S04]  /*0da0*/  HFMA2.MMA R18, -RZ, RZ, 0, 2.384185791015625e-07 ;  /* 0x00000004ff127435 */ /* 0x000fc800000001ff */
[----:B------:R-:W-:Y:S02]  /*0db0*/  MOV R29, R22 ;  /* 0x00000016001d7202 */ /* 0x000fe40000000f00 */
[----:B------:R-:W-:-:S07]  /*0dc0*/  MOV R24, R20 ;  /* 0x0000001400187202 */ /* 0x000fce0000000f00 */
[----:B------:R-:W-:Y:S05]  /*0dd0*/  WARPSYNC.COLLECTIVE R11, `(.L_x_404) ;  /* 0x000000000b087348 */ /* 0x000fea0003c00000 */
[----:B------:R0:W1:Y:S02]  /*0de0*/  SHFL.BFLY P0, R20, R29, R18, R16 ;  /* 0x0c0000121d147389 */ /* 0x0000640000000010 */
[----:B01----:R-:W-:Y:S01]  /*0df0*/  ENDCOLLECTIVE ;  /* 0x000000000000791b */ /* 0x003fe20003800000 */
.L_x_404:
[----:B------:R-:W-:-:S05]  /*0e00*/  FADD.FTZ R24, R24, R9 ;  /* 0x0000000918187221 */ /* 0x000fca0000010000 */
[----:B------:R-:W-:Y:S02]  /*0e10*/  MOV R29, R24 ;  /* 0x00000018001d7202 */ /* 0x000fe40000000f00 */
[----:B------:R-:W-:-:S07]  /*0e20*/  MOV R26, R20 ;  /* 0x00000014001a7202 */ /* 0x000fce0000000f00 */
[----:B------:R-:W-:Y:S05]  /*0e30*/  WARPSYNC.COLLECTIVE R11, `(.L_x_405) ;  /* 0x000000000b087348 */ /* 0x000fea0003c00000 */
[----:B------:R0:W1:Y:S02]  /*0e40*/  SHFL.BFLY P0, R20, R29, R18, R16 ;  /* 0x0c0000121d147389 */ /* 0x0000640000000010 */
[----:B01----:R-:W-:Y:S01]  /*0e50*/  ENDCOLLECTIVE ;  /* 0x000000000000791b */ /* 0x003fe20003800000 */
.L_x_405:
[----:B------:R-:W-:Y:S01]  /*0e60*/  FADD.FTZ R26, R22, R26 ;  /* 0x0000001a161a7221 */ /* 0x000fe20000010000 */
[----:B------:R-:W-:-:S04]  /*0e70*/  HFMA2.MMA R18, -RZ, RZ, 0, 1.1920928955078125e-07 ;  /* 0x00000002ff127435 */ /* 0x000fc800000001ff */
[----:B------:R-:W-:Y:S02]  /*0e80*/  MOV R29, R26 ;  /* 0x0000001a001d7202 */ /* 0x000fe40000000f00 */
[----:B------:R-:W-:-:S07]  /*0e90*/  MOV R28, R20 ;  /* 0x00000014001c7202 */ /* 0x000fce0000000f00 */
[----:B------:R-:W-:Y:S05]  /*0ea0*/  WARPSYNC.COLLECTIVE R11, `(.L_x_406) ;  /* 0x000000000b087348 */ /* 0x000fea0003c00000 */
[----:B------:R0:W1:Y:S02]  /*0eb0*/  SHFL.BFLY P0, R20, R29, R18, R16 ;  /* 0x0c0000121d147389 */ /* 0x0000640000000010 */
[----:B01----:R-:W-:Y:S01]  /*0ec0*/  ENDCOLLECTIVE ;  /* 0x000000000000791b */ /* 0x003fe20003800000 */
.L_x_406:
[----:B------:R-:W-:-:S05]  /*0ed0*/  FADD.FTZ R28, R24, R28 ;  /* 0x0000001c181c7221 */ /* 0x000fca0000010000 */
[----:B------:R-:W-:Y:S02]  /*0ee0*/  MOV R29, R28 ;  /* 0x0000001c001d7202 */ /* 0x000fe40000000f00 */
[----:B------:R-:W-:-:S07]  /*0ef0*/  MOV R9, R20 ;  /* 0x0000001400097202 */ /* 0x000fce0000000f00 */
[----:B------:R-:W-:Y:S05]  /*0f00*/  WARPSYNC.COLLECTIVE R11, `(.L_x_407) ;  /* 0x000000000b087348 */ /* 0x000fea0003c00000 */
[----:B------:R0:W1:Y:S02]  /*0f10*/  SHFL.BFLY P0, R20, R29, R18, R16 ;  /* 0x0c0000121d147389 */ /* 0x0000640000000010 */
[----:B01----:R-:W-:Y:S01]  /*0f20*/  ENDCOLLECTIVE ;  /* 0x000000000000791b */ /* 0x003fe20003800000 */
.L_x_407:
[----:B------:R-:W-:Y:S01]  /*0f30*/  FADD.FTZ R9, R26, R9 ;  /* 0x000000091a097221 */ /* 0x000fe20000010000 */
[----:B------:R-:W-:-:S04]  /*0f40*/  HFMA2.MMA R18, -RZ, RZ, 0, 5.9604644775390625e-08 ;  /* 0x00000001ff127435 */ /* 0x000fc800000001ff */
[----:B------:R-:W-:Y:S02]  /*0f50*/  MOV R29, R9 ;  /* 0x00000009001d7202 */ /* 0x000fe40000000f00 */
[----:B------:R-:W-:-:S07]  /*0f60*/  MOV R8, R20 ;  /* 0x0000001400087202 */ /* 0x000fce0000000f00 */
[----:B------:R-:W-:Y:S05]  /*0f70*/  WARPSYNC.COLLECTIVE R11, `(.L_x_408) ;  /* 0x000000000b087348 */ /* 0x000fea0003c00000 */
[----:B------:R0:W1:Y:S02]  /*0f80*/  SHFL.BFLY P0, R20, R29, R18, R16 ;  /* 0x0c0000121d147389 */ /* 0x0000640000000010 */
[----:B01----:R-:W-:Y:S01]  /*0f90*/  ENDCOLLECTIVE ;  /* 0x000000000000791b */ /* 0x003fe20003800000 */
.L_x_408:
[----:B------:R-:W-:-:S05]  /*0fa0*/  FADD.FTZ R28, R28, R8 ;  /* 0x000000081c1c7221 */ /* 0x000fca0000010000 */
[----:B------:R-:W-:Y:S02]  /*0fb0*/  MOV R29, R28 ;  /* 0x0000001c001d7202 */ /* 0x000fe40000000f00 */
[----:B------:R-:W-:-:S07]  /*0fc0*/  MOV R22, R20 ;  /* 0x0000001400167202 */ /* 0x000fce0000000f00 */
[----:B------:R-:W-:Y:S05]  /*0fd0*/  WARPSYNC.COLLECTIVE R11, `(.L_x_409) ;  /* 0x000000000b087348 */ /* 0x000fea0003c00000 */
[----:B------:R0:W1:Y:S02]  /*0fe0*/  SHFL.BFLY P0, R20, R29, R18, R16 ;  /* 0x0c0000121d147389 */ /* 0x0000640000000010 */
[----:B01----:R-:W-:Y:S01]  /*0ff0*/  ENDCOLLECTIVE ;  /* 0x000000000000791b */ /* 0x003fe20003800000 */
.L_x_409:
[----:B------:R-:W-:Y:S01]  /*1000*/  FADD.FTZ R8, R9, R22 ;  /* 0x0000001609087221 */ /* 0x000fe20000010000 */
[----:B------:R-:W-:Y:S06]  /*1010*/  BRA `(.L_x_410) ;  /* 0xfffffff400b87947 */ /* 0x000fec000383ffff */
.L_x_411:
        /* <DEDUP_REMOVED lines=14> */
.L_x_453:


//--------------------- .text._ZN13group_norm_v214gn_cuda_kernelI6__halfLi320ELi1ELi16ELi80ELi64ELb1ELi64ELi80ELi80ELi4ELb0ELi116ELb0ELb0ENS_16CompileConditionILi900EEEEEvPT_PKS4_S7_S7_flPfS8_Pj --------------------------
	.section	.text._ZN13group_norm_v214gn_cuda_kernelI6__halfLi320ELi1ELi16ELi80ELi64ELb1ELi64ELi80ELi80ELi4ELb0ELi116ELb0ELb0ENS_16CompileConditionILi900EEEEEvPT_PKS4_S7_S7_flPfS8_Pj,"ax",@progbits
	.align	128
        .global         _ZN13group_norm_v214gn_cuda_kernelI6__halfLi320ELi1ELi16ELi80ELi64ELb1ELi64ELi80ELi80ELi4ELb0ELi116ELb0ELb0ENS_16CompileConditionILi900EEEEEvPT_PKS4_S7_S7_flPfS8_Pj
        .type           _ZN13group_norm_v214gn_cuda_kernelI6__halfLi320ELi1ELi16ELi80ELi64ELb1ELi64ELi80ELi80ELi4ELb0ELi116ELb0ELb0ENS_16CompileConditionILi900EEEEEvPT_PKS4_S7_S7_flPfS8_Pj,@function
        .size           _ZN13group_norm_v214gn_cuda_kernelI6__halfLi320ELi1ELi16ELi80ELi64ELb1ELi64ELi80ELi80ELi4ELb0ELi116ELb0ELb0ENS_16CompileConditionILi900EEEEEvPT_PKS4_S7_S7_flPfS8_Pj,(.L_x_454 - _ZN13group_norm_v214gn_cuda_kernelI6__halfLi320ELi1ELi16ELi80ELi64ELb1ELi64ELi80ELi80ELi4ELb0ELi116ELb0ELb0ENS_16CompileConditionILi900EEEEEvPT_PKS4_S7_S7_flPfS8_Pj)
        .other          _ZN13group_norm_v214gn_cuda_kernelI6__halfLi320ELi1ELi16ELi80ELi64ELb1ELi64ELi80ELi80ELi4ELb0ELi116ELb0ELb0ENS_16CompileConditionILi900EEEEEvPT_PKS4_S7_S7_flPfS8_Pj,@"STO_CUDA_ENTRY STV_DEFAULT"
_ZN13group_norm_v214gn_cuda_kernelI6__halfLi320ELi1ELi16ELi80ELi64ELb1ELi64ELi80ELi80ELi4ELb0ELi116ELb0ELb0ENS_16CompileConditionILi900EEEEEvPT_PKS4_S7_S7_flPfS8_Pj:
.text._ZN13group_norm_v214gn_cuda_kernelI6__halfLi320ELi1ELi16ELi80ELi64ELb1ELi64ELi80ELi80ELi4ELb0ELi116ELb0ELb0ENS_16CompileConditionILi900EEEEEvPT_PKS4_S7_S7_flPfS8_Pj:
        /* <DEDUP_REMOVED lines=39> */
[--C-:B------:R-:W-:Y:S02]  /*0270*/  HADD2.F32 R29, -RZ, R31.reuse.H0_H0 ;  /* 0x2000001fff1d7230 */ /* 0x100fe40000004100 */
[----:B0-----:R-:W-:Y:S01]  /*0280*/  FADD.FTZ R20, RZ, R3 ;  /* 0x00000003ff147221 */ /* 0x001fe20000010000 */
        /* <DEDUP_REMOVED lines=15> */
[----:B------:R-:W-:Y:S01]  /*0380*/  FFMA.FTZ R22, R35, R35, R22 ;  /* 0x0000002323167223 */ /* 0x000fe20000010016 */
[--C-:B----4-:R-:W-:Y:S02]  /*0390*/  HADD2.F32 R17, -RZ, R4.reuse.H0_H0 ;  /* 0x20000004ff117230 */ /* 0x110fe40000004100 */
[----:B------:R-:W-:Y:S01]  /*03a0*/  FADD.FTZ R20, R20, R21 ;  /* 0x0000001514147221 */ /* 0x000fe20000010000 */
[----:B------:R-:W-:Y:S01]  /*03b0*/  FFMA.FTZ R22, R21, R21, R22 ;  /* 0x0000001515167223 */ /* 0x000fe20000010016 */
[----:B------:R-:W-:Y:S02]  /*03c0*/  HADD2.F32 R15, -RZ, R4.H1_H1 ;  /* 0x30000004ff0f7230 */ /* 0x000fe40000004100 */
[----:B------:R-:W-:Y:S01]  /*03d0*/  FADD.FTZ R20, R20, R19 ;  /* 0x0000001314147221 */ /* 0x000fe20000010000 */
[----:B------:R-:W-:Y:S01]  /*03e0*/  FFMA.FTZ R22, R19, R19, R22 ;  /* 0x0000001313167223 */ /* 0x000fe20000010016 */
[----:B------:R-:W-:-:S02]  /*03f0*/  HADD2.F32 R13, -RZ, R5.H0_H0 ;  /* 0x20000005ff0d7230 */ /* 0x000fc40000004100 */
        /* <DEDUP_REMOVED lines=11> */
[--C-:B------:R-:W-:Y:S02]  /*04b0*/  HADD2.F32 R27, -RZ, R39.reuse.H0_H0 ;  /* 0x20000027ff1b7230 */ /* 0x100fe40000004100 */
[----:B------:R-:W-:Y:S01]  /*04c0*/  FADD.FTZ R20, R20, R41 ;  /* 0x0000002914147221 */ /* 0x000fe20000010000 */
[----:B------:R-:W-:Y:S01]  /*04d0*/  FFMA.FTZ R22, R41, R41, R22 ;  /* 0x0000002929167223 */ /* 0x000fe20000010016 */
[----:B------:R-:W-:Y:S02]  /*04e0*/  HADD2.F32 R39, -RZ, R39.H1_H1 ;  /* 0x30000027ff277230 */ /* 0x000fe40000004100 */
        /* <DEDUP_REMOVED lines=59> */
.L_x_424:
        /* <DEDUP_REMOVED lines=10> */
.L_x_412:
        /* <DEDUP_REMOVED lines=17> */
.L_x_415:
[----:B------:R-:W-:Y:S05]  /*0a50*/  BSYNC B0 ;  /* 0x0000000000007941 */ /* 0x000fea0003800000 */
.L_x_414:
[----:B------:R-:W2:Y:S01]  /*0a60*/  S2UR UR5, SR_CgaCtaId ;  /* 0x00000000000579c3 */ /* 0x000ea20000008800 */
[----:B------:R-:W-:Y:S01]  /*0a70*/  IADD3 R10, RZ, -R10, RZ ;  /* 0x8000000aff0a7210 */ /* 0x000fe20007ffe0ff */
[----:B------:R-:W-:Y:S01]  /*0a80*/  UMOV UR4, 0x400 ;  /* 0x0000040000047882 */ /* 0x000fe20000000000 */
[----:B01----:R-:W-:Y:S01]  /*0a90*/  IMAD.WIDE.U32 R4, R12, -0x33333333, RZ ;  /* 0xcccccccd0c047825 */ /* 0x003fe200078e00ff */
[----:B------:R-:W-:Y:S01]  /*0aa0*/  UIADD3 UR4, UR4, 0x50, URZ ;  /* 0x0000005004047890 */ /* 0x000fe2000fffe03f */
[----:B------:R-:W-:Y:S02]  /*0ab0*/  MOV R4, R10 ;  /* 0x0000000a00047202 */ /* 0x000fe40000000f00 */
[----:B-----5:R-:W-:Y:S02]  /*0ac0*/  HADD2.F32 R10, -RZ, R8.H0_H0 ;  /* 0x20000008ff0a7230 */ /* 0x020fe40000004100 */
[----:B------:R-:W-:Y:S01]  /*0ad0*/  LEA.HI R4, R5, R4, RZ, 0x1a ;  /* 0x0000000405047211 */ /* 0x000fe200078fd0ff */
[----:B------:R-:W-:-:S02]  /*0ae0*/  HADD2.F32 R23, -RZ, R6.H0_H0 ;  /* 0x20000006ff177230 */ /* 0x000fc40000004100 */
[----:B------:R-:W-:Y:S02]  /*0af0*/  HADD2.F32 R8, -RZ, R8.H1_H1 ;  /* 0x30000008ff087230 */ /* 0x000fe40000004100 */
        /* <DEDUP_REMOVED lines=13> */
[----:B------:R-:W-:Y:S01]  /*0bd0*/  FADD.FTZ R11, R11, -R4 ;  /* 0x800000040b0b7221 */ /* 0x000fe20000010000 */
[----:B------:R-:W-:-:S02]  /*0be0*/  ULDC.64 UR4, c[0x0][0x210] ;  /* 0x0000840000047ab9 */ /* 0x000fc40000000a00 */
[----:B------:R-:W-:Y:S01]  /*0bf0*/  IADD3 R2, P0, R2, UR4, RZ ;  /* 0x0000000402027c10 */ /* 0x000fe2000ff1e0ff */
[C---:B0-----:R-:W-:Y:S01]  /*0c00*/  FMUL.FTZ R5, R12.reuse, R41 ;  /* 0x000000290c057220 */ /* 0x041fe20000410000 */
[--C-:B------:R-:W-:Y:S01]  /*0c10*/  FADD.FTZ R41, R25, -R4.reuse ;  /* 0x8000000419297221 */ /* 0x100fe20000010000 */
[----:B------:R-:W-:Y:S02]  /*0c20*/  HADD2.F32 R25, -RZ, R6.H1_H1 ;  /* 0x30000006ff197230 */ /* 0x000fe40000004100 */
[C---:B------:R-:W-:Y:S01]  /*0c30*/  FMUL.FTZ R22, R12.reuse, R39 ;  /* 0x000000270c167220 */ /* 0x040fe20000410000 */
[--C-:B------:R-:W-:Y:S02]  /*0c40*/  HADD2.F32 R6, -RZ, R7.reuse.H0_H0 ;  /* 0x20000007ff067230 */ /* 0x100fe40000004100 */
[----:B------:R-:W-:Y:S01]  /*0c50*/  FMUL.FTZ R16, R12, R41 ;  /* 0x000000290c107220 */ /* 0x000fe20000410000 */
[----:B------:R-:W-:Y:S02]  /*0c60*/  HADD2.F32 R7, -RZ, R7.H1_H1 ;  /* 0x30000007ff077230 */ /* 0x000fe40000004100 */
[--C-:B------:R-:W-:Y:S01]  /*0c70*/  FADD.FTZ R39, R3, -R4.reuse ;  /* 0x8000000403277221 */ /* 0x100fe20000010000 */
[----:B------:R-:W-:Y:S01]  /*0c80*/  FADD.FTZ R41, R27, -R4 ;  /* 0x800000041b297221 */ /* 0x000fe20000010000 */
[----:B------:R-:W-:Y:S01]  /*0c90*/  FFMA.FTZ R16, R8, R16, R25 ;  /* 0x0000001008107223 */ /* 0x000fe20000010019 */
[----:B------:R-:W-:-:S02]  /*0ca0*/  HADD2.F32 R27, -RZ, R9.H0_H0 ;  /* 0x20000009ff1b7230 */ /* 0x000fc40000004100 */
[----:B------:R-:W-:Y:S01]  /*0cb0*/  FFMA.FTZ R22, R20, R22, R7 ;  /* 0x0000001614167223 */ /* 0x000fe20000010007 */
[----:B------:R-:W-:Y:S01]  /*0cc0*/  FMUL.FTZ R26, R39, R12 ;  /* 0x0000000c271a7220 */ /* 0x000fe20000410000 */
[----:B------:R-:W-:Y:S01]  /*0cd0*/  FMUL.FTZ R24, R16, -1.4426950216293334961 ;  /* 0xbfb8aa3b10187820 */ /* 0x000fe20000410000 */
[--C-:B------:R-:W-:Y:S01]  /*0ce0*/  FADD.FTZ R39, R31, -R4.reuse ;  /* 0x800000041f277221 */ /* 0x100fe20000010000 */
[----:B------:R-:W-:Y:S01]  /*0cf0*/  FMUL.FTZ R34, R22, -1.4426950216293334961 ;  /* 0xbfb8aa3b16227820 */ /* 0x000fe20000410000 */
[----:B------:R-:W-:Y:S01]  /*0d00*/  FMUL.FTZ R30, R12, R37 ;  /* 0x000000250c1e7220 */ /* 0x000fe20000410000 */
[----:B------:R-:W0:Y:S01]  /*0d10*/  MUFU.EX2 R9, R24 ;  /* 0x0000001800097308 */ /* 0x000e220000000800 */
[--C-:B------:R-:W-:Y:S01]  /*0d20*/  FADD.FTZ R37, R29, -R4.reuse ;  /* 0x800000041d257221 */ /* 0x100fe20000010000 */
[--C-:B------:R-:W-:Y:S01]  /*0d30*/  FFMA.FTZ R5, R10, R5, R23.reuse ;  /* 0x000000050a057223 */ /* 0x100fe20000010017 */
[C---:B------:R-:W-:Y:S01]  /*0d40*/  FMUL.FTZ R18, R12.reuse, R41 ;  /* 0x000000290c127220 */ /* 0x040fe20000410000 */
[----:B------:R-:W-:Y:S01]  /*0d50*/  FADD.FTZ R41, R19, -R4 ;  /* 0x8000000413297221 */ /* 0x000fe20000010000 */
[----:B------:R-:W-:Y:S01]  /*0d60*/  FMUL.FTZ R37, R12, R37 ;  /* 0x000000250c257220 */ /* 0x000fe20000410000 */
[----:B------:R-:W-:Y:S01]  /*0d70*/  FMUL.FTZ R14, R5, -1.4426950216293334961 ;  /* 0xbfb8aa3b050e7820 */ /* 0x000fe20000410000 */
[--C-:B------:R-:W-:Y:S01]  /*0d80*/  FFMA.FTZ R18, R27, R18, R6.reuse ;  /* 0x000000121b127223 */ /* 0x100fe20000010006 */
[----:B------:R1:W-:Y:S01]  /*0d90*/  MUFU.EX2 R24, R34 ;  /* 0x0000002200187308 */ /* 0x0003e20000000800 */
[----:B------:R-:W-:Y:S01]  /*0da0*/  FFMA.FTZ R31, R37, R27, R6 ;  /* 0x0000001b251f7223 */ /* 0x000fe20000010006 */
[--C-:B------:R-:W-:Y:S01]  /*0db0*/  FADD.FTZ R37, R33, -R4.reuse ;  /* 0x8000000421257221 */ /* 0x100fe20000010000 */
[----:B------:R-:W-:Y:S01]  /*0dc0*/  FMUL.FTZ R32, R18, -1.4426950216293334961 ;  /* 0xbfb8aa3b12207820 */ /* 0x000fe20000410000 */
[----:B------:R-:W-:Y:S01]  /*0dd0*/  FFMA.FTZ R26, R26, R10, R23 ;  /* 0x0000000a1a1a7223 */ /* 0x000fe20000010017 */
[----:B------:R-:W-:Y:S01]  /*0de0*/  FFMA.FTZ R29, R30, R8, R25 ;  /* 0x000000081e1d7223 */ /* 0x000fe20000010019 */
[C---:B------:R-:W-:Y:S01]  /*0df0*/  FMUL.FTZ R37, R12.reuse, R37 ;  /* 0x000000250c257220 */ /* 0x040fe20000410000 */
[C---:B------:R-:W-:Y:S01]  /*0e00*/  FMUL.FTZ R38, R12.reuse, R41 ;  /* 0x000000290c267220 */ /* 0x040fe20000410000 */
[----:B------:R-:W-:Y:S01]  /*0e10*/  MUFU.EX2 R14, R14 ;  /* 0x0000000e000e7308 */ /* 0x000fe20000000800 */
[----:B-1----:R-:W-:Y:S01]  /*0e20*/  FMUL.FTZ R34, R12, R39 ;  /* 0x000000270c227220 */ /* 0x002fe20000410000 */
[--C-:B------:R-:W-:Y:S01]  /*0e30*/  FADD.FTZ R39, R35, -R4.reuse ;  /* 0x8000000423277221 */ /* 0x100fe20000010000 */
[----:B------:R-:W-:Y:S01]  /*0e40*/  FFMA.FTZ R35, R10, R37, R23 ;  /* 0x000000250a237223 */ /* 0x000fe20000010017 */
[----:B------:R-:W-:Y:S01]  /*0e50*/  FADD.FTZ R37, R21, -R4 ;  /* 0x8000000415257221 */ /* 0x000fe20000010000 */
[----:B------:R-:W-:Y:S01]  /*0e60*/  FFMA.FTZ R33, R34, R20, R7 ;  /* 0x0000001422217223 */ /* 0x000fe20000010007 */
[----:B------:R-:W-:Y:S01]  /*0e70*/  FMUL.FTZ R36, R12, R39 ;  /* 0x000000270c247220 */ /* 0x000fe20000410000 */
[----:B------:R-:W-:Y:S01]  /*0e80*/  FMUL.FTZ R28, R26, -1.4426950216293334961 ;  /* 0xbfb8aa3b1a1c7820 */ /* 0x000fe20000410000 */
[----:B------:R1:W2:Y:S01]  /*0e90*/  MUFU.EX2 R3, R32 ;  /* 0x0000002000037308 */ /* 0x0002a20000000800 */
[----:B------:R-:W-:Y:S01]  /*0ea0*/  FMUL.FTZ R37, R12, R37 ;  /* 0x000000250c257220 */ /* 0x000fe20000410000 */
[----:B------:R-:W-:Y:S01]  /*0eb0*/  FFMA.FTZ R36, R8, R36, R25 ;  /* 0x0000002408247223 */ /* 0x000fe20000010019 */
[----:B------:R-:W-:Y:S01]  /*0ec0*/  FMUL.FTZ R30, R29, -1.4426950216293334961 ;  /* 0xbfb8aa3b1d1e7820 */ /* 0x000fe20000410000 */
[----:B------:R-:W-:Y:S01]  /*0ed0*/  FMUL.FTZ R34, R33, -1.4426950216293334961 ;  /* 0xbfb8aa3b21227820 */ /* 0x000fe20000410000 */
[----:B------:R-:W-:Y:S01]  /*0ee0*/  FMUL.FTZ R43, R12, R43 ;  /* 0x0000002b0c2b7220 */ /* 0x000fe20000410000 */
[----:B------:R-:W-:Y:S01]  /*0ef0*/  FMUL.FTZ R40, R36, -1.4426950216293334961 ;  /* 0xbfb8aa3b24287820 */ /* 0x000fe20000410000 */
[----:B------:R-:W-:Y:S01]  /*0f00*/  FMUL.FTZ R11, R12, R11 ;  /* 0x0000000b0c0b7220 */ /* 0x000fe20000410000 */
[----:B------:R-:W-:Y:S01]  /*0f10*/  FFMA.FTZ R37, R27, R37, R6 ;  /* 0x000000251b257223 */ /* 0x000fe20000010006 */
[----:B-1----:R-:W-:Y:S01]  /*0f20*/  FMUL.FTZ R32, R31, -1.4426950216293334961 ;  /* 0xbfb8aa3b1f207820 */ /* 0x002fe20000410000 */
[----:B------:R1:W3:Y:S01]  /*0f30*/  MUFU.EX2 R19, R40 ;  /* 0x0000002800137308 */ /* 0x0002e20000000800 */
[----:B------:R-:W-:Y:S01]  /*0f40*/  FFMA.FTZ R38, R20, R38, R7 ;  /* 0x0000002614267223 */ /* 0x000fe20000010007 */
[----:B------:R-:W-:Y:S01]  /*0f50*/  FFMA.FTZ R23, R10, R43, R23 ;  /* 0x0000002b0a177223 */ /* 0x000fe20000010017 */
[----:B------:R-:W-:Y:S01]  /*0f60*/  FFMA.FTZ R20, R20, R11, R7 ;  /* 0x0000000b14147223 */ /* 0x000fe20000010007 */
[----:B------:R-:W-:Y:S01]  /*0f70*/  FMUL.FTZ R39, R35, -1.4426950216293334961 ;  /* 0xbfb8aa3b23277820 */ /* 0x000fe20000410000 */
[----:B------:R-:W-:Y:S01]  /*0f80*/  FMUL.FTZ R41, R37, -1.4426950216293334961 ;  /* 0xbfb8aa3b25297820 */ /* 0x000fe20000410000 */
[----:B0-----:R-:W-:Y:S01]  /*0f90*/  FADD.FTZ R9, R9, 1 ;  /* 0x3f80000009097421 */ /* 0x001fe20000010000 */
[----:B------:R-:W-:Y:S01]  /*0fa0*/  FMUL.FTZ R11, R20, -1.4426950216293334961 ;  /* 0xbfb8aa3b140b7820 */ /* 0x000fe20000410000 */
[----:B------:R-:W-:Y:S01]  /*0fb0*/  MUFU.EX2 R28, R28 ;  /* 0x0000001c001c7308 */ /* 0x000fe20000000800 */
[----:B-1----:R-:W-:Y:S01]  /*0fc0*/  FMUL.FTZ R40, R12, R15 ;  /* 0x0000000f0c287220 */ /* 0x002fe20000410000 */
[----:B------:R-:W-:Y:S01]  /*0fd0*/  FMUL.FTZ R15, R23, -1.4426950216293334961 ;  /* 0xbfb8aa3b170f7820 */ /* 0x000fe20000410000 */
[----:B--2---:R-:W-:-:S02]  /*0fe0*/  FADD.FTZ R3, R3, 1 ;  /* 0x3f80000003037421 */ /* 0x004fc40000010000 */
[----:B------:R-:W-:Y:S01]  /*0ff0*/  FFMA.FTZ R25, R8, R40, R25 ;  /* 0x0000002808197223 */ /* 0x000fe20000010019 */
[----:B------:R-:W-:Y:S01]  /*1000*/  FMUL.FTZ R40, R12, R13 ;  /* 0x0000000d0c287220 */ /* 0x000fe20000410000 */
[----:B------:R-:W-:Y:S01]  /*1010*/  FADD.FTZ R12, R14, 1 ;  /* 0x3f8000000e0c7421 */ /* 0x000fe20000010000 */
[----:B------:R-:W0:Y:S01]  /*1020*/  MUFU.EX2 R30, R30 ;  /* 0x0000001e001e7308 */ /* 0x000e220000000800 */
[----:B------:R-:W-:Y:S01]  /*1030*/  FMUL.FTZ R13, R25, -1.4426950216293334961 ;  /* 0xbfb8aa3b190d7820 */ /* 0x000fe20000410000 */
[----:B------:R-:W-:Y:S01]  /*1040*/  FFMA.FTZ R6, R27, R40, R6 ;  /* 0x000000281b067223 */ /* 0x000fe20000010006 */
[----:B---3--:R-:W-:-:S03]  /*1050*/  FADD.FTZ R19, R19, 1 ;  /* 0x3f80000013137421 */ /* 0x008fc60000010000 */
[----:B------:R-:W-:Y:S02]  /*1060*/  FMUL.FTZ R27, R6, -1.4426950216293334961 ;  /* 0xbfb8aa3b061b7820 */ /* 0x000fe40000410000 */
[----:B------:R-:W-:Y:S08]  /*1070*/  MUFU.EX2 R32, R32 ;  /* 0x0000002000207308 */ /* 0x000ff00000000800 */
[----:B------:R-:W-:Y:S01]  /*1080*/  MUFU.EX2 R34, R34 ;  /* 0x0000002200227308 */ /* 0x000fe20000000800 */
[----:B0-----:R-:W-:-:S07]  /*1090*/  FADD.FTZ R14, R30, 1 ;  /* 0x3f8000001e0e7421 */ /* 0x001fce0000010000 */
[----:B------:R0:W1:Y:S08]  /*10a0*/  MUFU.EX2 R21, R39 ;  /* 0x0000002700157308 */ /* 0x0000700000000800 */
[----:B------:R-:W2:Y:S01]  /*10b0*/  MUFU.EX2 R17, R41 ;  /* 0x0000002900117308 */ /* 0x000ea20000000800 */
[----:B0-----:R-:W-:-:S07]  /*10c0*/  FMUL.FTZ R39, R38, -1.4426950216293334961 ;  /* 0xbfb8aa3b26277820 */ /* 0x001fce0000410000 */
[----:B------:R0:W3:Y:S01]  /*10d0*/  MUFU.EX2 R8, R15 ;  /* 0x0000000f00087308 */ /* 0x0000e20000000800 */
[----:B-1----:R-:W-:-:S07]  /*10e0*/  FADD.FTZ R21, R21, 1 ;  /* 0x3f80000015157421 */ /* 0x002fce0000010000 */
[----:B------:R1:W4:Y:S01]  /*10f0*/  MUFU.EX2 R4, R13 ;  /* 0x0000000d00047308 */ /* 0x0003220000000800 */
[----:B0-----:R-:W-:Y:S01]  /*1100*/  FADD.FTZ R15, R28, 1 ;  /* 0x3f8000001c0f7421 */ /* 0x001fe20000010000 */
[----:B------:R-:W-:-:S06]  /*1110*/  FADD.FTZ R28, R34, 1 ;  /* 0x3f800000221c7421 */ /* 0x000fcc0000010000 */
[----:B------:R-:W0:Y:S01]  /*1120*/  MUFU.EX2 R7, R27 ;  /* 0x0000001b00077308 */ /* 0x000e220000000800 */
[----:B-1----:R-:W-:Y:S01]  /*1130*/  FADD.FTZ R13, R24, 1 ;  /* 0x3f800000180d7421 */ /* 0x002fe20000010000 */
[----:B------:R-:W-:Y:S01]  /*1140*/  FADD.FTZ R24, R32, 1 ;  /* 0x3f80000020187421 */ /* 0x000fe20000010000 */
[----:B--2---:R-:W-:Y:S01]  /*1150*/  FADD.FTZ R32, R17, 1 ;  /* 0x3f80000011207421 */ /* 0x004fe20000010000 */
[----:B---3--:R-:W-:-:S04]  /*1160*/  FADD.FTZ R8, R8, 1 ;  /* 0x3f80000008087421 */ /* 0x008fc80000010000 */
[----:B------:R-:W1:Y:S01]  /*1170*/  MUFU.EX2 R10, R39 ;  /* 0x00000027000a7308 */ /* 0x000e620000000800 */
[----:B----4-:R-:W-:-:S07]  /*1180*/  FADD.FTZ R4, R4, 1 ;  /* 0x3f80000004047421 */ /* 0x010fce0000010000 */
        /* <DEDUP_REMOVED lines=10> */
[----:B------:R-:W-:Y:S02]  /*1230*/  F2FP.F16.F32.PACK_AB R9, R9, R12 ;  /* 0x0000000c0909723e */ /* 0x000fe400000000ff */
[----:B------:R-:W1:Y:S01]  /*1240*/  MUFU.RCP R24, R24 ;  /* 0x0000001800187308 */ /* 0x000e620000001000 */
[----:B--2---:R-:W-:-:S07]  /*1250*/  FMUL.FTZ R15, R26, R15 ;  /* 0x0000000f1a0f7220 */ /* 0x004fce0000410000 */
[----:B------:R-:W2:Y:S01]  /*1260*/  MUFU.RCP R28, R28 ;  /* 0x0000001c001c7308 */ /* 0x000ea20000001000 */
[----:B0-----:R-:W-:-:S05]  /*1270*/  FMUL.FTZ R14, R29, R14 ;  /* 0x0000000e1d0e7220 */ /* 0x001fca0000410000 */
[----:B------:R-:W-:Y:S02]  /*1280*/  F2FP.F16.F32.PACK_AB R15, R14, R15 ;  /* 0x0000000f0e0f723e */ /* 0x000fe400000000ff */
[----:B------:R-:W0:Y:S01]  /*1290*/  MUFU.RCP R3, R3 ;  /* 0x0000000300037308 */ /* 0x000e220000001000 */
[----:B-1----:R-:W-:-:S07]  /*12a0*/  FMUL.FTZ R24, R31, R24 ;  /* 0x000000181f187220 */ /* 0x002fce0000410000 */
[----:B------:R-:W1:Y:S01]  /*12b0*/  MUFU.RCP R13, R13 ;  /* 0x0000000d000d7308 */ /* 0x000e620000001000 */
[----:B--2---:R-:W-:-:S05]  /*12c0*/  FMUL.FTZ R33, R33, R28 ;  /* 0x0000001c21217220 */ /* 0x004fca0000410000 */
[----:B------:R-:W-:Y:S02]  /*12d0*/  F2FP.F16.F32.PACK_AB R24, R33, R24 ;  /* 0x000000182118723e */ /* 0x000fe400000000ff */
[----:B------:R-:W2:Y:S01]  /*12e0*/  MUFU.RCP R30, R21 ;  /* 0x00000015001e7308 */ /* 0x000ea20000001000 */
[----:B0-----:R-:W-:Y:S01]  /*12f0*/  FMUL.FTZ R18, R18, R3 ;  /* 0x0000000312127220 */ /* 0x001fe20000410000 */
[----:B------:R-:W-:Y:S02]  /*1300*/  IADD3.X R3, R0, UR5, RZ, P0, !PT ;  /* 0x0000000500037c10 */ /* 0x000fe400087fe4ff */
[----:B------:R-:W-:-:S03]  /*1310*/  PRMT R0, R15, 0x7632, R0 ;  /* 0x000076320f007816 */ /* 0x000fc60000000000 */
[----:B------:R-:W-:Y:S01]  /*1320*/  STG.E.U16 desc[UR6][R2.64+0x1e000], R9 ;  /* 0x01e0000902007986 */ /* 0x000fe2000c101506 */
[----:B------:R-:W0:Y:S01]  /*1330*/  MUFU.RCP R19, R19 ;  /* 0x0000001300137308 */ /* 0x000e220000001000 */
[----:B-1----:R-:W-:Y:S02]  /*1340*/  FMUL.FTZ R13, R22, R13 ;  /* 0x0000000d160d7220 */ /* 0x002fe40000410000 */
[----:B------:R1:W-:Y:S03]  /*1350*/  STG.E.U16 desc[UR6][R2.64+0x2], R0 ;  /* 0x0000020002007986 */ /* 0x0003e6000c101506 */
[----:B------:R-:W-:Y:S01]  /*1360*/  F2FP.F16.F32.PACK_AB R13, R13, R18 ;  /* 0x000000120d0d723e */ /* 0x000fe200000000ff */
[----:B------:R-:W-:Y:S01]  /*1370*/  STG.E.U16 desc[UR6][R2.64], R15 ;  /* 0x0000000f02007986 */ /* 0x000fe2000c101506 */
[----:B------:R-:W3:Y:S01]  /*1380*/  MUFU.RCP R32, R32 ;  /* 0x0000002000207308 */ /* 0x000ee20000001000 */
[----:B--2---:R-:W-:-:S02]  /*1390*/  FMUL.FTZ R30, R35, R30 ;  /* 0x0000001e231e7220 */ /* 0x004fc40000410000 */
[----:B------:R-:W-:Y:S04]  /*13a0*/  STG.E.U16 desc[UR6][R2.64+0x1e004], R13 ;  /* 0x01e0040d02007986 */ /* 0x000fe8000c101506 */
[----:B------:R-:W-:Y:S01]  /*13b0*/  STG.E.U16 desc[UR6][R2.64+0x4], R24 ;  /* 0x0000041802007986 */ /* 0x000fe2000c101506 */
[----:B------:R-:W2:Y:S01]  /*13c0*/  MUFU.RCP R17, R10 ;  /* 0x0000000a00117308 */ /* 0x000ea20000001000 */
[----:B0-----:R-:W-:-:S05]  /*13d0*/  FMUL.FTZ R19, R36, R19 ;  /* 0x0000001324137220 */ /* 0x001fca0000410000 */
[----:B------:R-:W-:Y:S02]  /*13e0*/  F2FP.F16.F32.PACK_AB R30, R19, R30 ;  /* 0x0000001e131e723e */ /* 0x000fe400000000ff */
[----:B------:R-:W0:Y:S01]  /*13f0*/  MUFU.RCP R8, R8 ;  /* 0x0000000800087308 */ /* 0x000e220000001000 */
[----:B---3--:R-:W-:Y:S02]  /*1400*/  FMUL.FTZ R32, R37, R32 ;  /* 0x0000002025207220 */ /* 0x008fe40000410000 */
[----:B------:R-:W-:Y:S05]  /*1410*/  STG.E.U16 desc[UR6][R2.64+0xa000], R30 ;  /* 0x00a0001e02007986 */ /* 0x000fea000c101506 */
[----:B------:R-:W3:Y:S01]  /*1420*/  MUFU.RCP R4, R4 ;  /* 0x0000000400047308 */ /* 0x000ee20000001000 */
[----:B--2---:R-:W-:-:S05]  /*1430*/  FMUL.FTZ R17, R38, R17 ;  /* 0x0000001126117220 */ /* 0x004fca0000410000 */
[----:B------:R-:W-:Y:S02]  /*1440*/  F2FP.F16.F32.PACK_AB R32, R17, R32 ;  /* 0x000000201120723e */ /* 0x000fe400000000ff */
[----:B------:R-:W2:Y:S01]  /*1450*/  MUFU.RCP R7, R7 ;  /* 0x0000000700077308 */ /* 0x000ea20000001000 */
[----:B0-----:R-:W-:Y:S02]  /*1460*/  FMUL.FTZ R8, R23, R8 ;  /* 0x0000000817087220 */ /* 0x001fe40000410000 */
[----:B------:R-:W-:Y:S05]  /*1470*/  STG.E.U16 desc[UR6][R2.64+0xa004], R32 ;  /* 0x00a0042002007986 */ /* 0x000fea000c101506 */
[----:B------:R-:W0:Y:S01]  /*1480*/  MUFU.RCP R5, R11 ;  /* 0x0000000b00057308 */ /* 0x000e220000001000 */
[----:B---3--:R-:W-:Y:S01]  /*1490*/  FMUL.FTZ R25, R25, R4 ;  /* 0x0000000419197220 */ /* 0x008fe20000410000 */
[----:B------:R-:W-:-:S04]  /*14a0*/  PRMT R4, R24, 0x7632, R4 ;  /* 0x0000763218047816 */ /* 0x000fc80000000004 */
[----:B------:R-:W-:Y:S01]  /*14b0*/  F2FP.F16.F32.PACK_AB R8, R25, R8 ;  /* 0x000000081908723e */ /* 0x000fe200000000ff */
[----:B------:R3:W-:Y:S01]  /*14c0*/  STG.E.U16 desc[UR6][R2.64+0x6], R4 ;  /* 0x0000060402007986 */ /* 0x0007e2000c101506 */
[----:B--2---:R-:W-:Y:S01]  /*14d0*/  FMUL.FTZ R7, R6, R7 ;  /* 0x0000000706077220 */ /* 0x004fe20000410000 */
[----:B------:R-:W-:Y:S02]  /*14e0*/  PRMT R6, R32, 0x7632, R6 ;  /* 0x0000763220067816 */ /* 0x000fe40000000006 */
[----:B------:R-:W-:Y:S01]  /*14f0*/  STG.E.U16 desc[UR6][R2.64+0x14000], R8 ;  /* 0x0140000802007986 */ /* 0x000fe2000c101506 */
[----:B-1----:R-:W-:-:S03]  /*1500*/  PRMT R0, R8, 0x7632, R0 ;  /* 0x0000763208007816 */ /* 0x002fc60000000000 */
[----:B------:R-:W-:Y:S01]  /*1510*/  STG.E.U16 desc[UR6][R2.64+0xa006], R6 ;  /* 0x00a0060602007986 */ /* 0x000fe2000c101506 */
[----:B0-----:R-:W-:Y:S01]  /*1520*/  FMUL.FTZ R20, R20, R5 ;  /* 0x0000000514147220 */ /* 0x001fe20000410000 */
[----:B------:R-:W-:Y:S02]  /*1530*/  PRMT R5, R9, 0x7632, R5 ;  /* 0x0000763209057816 */ /* 0x000fe40000000005 */
[----:B------:R-:W-:Y:S01]  /*1540*/  STG.E.U16 desc[UR6][R2.64+0x14002], R0 ;  /* 0x0140020002007986 */ /* 0x000fe2000c101506 */
[----:B------:R-:W-:Y:S02]  /*1550*/  PRMT R9, R13, 0x7632, R9 ;  /* 0x000076320d097816 */ /* 0x000fe40000000009 */
[----:B------:R-:W-:Y:S01]  /*1560*/  F2FP.F16.F32.PACK_AB R7, R20, R7 ;  /* 0x000000071407723e */ /* 0x000fe200000000ff */
[----:B------:R0:W-:Y:S03]  /*1570*/  STG.E.U16 desc[UR6][R2.64+0x1e002], R5 ;  /* 0x01e0020502007986 */ /* 0x0001e6000c101506 */
[----:B---3--:R-:W-:Y:S01]  /*1580*/  PRMT R4, R7, 0x7632, R4 ;  /* 0x0000763207047816 */ /* 0x008fe20000000004 */
[----:B------:R-:W-:Y:S04]  /*1590*/  STG.E.U16 desc[UR6][R2.64+0x14004], R7 ;  /* 0x0140040702007986 */ /* 0x000fe8000c101506 */
[----:B------:R-:W-:Y:S01]  /*15a0*/  STG.E.U16 desc[UR6][R2.64+0x14006], R4 ;  /* 0x0140060402007986 */ /* 0x000fe2000c101506 */
[----:B0-----:R-:W-:-:S03]  /*15b0*/  PRMT R5, R30, 0x7632, R5 ;  /* 0x000076321e057816 */ /* 0x001fc60000000005 */
[----:B------:R-:W-:Y:S04]  /*15c0*/  STG.E.U16 desc[UR6][R2.64+0x1e006], R9 ;  /* 0x01e0060902007986 */ /* 0x000fe8000c101506 */
[----:B------:R-:W-:Y:S01]  /*15d0*/  STG.E.U16 desc[UR6][R2.64+0xa002], R5 ;  /* 0x00a0020502007986 */ /* 0x000fe2000c101506 */
[----:B------:R-:W-:Y:S05]  /*15e0*/  EXIT ;  /* 0x000000000000794d */ /* 0x000fea0003800000 */
.L_x_413:
[----:B------:R-:W-:Y:S01]  /*15f0*/  HFMA2.MMA R30, -RZ, RZ, 0, 4.76837158203125e-07 ;  /* 0x00000008ff1e7435 */ /* 0x000fe200000001ff */
[----:B-1----:R-:W-:Y:S02]  /*1600*/  MOV R28, R4 ;  /* 0x00000004001c7202 */ /* 0x002fe40000000f00 */
[----:B------:R-:W-:Y:S02]  /*1610*/  MOV R32, 0x1f ;  /* 0x0000001f00207802 */ /* 0x000fe40000000f00 */
[----:B------:R-:W-:-:S07]  /*1620*/  MOV R24, 0xffffffff ;  /* 0xffffffff00187802 */ /* 0x000fce0000000f00 */
[----:B0----5:R-:W-:Y:S05]  /*1630*/  WARPSYNC.COLLECTIVE R24, `(.L_x_416) ;  /* 0x0000000018087348 */ /* 0x021fea0003c00000 */
[----:B------:R1:W2:Y:S02]  /*1640*/  SHFL.BFLY P0, R26, R28, R30, R32 ;  /* 0x0c00001e1c1a7389 */ /* 0x0002a40000000020 */
[----:B012--5:R-:W-:Y:S01]  /*1650*/  ENDCOLLECTIVE ;  /* 0x000000000000791b */ /* 0x027fe20003800000 */
.L_x_416:
[----:B------:R-:W-:Y:S02]  /*1660*/  MOV R28, R5 ;  /* 0x00000005001c7202 */ /* 0x000fe40000000f00 */
[----:B------:R-:W-:-:S07]  /*1670*/  MOV R23, R26 ;  /* 0x0000001a00177202 */ /* 0x000fce0000000f00 */
[----:B------:R-:W-:Y:S05]  /*1680*/  WARPSYNC.COLLECTIVE R24, `(.L_x_417) ;  /* 0x0000000018087348 */ /* 0x000fea0003c00000 */
[----:B------:R0:W1:Y:S02]  /*1690*/  SHFL.BFLY P0, R26, R28, R30, R32 ;  /* 0x0c00001e1c1a7389 */ /* 0x0000640000000020 */
[----:B01----:R-:W-:Y:S01]  /*16a0*/  ENDCOLLECTIVE ;  /* 0x000000000000791b */ /* 0x003fe20003800000 */
.L_x_417:
[----:B------:R-:W-:Y:S01]  /*16b0*/  FADD.FTZ R23, R23, R4 ;  /* 0x0000000417177221 */ /* 0x000fe20000010000 */
[----:B------:R-:W-:-:S04]  /*16c0*/  HFMA2.MMA R30, -RZ, RZ, 0, 2.384185791015625e-07 ;  /* 0x00000004ff1e7435 */ /* 0x000fc800000001ff */
[----:B------:R-:W-:Y:S02]  /*16d0*/  MOV R28, R23 ;  /* 0x00000017001c7202 */ /* 0x000fe40000000f00 */
[----:B------:R-:W-:-:S07]  /*16e0*/  MOV R18, R26 ;  /* 0x0000001a00127202 */ /* 0x000fce0000000f00 */
[----:B------:R-:W-:Y:S05]  /*16f0*/  WARPSYNC.COLLECTIVE R24, `(.L_x_418) ;  /* 0x0000000018087348 */ /* 0x000fea0003c00000 */
[----:B------:R0:W1:Y:S02]  /*1700*/  SHFL.BFLY P0, R26, R28, R30, R32 ;  /* 0x0c00001e1c1a7389 */ /* 0x0000640000000020 */
[----:B01----:R-:W-:Y:S01]  /*1710*/  ENDCOLLECTIVE ;  /* 0x000000000000791b */ /* 0x003fe20003800000 */
.L_x_418:
[----:B------:R-:W-:-:S05]  /*1720*/  FADD.FTZ R18, R18, R5 ;  /* 0x0000000512127221 */ /* 0x000fca0000010000 */
[----:B------:R-:W-:Y:S02]  /*1730*/  MOV R28, R18 ;  /* 0x00000012001c7202 */ /* 0x000fe40000000f00 */
[----:B------:R-:W-:-:S07]  /*1740*/  MOV R20, R26 ;  /* 0x0000001a00147202 */ /* 0x000fce0000000f00 */
[----:B------:R-:W-:Y:S05]  /*1750*/  WARPSYNC.COLLECTIVE R24, `(.L_x_419) ;  /* 0x0000000018087348 */ /* 0x000fea0003c00000 */
[----:B------:R0:W1:Y:S02]  /*1760*/  SHFL.BFLY P0, R26, R28, R30, R32 ;  /* 0x0c00001e1c1a7389 */ /* 0x0000640000000020 */
[----:B01----:R-:W-:Y:S01]  /*1770*/  ENDCOLLECTIVE ;  /* 0x000000000000791b */ /* 0x003fe20003800000 */
.L_x_419:
[----:B------:R-:W-:Y:S01]  /*1780*/  FADD.FTZ R20, R23, R20 ;  /* 0x0000001417147221 */ /* 0x000fe20000010000 */
[----:B------:R-:W-:-:S04]  /*1790*/  HFMA2.MMA R30, -RZ, RZ, 0, 1.1920928955078125e-07 ;  /* 0x00000002ff1e7435 */ /* 0x000fc800000001ff */
[----:B------:R-:W-:Y:S02]  /*17a0*/  MOV R28, R20 ;  /* 0x00000014001c7202 */ /* 0x000fe40000000f00 */
[----:B------:R-:W-:-:S07]  /*17b0*/  MOV R43, R26 ;  /* 0x0000001a002b7202 */ /* 0x000fce0000000f00 */
[----:B------:R-:W-:Y:S05]  /*17c0*/  WARPSYNC.COLLECTIVE R24, `(.L_x_420) ;  /* 0x0000000018087348 */ /* 0x000fea0003c00000 */
[----:B------:R0:W1:Y:S02]  /*17d0*/  SHFL.BFLY P0, R26, R28, R30, R32 ;  /* 0x0c00001e1c1a7389 */ /* 0x0000640000000020 */
[----:B01----:R-:W-:Y:S01]  /*17e0*/  ENDCOLLECTIVE ;  /* 0x000000000000791b */ /* 0x003fe20003800000 */
.L_x_420:
[----:B------:R-:W-:-:S05]  /*17f0*/  FADD.FTZ R43, R18, R43 ;  /* 0x0000002b122b7221 */ /* 0x000fca0000010000 */
[----:B------:R-:W-:Y:S02]  /*1800*/  MOV R28, R43 ;  /* 0x0000002b001c7202 */ /* 0x000fe40000000f00 */
[----:B------:R-:W-:-:S07]  /*1810*/  MOV R45, R26 ;  /* 0x0000001a002d7202 */ /* 0x000fce0000000f00 */
[----:B------:R-:W-:Y:S05]  /*1820*/  WARPSYNC.COLLECTIVE R24, `(.L_x_421) ;  /* 0x0000000018087348 */ /* 0x000fea0003c00000 */
[----:B------:R0:W1:Y:S02]  /*1830*/  SHFL.BFLY P0, R26, R28, R30, R32 ;  /* 0x0c00001e1c1a7389 */ /* 0x0000640000000020 */
[----:B01----:R-:W-:Y:S01]  /*1840*/  ENDCOLLECTIVE ;  /* 0x000000000000791b */ /* 0x003fe20003800000 */
.L_x_421:
[----:B------:R-:W-:Y:S01]  /*1850*/  FADD.FTZ R45, R20, R45 ;  /* 0x0000002d142d7221 */ /* 0x000fe20000010000 */
[----:B------:R-:W-:-:S04]  /*1860*/  HFMA2.MMA R30, -RZ, RZ, 0, 5.9604644775390625e-08 ;  /* 0x00000001ff1e7435 */ /* 0x000fc800000001ff */
[----:B------:R-:W-:Y:S02]  /*1870*/  MOV R28, R45 ;  /* 0x0000002d001c7202 */ /* 0x000fe40000000f00 */
[----:B------:R-:W-:-:S07]  /*1880*/  MOV R22, R26 ;  /* 0x0000001a00167202 */ /* 0x000fce0000000f00 */
[----:B------:R-:W-:Y:S05]  /*1890*/  WARPSYNC.COLLECTIVE R24, `(.L_x_422) ;  /* 0x0000000018087348 */ /* 0x000fea0003c00000 */
[----:B------:R0:W1:Y:S02]  /*18a0*/  SHFL.BFLY P0, R26, R28, R30, R32 ;  /* 0x0c00001e1c1a7389 */ /* 0x0000640000000020 */
[----:B01----:R-:W-:Y:S01]  /*18b0*/  ENDCOLLECTIVE ;  /* 0x000000000000791b */ /* 0x003fe20003800000 */
.L_x_422:
[----:B------:R-:W-:-:S05]  /*18c0*/  FADD.FTZ R22, R43, R22 ;  /* 0x000000162b167221 */ /* 0x000fca0000010000 */
[----:B------:R-:W-:Y:S02]  /*18d0*/  MOV R28, R22 ;  /* 0x00000016001c7202 */ /* 0x000fe40000000f00 */
[----:B------:R-:W-:-:S07]  /*18e0*/  MOV R4, R26 ;  /* 0x0000001a00047202 */ /* 0x000fce0000000f00 */
[----:B------:R-:W-:Y:S05]  /*18f0*/  WARPSYNC.COLLECTIVE R24, `(.L_x_423) ;  /* 0x0000000018087348 */ /* 0x000fea0003c00000 */
[----:B------:R0:W1:Y:S02]  /*1900*/  SHFL.BFLY P0, R26, R28, R30, R32 ;  /* 0x0c00001e1c1a7389 */ /* 0x0000640000000020 */
[----:B01----:R-:W-:Y:S01]  /*1910*/  ENDCOLLECTIVE ;  /* 0x000000000000791b */ /* 0x003fe20003800000 */
.L_x_423:
[----:B------:R-:W-:Y:S01]  /*1920*/  FADD.FTZ R4, R45, R4 ;  /* 0x000000042d047221 */ /* 0x000fe20000010000 */
[----:B------:R-:W-:Y:S01]  /*1930*/  MOV R5, R26 ;  /* 0x0000001a00057202 */ /* 0x000fe20000000f00 */
[----:B------:R-:W-:Y:S06]  /*1940*/  BRA `(.L_x_424) ;  /* 0xffffffec00d47947 */ /* 0x000fec000383ffff */
.L_x_425:
        /* <DEDUP_REMOVED lines=11> */
.L_x_454:


//--------------------- .text._ZN13group_norm_v214gn_cuda_kernelI6__halfLi320ELi1ELi16ELi80ELi64ELb1ELi64ELi80ELi80ELi4ELb0ELi148ELb0ELb0ENS_16CompileConditionILi900EEEEEvPT_PKS4_S7_S7_flPfS8_Pj --------------------------
	.section	.text._ZN13group_norm_v214gn_cuda_kernelI6__halfLi320ELi1ELi16ELi80ELi64ELb1ELi64ELi80ELi80ELi4ELb0ELi148ELb0ELb0ENS_16CompileConditionILi900EEEEEvPT_PKS4_S7_S7_flPfS8_Pj,"ax",@progbits
	.align	128
        .global         _ZN13group_norm_v214gn_cuda_kernelI6__halfLi320ELi1ELi16ELi80ELi64ELb1ELi64ELi80ELi80ELi4ELb0ELi148ELb0ELb0ENS_16CompileConditionILi900EEEEEvPT_PKS4_S7_S7_flPfS8_Pj
        .type           _ZN13group_norm_v214gn_cuda_kernelI6__halfLi320ELi1ELi16ELi80ELi64ELb1ELi64ELi80ELi80ELi4ELb0ELi148ELb0ELb0ENS_16CompileConditionILi900EEEEEvPT_PKS4_S7_S7_flPfS8_Pj,@function
        .size           _ZN13group_norm_v214gn_cuda_kernelI6__halfLi320ELi1ELi16ELi80ELi64ELb1ELi64ELi80ELi80ELi4ELb0ELi148ELb0ELb0ENS_16CompileConditionILi900EEEEEvPT_PKS4_S7_S7_flPfS8_Pj,(.L_x_455 - _ZN13group_norm_v214gn_cuda_kernelI6__halfLi320ELi1ELi16ELi80ELi64ELb1ELi64ELi80ELi80ELi4ELb0ELi148ELb0ELb0ENS_16CompileConditionILi900EEEEEvPT_PKS4_S7_S7_flPfS8_Pj)
        .other          _ZN13group_norm_v214gn_cuda_kernelI6__halfLi320ELi1ELi16ELi80ELi64ELb1ELi64ELi80ELi80ELi4ELb0ELi148ELb0ELb0ENS_16CompileConditionILi900EEEEEvPT_PKS4_S7_S7_flPfS8_Pj,@"STO_CUDA_ENTRY STV_DEFAULT"
_ZN13group_norm_v214gn_cuda_kernelI6__halfLi320ELi1ELi16ELi80ELi64ELb1ELi64ELi80ELi80ELi4ELb0ELi148ELb0ELb0ENS_16CompileConditionILi900EEEEEvPT_PKS4_S7_S7_flPfS8_Pj:
.text._ZN13group_norm_v214gn_cuda_kernelI6__halfLi320ELi1ELi16ELi80ELi64ELb1ELi64ELi80ELi80ELi4ELb0ELi148ELb0ELb0ENS_16CompileConditionILi900EEEEEvPT_PKS4_S7_S7_flPfS8_Pj:
        /* <DEDUP_REMOVED lines=138> */
.L_x_438:
        /* <DEDUP_REMOVED lines=10> */
.L_x_426:
        /* <DEDUP_REMOVED lines=17> */
.L_x_429:
[----:B------:R-:W-:Y:S05]  /*0a50*/  BSYNC B0 ;  /* 0x0000000000007941 */ /* 0x000fea0003800000 */
.L_x_428:
        /* <DEDUP_REMOVED lines=185> */
.L_x_427:
[----:B------:R-:W-:Y:S01]  /*15f0*/  HFMA2.MMA R30, -RZ, RZ, 0, 4.76837158203125e-07 ;  /* 0x00000008ff1e7435 */ /* 0x000fe200000001ff */
[----:B-1----:R-:W-:Y:S02]  /*1600*/  MOV R28, R4 ;  /* 0x00000004001c7202 */ /* 0x002fe40000000f00 */
[----:B------:R-:W-:Y:S02]  /*1610*/  MOV R32, 0x1f ;  /* 0x0000001f00207802 */ /* 0x000fe40000000f00 */
[----:B------:R-:W-:-:S07]  /*1620*/  MOV R24, 0xffffffff ;  /* 0xffffffff00187802 */ /* 0x000fce0000000f00 */
[----:B0----5:R-:W-:Y:S05]  /*1630*/  WARPSYNC.COLLECTIVE R24, `(.L_x_430) ;  /* 0x0000000018087348 */ /* 0x021fea0003c00000 */
[----:B------:R1:W2:Y:S02]  /*1640*/  SHFL.BFLY P0, R26, R28, R30, R32 ;  /* 0x0c00001e1c1a7389 */ /* 0x0002a40000000020 */
[----:B012--5:R-:W-:Y:S01]  /*1650*/  ENDCOLLECTIVE ;  /* 0x000000000000791b */ /* 0x027fe20003800000 */
.L_x_430:
[----:B------:R-:W-:Y:S02]  /*1660*/  MOV R28, R5 ;  /* 0x00000005001c7202 */ /* 0x000fe40000000f00 */
[----:B------:R-:W-:-:S07]  /*1670*/  MOV R23, R26 ;  /* 0x0000001a00177202 */ /* 0x000fce0000000f00 */
[----:B------:R-:W-:Y:S05]  /*1680*/  WARPSYNC.COLLECTIVE R24, `(.L_x_431) ;  /* 0x0000000018087348 */ /* 0x000fea0003c00000 */
[----:B------:R0:W1:Y:S02]  /*1690*/  SHFL.BFLY P0, R26, R28, R30, R32 ;  /* 0x0c00001e1c1a7389 */ /* 0x0000640000000020 */
[----:B01----:R-:W-:Y:S01]  /*16a0*/  ENDCOLLECTIVE ;  /* 0x000000000000791b */ /* 0x003fe20003800000 */
.L_x_431:
[----:B------:R-:W-:Y:S01]  /*16b0*/  FADD.FTZ R23, R23, R4 ;  /* 0x0000000417177221 */ /* 0x000fe20000010000 */
[----:B------:R-:W-:-:S04]  /*16c0*/  HFMA2.MMA R30, -RZ, RZ, 0, 2.384185791015625e-07 ;  /* 0x00000004ff1e7435 */ /* 0x000fc800000001ff */
[----:B------:R-:W-:Y:S02]  /*16d0*/  MOV R28, R23 ;  /* 0x00000017001c7202 */ /* 0x000fe40000000f00 */
[----:B------:R-:W-:-:S07]  /*16e0*/  MOV R18, R26 ;  /* 0x0000001a00127202 */ /* 0x000fce0000000f00 */
[----:B------:R-:W-:Y:S05]  /*16f0*/  WARPSYNC.COLLECTIVE R24, `(.L_x_432) ;  /* 0x0000000018087348 */ /* 0x000fea0003c00000 */
[----:B------:R0:W1:Y:S02]  /*1700*/  SHFL.BFLY P0, R26, R28, R30, R32 ;  /* 0x0c00001e1c1a7389 */ /* 0x0000640000000020 */
[----:B01----:R-:W-:Y:S01]  /*1710*/  ENDCOLLECTIVE ;  /* 0x000000000000791b */ /* 0x003fe20003800000 */
.L_x_432:
[----:B------:R-:W-:-:S05]  /*1720*/  FADD.FTZ R18, R18, R5 ;  /* 0x0000000512127221 */ /* 0x000fca0000010000 */
[----:B------:R-:W-:Y:S02]  /*1730*/  MOV R28, R18 ;  /* 0x00000012001c7202 */ /* 0x000fe40000000f00 */
[----:B------:R-:W-:-:S07]  /*1740*/  MOV R20, R26 ;  /* 0x0000001a00147202 */ /* 0x000fce0000000f00 */
[----:B------:R-:W-:Y:S05]  /*1750*/  WARPSYNC.COLLECTIVE R24, `(.L_x_433) ;  /* 0x0000000018087348 */ /* 0x000fea0003c00000 */
[----:B------:R0:W1:Y:S02]  /*1760*/  SHFL.BFLY P0, R26, R28, R30, R32 ;  /* 0x0c00001e1c1a7389 */ /* 0x0000640000000020 */
[----:B01----:R-:W-:Y:S01]  /*1770*/  ENDCOLLECTIVE ;  /* 0x000000000000791b */ /* 0x003fe20003800000 */
.L_x_433:
[----:B------:R-:W-:Y:S01]  /*1780*/  FADD.FTZ R20, R23, R20 ;  /* 0x0000001417147221 */ /* 0x000fe20000010000 */
[----:B------:R-:W-:-:S04]  /*1790*/  HFMA2.MMA R30, -RZ, RZ, 0, 1.1920928955078125e-07 ;  /* 0x00000002ff1e7435 */ /* 0x000fc800000001ff */
[----:B------:R-:W-:Y:S02]  /*17a0*/  MOV R28, R20 ;  /* 0x00000014001c7202 */ /* 0x000fe40000000f00 */
[----:B------:R-:W-:-:S07]  /*17b0*/  MOV R43, R26 ;  /* 0x0000001a002b7202 */ /* 0x000fce0000000f00 */
[----:B------:R-:W-:Y:S05]  /*17c0*/  WARPSYNC.COLLECTIVE R24, `(.L_x_434) ;  /* 0x0000000018087348 */ /* 0x000fea0003c00000 */
[----:B------:R0:W1:Y:S02]  /*17d0*/  SHFL.BFLY P0, R26, R28, R30, R32 ;  /* 0x0c00001e1c1a7389 */ /* 0x0000640000000020 */
[----:B01----:R-:W-:Y:S01]  /*17e0*/  ENDCOLLECTIVE ;  /* 0x000000000000791b */ /* 0x003fe20003800000 */
.L_x_434:
[----:B------:R-:W-:-:S05]  /*17f0*/  FADD.FTZ R43, R18, R43 ;  /* 0x0000002b122b7221 */ /* 0x000fca0000010000 */
[----:B------:R-:W-:Y:S02]  /*1800*/  MOV R28, R43 ;  /* 0x0000002b001c7202 */ /* 0x000fe40000000f00 */
[----:B------:R-:W-:-:S07]  /*1810*/  MOV R45, R26 ;  /* 0x0000001a002d7202 */ /* 0x000fce0000000f00 */
[----:B------:R-:W-:Y:S05]  /*1820*/  WARPSYNC.COLLECTIVE R24, `(.L_x_435) ;  /* 0x0000000018087348 */ /* 0x000fea0003c00000 */
[----:B------:R0:W1:Y:S02]  /*1830*/  SHFL.BFLY P0, R26, R28, R30, R32 ;  /* 0x0c00001e1c1a7389 */ /* 0x0000640000000020 */
[----:B01----:R-:W-:Y:S01]  /*1840*/  ENDCOLLECTIVE ;  /* 0x000000000000791b */ /* 0x003fe20003800000 */
.L_x_435:
[----:B------:R-:W-:Y:S01]  /*1850*/  FADD.FTZ R45, R20, R45 ;  /* 0x0000002d142d7221 */ /* 0x000fe20000010000 */
[----:B------:R-:W-:-:S04]  /*1860*/  HFMA2.MMA R30, -RZ, RZ, 0, 5.9604644775390625e-08 ;  /* 0x00000001ff1e7435 */ /* 0x000fc800000001ff */
[----:B------:R-:W-:Y:S02]  /*1870*/  MOV R28, R45 ;  /* 0x0000002d001c7202 */ /* 0x000fe40000000f00 */
[----:B------:R-:W-:-:S07]  /*1880*/  MOV R22, R26 ;  /* 0x0000001a00167202 */ /* 0x000fce0000000f00 */
[----:B------:R-:W-:Y:S05]  /*1890*/  WARPSYNC.COLLECTIVE R24, `(.L_x_436) ;  /* 0x0000000018087348 */ /* 0x000fea0003c00000 */
[----:B------:R0:W1:Y:S02]  /*18a0*/  SHFL.BFLY P0, R26, R28, R30, R32 ;  /* 0x0c00001e1c1a7389 */ /* 0x0000640000000020 */
[----:B01----:R-:W-:Y:S01]  /*18b0*/  ENDCOLLECTIVE ;  /* 0x000000000000791b */ /* 0x003fe20003800000 */
.L_x_436:
[----:B------:R-:W-:-:S05]  /*18c0*/  FADD.FTZ R22, R43, R22 ;  /* 0x000000162b167221 */ /* 0x000fca0000010000 */
[----:B------:R-:W-:Y:S02]  /*18d0*/  MOV R28, R22 ;  /* 0x00000016001c7202 */ /* 0x000fe40000000f00 */
[----:B------:R-:W-:-:S07]  /*18e0*/  MOV R4, R26 ;  /* 0x0000001a00047202 */ /* 0x000fce0000000f00 */
[----:B------:R-:W-:Y:S05]  /*18f0*/  WARPSYNC.COLLECTIVE R24, `(.L_x_437) ;  /* 0x0000000018087348 */ /* 0x000fea0003c00000 */
[----:B------:R0:W1:Y:S02]  /*1900*/  SHFL.BFLY P0, R26, R28, R30, R32 ;  /* 0x0c00001e1c1a7389 */ /* 0x0000640000000020 */
[----:B01----:R-:W-:Y:S01]  /*1910*/  ENDCOLLECTIVE ;  /* 0x000000000000791b */ /* 0x003fe20003800000 */
.L_x_437:
[----:B------:R-:W-:Y:S01]  /*1920*/  FADD.FTZ R4, R45, R4 ;  /* 0x000000042d047221 */ /* 0x000fe20000010000 */
[----:B------:R-:W-:Y:S01]  /*1930*/  MOV R5, R26 ;  /* 0x0000001a00057202 */ /* 0x000fe20000000f00 */
[----:B------:R-:W-:Y:S06]  /*1940*/  BRA `(.L_x_438) ;  /* 0xffffffec00d47947 */ /* 0x000fec000383ffff */
.L_x_439:
        /* <DEDUP_REMOVED lines=11> */
.L_x_455:


//--------------------- .nv.shared._ZN13group_norm_v218gn_bwd_cuda_kernelI13__nv_bfloat16Li320ELi1ELi32ELi40ELi64ELb0ELb1ELi64ELi40ELi40ELi4ELb1ELi96ELb0ELb0ELNS_15WgradSyncMethodE3ENS_16CompileConditionILi900EEEEEvPT_S6_S6_PKS5_S8_S8_S8_PKfflPfPj --------------------------
	.section	.nv.shared._ZN13group_norm_v218gn_bwd_cuda_kernelI13__nv_bfloat16Li320ELi1ELi32ELi40ELi64ELb0ELb1ELi64ELi40ELi40ELi4ELb1ELi96ELb0ELb0ELNS_15WgradSyncMethodE3ENS_16CompileConditionILi900EEEEEvPT_S6_S6_PKS5_S8_S8_S8_PKfflPfPj,"aw",@nobits
	.sectionflags	@""
	.align	16
.nv.shared._ZN13group_norm_v218gn_bwd_cuda_kernelI13__nv_bfloat16Li320ELi1ELi32ELi40ELi64ELb0ELb1ELi64ELi40ELi40ELi4ELb1ELi96ELb0ELb0ELNS_15WgradSyncMethodE3ENS_16CompileConditionILi900EEEEEvPT_S6_S6_PKS5_S8_S8_S8_PKfflPfPj:
	.zero		11352


//--------------------- .nv.shared.reserved.0     --------------------------
	.section	.nv.shared.reserved.0,"aw",@nobits
	.weak		__nv_reservedSMEM_offset_0_alias
	.size		__nv_reservedSMEM_offset_0_alias, 0, 0
	.other		__nv_reservedSMEM_offset_0_alias,@"STO_CUDA_RESERVED_SHARED STV_DEFAULT"
__nv_reservedSMEM_offset_0_alias:
	.zero		0


//--------------------- .nv.shared._ZN13group_norm_v218gn_bwd_cuda_kernelI13__nv_bfloat16Li320ELi1ELi32ELi40ELi64ELb0ELb1ELi64ELi40ELi40ELi4ELb1ELi128ELb0ELb0ELNS_15WgradSyncMethodE3ENS_16CompileConditionILi900EEEEEvPT_S6_S6_PKS5_S8_S8_S8_PKfflPfPj --------------------------
	.section	.nv.shared._ZN13group_norm_v218gn_bwd_cuda_kernelI13__nv_bfloat16Li320ELi1ELi32ELi40ELi64ELb0ELb1ELi64ELi40ELi40ELi4ELb1ELi128ELb0ELb0ELNS_15WgradSyncMethodE3ENS_16CompileConditionILi900EEEEEvPT_S6_S6_PKS5_S8_S8_S8_PKfflPfPj,"aw",@nobits
	.sectionflags	@""
	.align	16
.nv.shared._ZN13group_norm_v218gn_bwd_cuda_kernelI13__nv_bfloat16Li320ELi1ELi32ELi40ELi64ELb0ELb1ELi64ELi40ELi40ELi4ELb1ELi128ELb0ELb0ELNS_15WgradSyncMethodE3ENS_16CompileConditionILi900EEEEEvPT_S6_S6_PKS5_S8_S8_S8_PKfflPfPj:
	.zero		11352


//--------------------- .nv.shared._ZN13group_norm_v218gn_bwd_cuda_kernelI13__nv_bfloat16Li320ELi1ELi16ELi80ELi64ELb1ELb1ELi64ELi80ELi80ELi4ELb1ELi112ELb0ELb0ELNS_15WgradSyncMethodE3ENS_16CompileConditionILi900EEEEEvPT_S6_S6_PKS5_S8_S8_S8_PKfflPfPj --------------------------
	.section	.nv.shared._ZN13group_norm_v218gn_bwd_cuda_kernelI13__nv_bfloat16Li320ELi1ELi16ELi80ELi64ELb1ELb1ELi64ELi80ELi80ELi4ELb1ELi112ELb0ELb0ELNS_15WgradSyncMethodE3ENS_16CompileConditionILi900EEEEEvPT_S6_S6_PKS5_S8_S8_S8_PKfflPfPj,"aw",@nobits
	.sectionflags	@""
	.align	16
.nv.shared._ZN13group_norm_v218gn_bwd_cuda_kernelI13__nv_bfloat16Li320ELi1ELi16ELi80ELi64ELb1ELb1ELi64ELi80ELi80ELi4ELb1ELi112ELb0ELb0ELNS_15WgradSyncMethodE3ENS_16CompileConditionILi900EEEEEvPT_S6_S6_PKS5_S8_S8_S8_PKfflPfPj:
	.zero		11352


//--------------------- .nv.shared._ZN13group_norm_v218gn_bwd_cuda_kernelI13__nv_bfloat16Li320ELi1ELi16ELi80ELi64ELb1ELb1ELi64ELi80ELi80ELi4ELb1ELi144ELb0ELb0ELNS_15WgradSyncMethodE3ENS_16CompileConditionILi900EEEEEvPT_S6_S6_PKS5_S8_S8_S8_PKfflPfPj --------------------------
	.section	.nv.shared._ZN13group_norm_v218gn_bwd_cuda_kernelI13__nv_bfloat16Li320ELi1ELi16ELi80ELi64ELb1ELb1ELi64ELi80ELi80ELi4ELb1ELi144ELb0ELb0ELNS_15WgradSyncMethodE3ENS_16CompileConditionILi900EEEEEvPT_S6_S6_PKS5_S8_S8_S8_PKfflPfPj,"aw",@nobits
	.sectionflags	@""
	.align	16
.nv.shared._ZN13group_norm_v218gn_bwd_cuda_kernelI13__nv_bfloat16Li320ELi1ELi16ELi80ELi64ELb1ELb1ELi64ELi80ELi80ELi4ELb1ELi144ELb0ELb0ELNS_15WgradSyncMethodE3ENS_16CompileConditionILi900EEEEEvPT_S6_S6_PKS5_S8_S8_S8_PKfflPfPj:
	.zero		11352


//--------------------- .nv.shared._ZN13group_norm_v214gn_cuda_kernelI13__nv_bfloat16Li320ELi1ELi32ELi40ELi64ELb0ELi64ELi40ELi40ELi4ELb0ELi116ELb0ELb0ENS_16CompileConditionILi900EEEEEvPT_PKS4_S7_S7_flPfS8_Pj --------------------------
	.section	.nv.shared._ZN13group_norm_v214gn_cuda_kernelI13__nv_bfloat16Li320ELi1ELi32ELi40ELi64ELb0ELi64ELi40ELi40ELi4ELb0ELi116ELb0ELb0ENS_16CompileConditionILi900EEEEEvPT_PKS4_S7_S7_flPfS8_Pj,"aw",@nobits
	.sectionflags	@""
	.align	16
.nv.shared._ZN13group_norm_v214gn_cuda_kernelI13__nv_bfloat16Li320ELi1ELi32ELi40ELi64ELb0ELi64ELi40ELi40ELi4ELb0ELi116ELb0ELb0ENS_16CompileConditionILi900EEEEEvPT_PKS4_S7_S7_flPfS8_Pj:
	.zero		1112


//--------------------- .nv.shared._ZN13group_norm_v214gn_cuda_kernelI13__nv_bfloat16Li320ELi1ELi32ELi40ELi64ELb0ELi64ELi40ELi40ELi4ELb0ELi148ELb0ELb0ENS_16CompileConditionILi900EEEEEvPT_PKS4_S7_S7_flPfS8_Pj --------------------------
	.section	.nv.shared._ZN13group_norm_v214gn_cuda_kernelI13__nv_bfloat16Li320ELi1ELi32ELi40ELi64ELb0ELi64ELi40ELi40ELi4ELb0ELi148ELb0ELb0ENS_16CompileConditionILi900EEEEEvPT_PKS4_S7_S7_flPfS8_Pj,"aw",@nobits
	.sectionflags	@""
	.align	16
.nv.shared._ZN13group_norm_v214gn_cuda_kernelI13__nv_bfloat16Li320ELi1ELi32ELi40ELi64ELb0ELi64ELi40ELi40ELi4ELb0ELi148ELb0ELb0ENS_16CompileConditionILi900EEEEEvPT_PKS4_S7_S7_flPfS8_Pj:
	.zero		1112


//--------------------- .nv.shared._ZN13group_norm_v214gn_cuda_kernelI13__nv_bfloat16Li320ELi1ELi16ELi80ELi64ELb1ELi64ELi80ELi80ELi4ELb0ELi116ELb0ELb0ENS_16CompileConditionILi900EEEEEvPT_PKS4_S7_S7_flPfS8_Pj --------------------------
	.section	.nv.shared._ZN13group_norm_v214gn_cuda_kernelI13__nv_bfloat16Li320ELi1ELi16ELi80ELi64ELb1ELi64ELi80ELi80ELi4ELb0ELi116ELb0ELb0ENS_16CompileConditionILi900EEEEEvPT_PKS4_S7_S7_flPfS8_Pj,"aw",@nobits
	.sectionflags	@""
	.align	16
.nv.shared._ZN13group_norm_v214gn_cuda_kernelI13__nv_bfloat16Li320ELi1ELi16ELi80ELi64ELb1ELi64ELi80ELi80ELi4ELb0ELi116ELb0ELb0ENS_16CompileConditionILi900EEEEEvPT_PKS4_S7_S7_flPfS8_Pj:
	.zero		1112


//--------------------- .nv.shared._ZN13group_norm_v214gn_cuda_kernelI13__nv_bfloat16Li320ELi1ELi16ELi80ELi64ELb1ELi64ELi80ELi80ELi4ELb0ELi148ELb0ELb0ENS_16CompileConditionILi900EEEEEvPT_PKS4_S7_S7_flPfS8_Pj --------------------------
	.section	.nv.shared._ZN13group_norm_v214gn_cuda_kernelI13__nv_bfloat16Li320ELi1ELi16ELi80ELi64ELb1ELi64ELi80ELi80ELi4ELb0ELi148ELb0ELb0ENS_16CompileConditionILi900EEEEEvPT_PKS4_S7_S7_flPfS8_Pj,"aw",@nobits
	.sectionflags	@""
	.align	16
.nv.shared._ZN13group_norm_v214gn_cuda_kernelI13__nv_bfloat16Li320ELi1ELi16ELi80ELi64ELb1ELi64ELi80ELi80ELi4ELb0ELi148ELb0ELb0ENS_16CompileConditionILi900EEEEEvPT_PKS4_S7_S7_flPfS8_Pj:
	.zero		1112


//--------------------- .nv.shared._ZN13group_norm_v218gn_bwd_cuda_kernelI6__halfLi320ELi1ELi32ELi40ELi64ELb0ELb1ELi64ELi40ELi40ELi4ELb1ELi96ELb0ELb0ELNS_15WgradSyncMethodE3ENS_16CompileConditionILi900EEEEEvPT_S6_S6_PKS5_S8_S8_S8_PKfflPfPj --------------------------
	.section	.nv.shared._ZN13group_norm_v218gn_bwd_cuda_kernelI6__halfLi320ELi1ELi32ELi40ELi64ELb0ELb1ELi64ELi40ELi40ELi4ELb1ELi96ELb0ELb0ELNS_15WgradSyncMethodE3ENS_16CompileConditionILi900EEEEEvPT_S6_S6_PKS5_S8_S8_S8_PKfflPfPj,"aw",@nobits
	.sectionflags	@""
	.align	16
.nv.shared._ZN13group_norm_v218gn_bwd_cuda_kernelI6__halfLi320ELi1ELi32ELi40ELi64ELb0ELb1ELi64ELi40ELi40ELi4ELb1ELi96ELb0ELb0ELNS_15WgradSyncMethodE3ENS_16CompileConditionILi900EEEEEvPT_S6_S6_PKS5_S8_S8_S8_PKfflPfPj:
	.zero		11352


//--------------------- .nv.shared._ZN13group_norm_v218gn_bwd_cuda_kernelI6__halfLi320ELi1ELi32ELi40ELi64ELb0ELb1ELi64ELi40ELi40ELi4ELb1ELi128ELb0ELb0ELNS_15WgradSyncMethodE3ENS_16CompileConditionILi900EEEEEvPT_S6_S6_PKS5_S8_S8_S8_PKfflPfPj --------------------------
	.section	.nv.shared._ZN13group_norm_v218gn_bwd_cuda_kernelI6__halfLi320ELi1ELi32ELi40ELi64ELb0ELb1ELi64ELi40ELi40ELi4ELb1ELi128ELb0ELb0ELNS_15WgradSyncMethodE3ENS_16CompileConditionILi900EEEEEvPT_S6_S6_PKS5_S8_S8_S8_PKfflPfPj,"aw",@nobits
	.sectionflags	@""
	.align	16
.nv.shared._ZN13group_norm_v218gn_bwd_cuda_kernelI6__halfLi320ELi1ELi32ELi40ELi64ELb0ELb1ELi64ELi40ELi40ELi4ELb1ELi128ELb0ELb0ELNS_15WgradSyncMethodE3ENS_16CompileConditionILi900EEEEEvPT_S6_S6_PKS5_S8_S8_S8_PKfflPfPj:
	.zero		11352


//--------------------- .nv.shared._ZN13group_norm_v218gn_bwd_cuda_kernelI6__halfLi320ELi1ELi16ELi80ELi64ELb1ELb1ELi64ELi80ELi80ELi4ELb1ELi112ELb0ELb0ELNS_15WgradSyncMethodE3ENS_16CompileConditionILi900EEEEEvPT_S6_S6_PKS5_S8_S8_S8_PKfflPfPj --------------------------
	.section	.nv.shared._ZN13group_norm_v218gn_bwd_cuda_kernelI6__halfLi320ELi1ELi16ELi80ELi64ELb1ELb1ELi64ELi80ELi80ELi4ELb1ELi112ELb0ELb0ELNS_15WgradSyncMethodE3ENS_16CompileConditionILi900EEEEEvPT_S6_S6_PKS5_S8_S8_S8_PKfflPfPj,"aw",@nobits
	.sectionflags	@""
	.align	16
.nv.shared._ZN13group_norm_v218gn_bwd_cuda_kernelI6__halfLi320ELi1ELi16ELi80ELi64ELb1ELb1ELi64ELi80ELi80ELi4ELb1ELi112ELb0ELb0ELNS_15WgradSyncMethodE3ENS_16CompileConditionILi900EEEEEvPT_S6_S6_PKS5_S8_S8_S8_PKfflPfPj:
	.zero		11352


//--------------------- .nv.shared._ZN13group_norm_v218gn_bwd_cuda_kernelI6__halfLi320ELi1ELi16ELi80ELi64ELb1ELb1ELi64ELi80ELi80ELi4ELb1ELi144ELb0ELb0ELNS_15WgradSyncMethodE3ENS_16CompileConditionILi900EEEEEvPT_S6_S6_PKS5_S8_S8_S8_PKfflPfPj --------------------------
	.section	.nv.shared._ZN13group_norm_v218gn_bwd_cuda_kernelI6__halfLi320ELi1ELi16ELi80ELi64ELb1ELb1ELi64ELi80ELi80ELi4ELb1ELi144ELb0ELb0ELNS_15WgradSyncMethodE3ENS_16CompileConditionILi900EEEEEvPT_S6_S6_PKS5_S8_S8_S8_PKfflPfPj,"aw",@nobits
	.sectionflags	@""
	.align	16
.nv.shared._ZN13group_norm_v218gn_bwd_cuda_kernelI6__halfLi320ELi1ELi16ELi80ELi64ELb1ELb1ELi64ELi80ELi80ELi4ELb1ELi144ELb0ELb0ELNS_15WgradSyncMethodE3ENS_16CompileConditionILi900EEEEEvPT_S6_S6_PKS5_S8_S8_S8_PKfflPfPj:
	.zero		11352


//--------------------- .nv.shared._ZN13group_norm_v214gn_cuda_kernelI6__halfLi320ELi1ELi32ELi40ELi64ELb0ELi64ELi40ELi40ELi4ELb0ELi116ELb0ELb0ENS_16CompileConditionILi900EEEEEvPT_PKS4_S7_S7_flPfS8_Pj --------------------------
	.section	.nv.shared._ZN13group_norm_v214gn_cuda_kernelI6__halfLi320ELi1ELi32ELi40ELi64ELb0ELi64ELi40ELi40ELi4ELb0ELi116ELb0ELb0ENS_16CompileConditionILi900EEEEEvPT_PKS4_S7_S7_flPfS8_Pj,"aw",@nobits
	.sectionflags	@""
	.align	16
.nv.shared._ZN13group_norm_v214gn_cuda_kernelI6__halfLi320ELi1ELi32ELi40ELi64ELb0ELi64ELi40ELi40ELi4ELb0ELi116ELb0ELb0ENS_16CompileConditionILi900EEEEEvPT_PKS4_S7_S7_flPfS8_Pj:
	.zero		1112


//--------------------- .nv.shared._ZN13group_norm_v214gn_cuda_kernelI6__halfLi320ELi1ELi32ELi40ELi64ELb0ELi64ELi40ELi40ELi4ELb0ELi148ELb0ELb0ENS_16CompileConditionILi900EEEEEvPT_PKS4_S7_S7_flPfS8_Pj --------------------------
	.section	.nv.shared._ZN13group_norm_v214gn_cuda_kernelI6__halfLi320ELi1ELi32ELi40ELi64ELb0ELi64ELi40ELi40ELi4ELb0ELi148ELb0ELb0ENS_16CompileConditionILi900EEEEEvPT_PKS4_S7_S7_flPfS8_Pj,"aw",@nobits
	.sectionflags	@""
	.align	16
.nv.shared._ZN13group_norm_v214gn_cuda_kernelI6__halfLi320ELi1ELi32ELi40ELi64ELb0ELi64ELi40ELi40ELi4ELb0ELi148ELb0ELb0ENS_16CompileConditionILi900EEEEEvPT_PKS4_S7_S7_flPfS8_Pj:
	.zero		1112


//--------------------- .nv.shared._ZN13group_norm_v214gn_cuda_kernelI6__halfLi320ELi1ELi16ELi80ELi64ELb1ELi64ELi80ELi80ELi4ELb0ELi116ELb0ELb0ENS_16CompileConditionILi900EEEEEvPT_PKS4_S7_S7_flPfS8_Pj --------------------------
	.section	.nv.shared._ZN13group_norm_v214gn_cuda_kernelI6__halfLi320ELi1ELi16ELi80ELi64ELb1ELi64ELi80ELi80ELi4ELb0ELi116ELb0ELb0ENS_16CompileConditionILi900EEEEEvPT_PKS4_S7_S7_flPfS8_Pj,"aw",@nobits
	.sectionflags	@""
	.align	16
.nv.shared._ZN13group_norm_v214gn_cuda_kernelI6__halfLi320ELi1ELi16ELi80ELi64ELb1ELi64ELi80ELi80ELi4ELb0ELi116ELb0ELb0ENS_16CompileConditionILi900EEEEEvPT_PKS4_S7_S7_flPfS8_Pj:
	.zero		1112


//--------------------- .nv.shared._ZN13group_norm_v214gn_cuda_kernelI6__halfLi320ELi1ELi16ELi80ELi64ELb1ELi64ELi80ELi80ELi4ELb0ELi148ELb0ELb0ENS_16CompileConditionILi900EEEEEvPT_PKS4_S7_S7_flPfS8_Pj --------------------------
	.section	.nv.shared._ZN13group_norm_v214gn_cuda_kernelI6__halfLi320ELi1ELi16ELi80ELi64ELb1ELi64ELi80ELi80ELi4ELb0ELi148ELb0ELb0ENS_16CompileConditionILi900EEEEEvPT_PKS4_S7_S7_flPfS8_Pj,"aw",@nobits
	.sectionflags	@""
	.align	16
.nv.shared._ZN13group_norm_v214gn_cuda_kernelI6__halfLi320ELi1ELi16ELi80ELi64ELb1ELi64ELi80ELi80ELi4ELb0ELi148ELb0ELb0ENS_16CompileConditionILi900EEEEEvPT_PKS4_S7_S7_flPfS8_Pj:
	.zero		1112


//--------------------- .nv.constant0._ZN13group_norm_v218gn_bwd_cuda_kernelI13__nv_bfloat16Li320ELi1ELi32ELi40ELi64ELb0ELb1ELi64ELi40ELi40ELi4ELb1ELi96ELb0ELb0ELNS_15WgradSyncMethodE3ENS_16CompileConditionILi900EEEEEvPT_S6_S6_PKS5_S8_S8_S8_PKfflPfPj --------------------------
	.section	.nv.constant0._ZN13group_norm_v218gn_bwd_cuda_kernelI13__nv_bfloat16Li320ELi1ELi32ELi40ELi64ELb0ELb1ELi64ELi40ELi40ELi4ELb1ELi96ELb0ELb0ELNS_15WgradSyncMethodE3ENS_16CompileConditionILi900EEEEEvPT_S6_S6_PKS5_S8_S8_S8_PKfflPfPj,"a",@progbits
	.sectionflags	@""
	.align	4
.nv.constant0._ZN13group_norm_v218gn_bwd_cuda_kernelI13__nv_bfloat16Li320ELi1ELi32ELi40ELi64ELb0ELb1ELi64ELi40ELi40ELi4ELb1ELi96ELb0ELb0ELNS_15WgradSyncMethodE3ENS_16CompileConditionILi900EEEEEvPT_S6_S6_PKS5_S8_S8_S8_PKfflPfPj:
	.zero		624


//--------------------- .nv.constant0._ZN13group_norm_v218gn_bwd_cuda_kernelI13__nv_bfloat16Li320ELi1ELi32ELi40ELi64ELb0ELb1ELi64ELi40ELi40ELi4ELb1ELi128ELb0ELb0ELNS_15WgradSyncMethodE3ENS_16CompileConditionILi900EEEEEvPT_S6_S6_PKS5_S8_S8_S8_PKfflPfPj --------------------------
	.section	.nv.constant0._ZN13group_norm_v218gn_bwd_cuda_kernelI13__nv_bfloat16Li320ELi1ELi32ELi40ELi64ELb0ELb1ELi64ELi40ELi40ELi4ELb1ELi128ELb0ELb0ELNS_15WgradSyncMethodE3ENS_16CompileConditionILi900EEEEEvPT_S6_S6_PKS5_S8_S8_S8_PKfflPfPj,"a",@progbits
	.sectionflags	@""
	.align	4
.nv.constant0._ZN13group_norm_v218gn_bwd_cuda_kernelI13__nv_bfloat16Li320ELi1ELi32ELi40ELi64ELb0ELb1ELi64ELi40ELi40ELi4ELb1ELi128ELb0ELb0ELNS_15WgradSyncMethodE3ENS_16CompileConditionILi900EEEEEvPT_S6_S6_PKS5_S8_S8_S8_PKfflPfPj:
	.zero		624


//--------------------- .nv.constant0._ZN13group_norm_v218gn_bwd_cuda_kernelI13__nv_bfloat16Li320ELi1ELi16ELi80ELi64ELb1ELb1ELi64ELi80ELi80ELi4ELb1ELi112ELb0ELb0ELNS_15WgradSyncMethodE3ENS_16CompileConditionILi900EEEEEvPT_S6_S6_PKS5_S8_S8_S8_PKfflPfPj --------------------------
	.section	.nv.constant0._ZN13group_norm_v218gn_bwd_cuda_kernelI13__nv_bfloat16Li320ELi1ELi16ELi80ELi64ELb1ELb1ELi64ELi80ELi80ELi4ELb1ELi112ELb0ELb0ELNS_15WgradSyncMethodE3ENS_16CompileConditionILi900EEEEEvPT_S6_S6_PKS5_S8_S8_S8_PKfflPfPj,"a",@progbits
	.sectionflags	@""
	.align	4
.nv.constant0._ZN13group_norm_v218gn_bwd_cuda_kernelI13__nv_bfloat16Li320ELi1ELi16ELi80ELi64ELb1ELb1ELi64ELi80ELi80ELi4ELb1ELi112ELb0ELb0ELNS_15WgradSyncMethodE3ENS_16CompileConditionILi900EEEEEvPT_S6_S6_PKS5_S8_S8_S8_PKfflPfPj:
	.zero		624


//--------------------- .nv.constant0._ZN13group_norm_v218gn_bwd_cuda_kernelI13__nv_bfloat16Li320ELi1ELi16ELi80ELi64ELb1ELb1ELi64ELi80ELi80ELi4ELb1ELi144ELb0ELb0ELNS_15WgradSyncMethodE3ENS_16CompileConditionILi900EEEEEvPT_S6_S6_PKS5_S8_S8_S8_PKfflPfPj --------------------------
	.section	.nv.constant0._ZN13group_norm_v218gn_bwd_cuda_kernelI13__nv_bfloat16Li320ELi1ELi16ELi80ELi64ELb1ELb1ELi64ELi80ELi80ELi4ELb1ELi144ELb0ELb0ELNS_15WgradSyncMethodE3ENS_16CompileConditionILi900EEEEEvPT_S6_S6_PKS5_S8_S8_S8_PKfflPfPj,"a",@progbits
	.sectionflags	@""
	.align	4
.nv.constant0._ZN13group_norm_v218gn_bwd_cuda_kernelI13__nv_bfloat16Li320ELi1ELi16ELi80ELi64ELb1ELb1ELi64ELi80ELi80ELi4ELb1ELi144ELb0ELb0ELNS_15WgradSyncMethodE3ENS_16CompileConditionILi900EEEEEvPT_S6_S6_PKS5_S8_S8_S8_PKfflPfPj:
	.zero		624


//--------------------- .nv.constant0._ZN13group_norm_v214gn_cuda_kernelI13__nv_bfloat16Li320ELi1ELi32ELi40ELi64ELb0ELi64ELi40ELi40ELi4ELb0ELi116ELb0ELb0ENS_16CompileConditionILi900EEEEEvPT_PKS4_S7_S7_flPfS8_Pj --------------------------
	.section	.nv.constant0._ZN13group_norm_v214gn_cuda_kernelI13__nv_bfloat16Li320ELi1ELi32ELi40ELi64ELb0ELi64ELi40ELi40ELi4ELb0ELi116ELb0ELb0ENS_16CompileConditionILi900EEEEEvPT_PKS4_S7_S7_flPfS8_Pj,"a",@progbits
	.sectionflags	@""
	.align	4
.nv.constant0._ZN13group_norm_v214gn_cuda_kernelI13__nv_bfloat16Li320ELi1ELi32ELi40ELi64ELb0ELi64ELi40ELi40ELi4ELb0ELi116ELb0ELb0ENS_16CompileConditionILi900EEEEEvPT_PKS4_S7_S7_flPfS8_Pj:
	.zero		600


//--------------------- .nv.constant0._ZN13group_norm_v214gn_cuda_kernelI13__nv_bfloat16Li320ELi1ELi32ELi40ELi64ELb0ELi64ELi40ELi40ELi4ELb0ELi148ELb0ELb0ENS_16CompileConditionILi900EEEEEvPT_PKS4_S7_S7_flPfS8_Pj --------------------------
	.section	.nv.constant0._ZN13group_norm_v214gn_cuda_kernelI13__nv_bfloat16Li320ELi1ELi32ELi40ELi64ELb0ELi64ELi40ELi40ELi4ELb0ELi148ELb0ELb0ENS_16CompileConditionILi900EEEEEvPT_PKS4_S7_S7_flPfS8_Pj,"a",@progbits
	.sectionflags	@""
	.align	4
.nv.constant0._ZN13group_norm_v214gn_cuda_kernelI13__nv_bfloat16Li320ELi1ELi32ELi40ELi64ELb0ELi64ELi40ELi40ELi4ELb0ELi148ELb0ELb0ENS_16CompileConditionILi900EEEEEvPT_PKS4_S7_S7_flPfS8_Pj:
	.zero		600


//--------------------- .nv.constant0._ZN13group_norm_v214gn_cuda_kernelI13__nv_bfloat16Li320ELi1ELi16ELi80ELi64ELb1ELi64ELi80ELi80ELi4ELb0ELi116ELb0ELb0ENS_16CompileConditionILi900EEEEEvPT_PKS4_S7_S7_flPfS8_Pj --------------------------
	.section	.nv.constant0._ZN13group_norm_v214gn_cuda_kernelI13__nv_bfloat16Li320ELi1ELi16ELi80ELi64ELb1ELi64ELi80ELi80ELi4ELb0ELi116ELb0ELb0ENS_16CompileConditionILi900EEEEEvPT_PKS4_S7_S7_flPfS8_Pj,"a",@progbits
	.sectionflags	@""
	.align	4
.nv.constant0._ZN13group_norm_v214gn_cuda_kernelI13__nv_bfloat16Li320ELi1ELi16ELi80ELi64ELb1ELi64ELi80ELi80ELi4ELb0ELi116ELb0ELb0ENS_16CompileConditionILi900EEEEEvPT_PKS4_S7_S7_flPfS8_Pj:
	.zero		600


//--------------------- .nv.constant0._ZN13group_norm_v214gn_cuda_kernelI13__nv_bfloat16Li320ELi1ELi16ELi80ELi64ELb1ELi64ELi80ELi80ELi4ELb0ELi148ELb0ELb0ENS_16CompileConditionILi900EEEEEvPT_PKS4_S7_S7_flPfS8_Pj --------------------------
	.section	.nv.constant0._ZN13group_norm_v214gn_cuda_kernelI13__nv_bfloat16Li320ELi1ELi16ELi80ELi64ELb1ELi64ELi80ELi80ELi4ELb0ELi148ELb0ELb0ENS_16CompileConditionILi900EEEEEvPT_PKS4_S7_S7_flPfS8_Pj,"a",@progbits
	.sectionflags	@""
	.align	4
.nv.constant0._ZN13group_norm_v214gn_cuda_kernelI13__nv_bfloat16Li320ELi1ELi16ELi80ELi64ELb1ELi64ELi80ELi80ELi4ELb0ELi148ELb0ELb0ENS_16CompileConditionILi900EEEEEvPT_PKS4_S7_S7_flPfS8_Pj:
	.zero		600


//--------------------- .nv.constant0._ZN13group_norm_v218gn_bwd_cuda_kernelI6__halfLi320ELi1ELi32ELi40ELi64ELb0ELb1ELi64ELi40ELi40ELi4ELb1ELi96ELb0ELb0ELNS_15WgradSyncMethodE3ENS_16CompileConditionILi900EEEEEvPT_S6_S6_PKS5_S8_S8_S8_PKfflPfPj --------------------------
	.section	.nv.constant0._ZN13group_norm_v218gn_bwd_cuda_kernelI6__halfLi320ELi1ELi32ELi40ELi64ELb0ELb1ELi64ELi40ELi40ELi4ELb1ELi96ELb0ELb0ELNS_15WgradSyncMethodE3ENS_16CompileConditionILi900EEEEEvPT_S6_S6_PKS5_S8_S8_S8_PKfflPfPj,"a",@progbits
	.sectionflags	@""
	.align	4
.nv.constant0._ZN13group_norm_v218gn_bwd_cuda_kernelI6__halfLi320ELi1ELi32ELi40ELi64ELb0ELb1ELi64ELi40ELi40ELi4ELb1ELi96ELb0ELb0ELNS_15WgradSyncMethodE3ENS_16CompileConditionILi900EEEEEvPT_S6_S6_PKS5_S8_S8_S8_PKfflPfPj:
	.zero		624


//--------------------- .nv.constant0._ZN13group_norm_v218gn_bwd_cuda_kernelI6__halfLi320ELi1ELi32ELi40ELi64ELb0ELb1ELi64ELi40ELi40ELi4ELb1ELi128ELb0ELb0ELNS_15WgradSyncMethodE3ENS_16CompileConditionILi900EEEEEvPT_S6_S6_PKS5_S8_S8_S8_PKfflPfPj --------------------------
	.section	.nv.constant0._ZN13group_norm_v218gn_bwd_cuda_kernelI6__halfLi320ELi1ELi32ELi40ELi64ELb0ELb1ELi64ELi40ELi40ELi4ELb1ELi128ELb0ELb0ELNS_15WgradSyncMethodE3ENS_16CompileConditionILi900EEEEEvPT_S6_S6_PKS5_S8_S8_S8_PKfflPfPj,"a",@progbits
	.sectionflags	@""
	.align	4
.nv.constant0._ZN13group_norm_v218gn_bwd_cuda_kernelI6__halfLi320ELi1ELi32ELi40ELi64ELb0ELb1ELi64ELi40ELi40ELi4ELb1ELi128ELb0ELb0ELNS_15WgradSyncMethodE3ENS_16CompileConditionILi900EEEEEvPT_S6_S6_PKS5_S8_S8_S8_PKfflPfPj:
	.zero		624


//--------------------- .nv.constant0._ZN13group_norm_v218gn_bwd_cuda_kernelI6__halfLi320ELi1ELi16ELi80ELi64ELb1ELb1ELi64ELi80ELi80ELi4ELb1ELi112ELb0ELb0ELNS_15WgradSyncMethodE3ENS_16CompileConditionILi900EEEEEvPT_S6_S6_PKS5_S8_S8_S8_PKfflPfPj --------------------------
	.section	.nv.constant0._ZN13group_norm_v218gn_bwd_cuda_kernelI6__halfLi320ELi1ELi16ELi80ELi64ELb1ELb1ELi64ELi80ELi80ELi4ELb1ELi112ELb0ELb0ELNS_15WgradSyncMethodE3ENS_16CompileConditionILi900EEEEEvPT_S6_S6_PKS5_S8_S8_S8_PKfflPfPj,"a",@progbits
	.sectionflags	@""
	.align	4
.nv.constant0._ZN13group_norm_v218gn_bwd_cuda_kernelI6__halfLi320ELi1ELi16ELi80ELi64ELb1ELb1ELi64ELi80ELi80ELi4ELb1ELi112ELb0ELb0ELNS_15WgradSyncMethodE3ENS_16CompileConditionILi900EEEEEvPT_S6_S6_PKS5_S8_S8_S8_PKfflPfPj:
	.zero		624


//--------------------- .nv.constant0._ZN13group_norm_v218gn_bwd_cuda_kernelI6__halfLi320ELi1ELi16ELi80ELi64ELb1ELb1ELi64ELi80ELi80ELi4ELb1ELi144ELb0ELb0ELNS_15WgradSyncMethodE3ENS_16CompileConditionILi900EEEEEvPT_S6_S6_PKS5_S8_S8_S8_PKfflPfPj --------------------------
	.section	.nv.constant0._ZN13group_norm_v218gn_bwd_cuda_kernelI6__halfLi320ELi1ELi16ELi80ELi64ELb1ELb1ELi64ELi80ELi80ELi4ELb1ELi144ELb0ELb0ELNS_15WgradSyncMethodE3ENS_16CompileConditionILi900EEEEEvPT_S6_S6_PKS5_S8_S8_S8_PKfflPfPj,"a",@progbits
	.sectionflags	@""
	.align	4
.nv.constant0._ZN13group_norm_v218gn_bwd_cuda_kernelI6__halfLi320ELi1ELi16ELi80ELi64ELb1ELb1ELi64ELi80ELi80ELi4ELb1ELi144ELb0ELb0ELNS_15WgradSyncMethodE3ENS_16CompileConditionILi900EEEEEvPT_S6_S6_PKS5_S8_S8_S8_PKfflPfPj:
	.zero		624


//--------------------- .nv.constant0._ZN13group_norm_v214gn_cuda_kernelI6__halfLi320ELi1ELi32ELi40ELi64ELb0ELi64ELi40ELi40ELi4ELb0ELi116ELb0ELb0ENS_16CompileConditionILi900EEEEEvPT_PKS4_S7_S7_flPfS8_Pj --------------------------
	.section	.nv.constant0._ZN13group_norm_v214gn_cuda_kernelI6__halfLi320ELi1ELi32ELi40ELi64ELb0ELi64ELi40ELi40ELi4ELb0ELi116ELb0ELb0ENS_16CompileConditionILi900EEEEEvPT_PKS4_S7_S7_flPfS8_Pj,"a",@progbits
	.sectionflags	@""
	.align	4
.nv.constant0._ZN13group_norm_v214gn_cuda_kernelI6__halfLi320ELi1ELi32ELi40ELi64ELb0ELi64ELi40ELi40ELi4ELb0ELi116ELb0ELb0ENS_16CompileConditionILi900EEEEEvPT_PKS4_S7_S7_flPfS8_Pj:
	.zero		600


//--------------------- .nv.constant0._ZN13group_norm_v214gn_cuda_kernelI6__halfLi320ELi1ELi32ELi40ELi64ELb0ELi64ELi40ELi40ELi4ELb0ELi148ELb0ELb0ENS_16CompileConditionILi900EEEEEvPT_PKS4_S7_S7_flPfS8_Pj --------------------------
	.section	.nv.constant0._ZN13group_norm_v214gn_cuda_kernelI6__halfLi320ELi1ELi32ELi40ELi64ELb0ELi64ELi40ELi40ELi4ELb0ELi148ELb0ELb0ENS_16CompileConditionILi900EEEEEvPT_PKS4_S7_S7_flPfS8_Pj,"a",@progbits
	.sectionflags	@""
	.align	4
.nv.constant0._ZN13group_norm_v214gn_cuda_kernelI6__halfLi320ELi1ELi32ELi40ELi64ELb0ELi64ELi40ELi40ELi4ELb0ELi148ELb0ELb0ENS_16CompileConditionILi900EEEEEvPT_PKS4_S7_S7_flPfS8_Pj:
	.zero		600


//--------------------- .nv.constant0._ZN13group_norm_v214gn_cuda_kernelI6__halfLi320ELi1ELi16ELi80ELi64ELb1ELi64ELi80ELi80ELi4ELb0ELi116ELb0ELb0ENS_16CompileConditionILi900EEEEEvPT_PKS4_S7_S7_flPfS8_Pj --------------------------
	.section	.nv.constant0._ZN13group_norm_v214gn_cuda_kernelI6__halfLi320ELi1ELi16ELi80ELi64ELb1ELi64ELi80ELi80ELi4ELb0ELi116ELb0ELb0ENS_16CompileConditionILi900EEEEEvPT_PKS4_S7_S7_flPfS8_Pj,"a",@progbits
	.sectionflags	@""
	.align	4
.nv.constant0._ZN13group_norm_v214gn_cuda_kernelI6__halfLi320ELi1ELi16ELi80ELi64ELb1ELi64ELi80ELi80ELi4ELb0ELi116ELb0ELb0ENS_16CompileConditionILi900EEEEEvPT_PKS4_S7_S7_flPfS8_Pj:
	.zero		600


//--------------------- .nv.constant0._ZN13group_norm_v214gn_cuda_kernelI6__halfLi320ELi1ELi16ELi80ELi64ELb1ELi64ELi80ELi80ELi4ELb0ELi148ELb0ELb0ENS_16CompileConditionILi900EEEEEvPT_PKS4_S7_S7_flPfS8_Pj --------------------------
	.section	.nv.constant0._ZN13group_norm_v214gn_cuda_kernelI6__halfLi320ELi1ELi16ELi80ELi64ELb1ELi64ELi80ELi80ELi4ELb0ELi148ELb0ELb0ENS_16CompileConditionILi900EEEEEvPT_PKS4_S7_S7_flPfS8_Pj,"a",@progbits
	.sectionflags	@""
	.align	4
.nv.constant0._ZN13group_norm_v214gn_cuda_kernelI6__halfLi320ELi1ELi16ELi80ELi64ELb1ELi64ELi80ELi80ELi4ELb0ELi148ELb0ELb0ENS_16CompileConditionILi900EEEEEvPT_PKS4_S7_S7_flPfS8_Pj:
	.zero		600


//--------------------- SYMBOLS --------------------------

	.type		.nv.reservedSmem.offset0,@object
	.size		.nv.reservedSmem.offset0,0x4
